	.target	sm_90

	.elftype	@"ET_EXEC"


//--------------------- .note.nv.tkinfo           --------------------------
	.section	.note.nv.tkinfo,"",@"SHT_NOTE"
	.sectionflags	@"SHF_NOTE_NV_TKINFO"
	.tkinfo
        /*0018*/ 	.word	0x00000002
        /*0030*/ 	.string	""
        /*0030*/ 	.string	"ptxas"
        /*0030*/ 	.string	"Cuda compilation tools, release 13.0, V13.0.88"
        /*0030*/ 	.string	"Build cuda_13.0.r13.0/compiler.36424714_0"
        /*0030*/ 	.string	"-arch sm_90 -m 64 "



//--------------------- .note.nv.cuinfo           --------------------------
	.section	.note.nv.cuinfo,"",@"SHT_NOTE"
	.sectionflags	@"SHF_NOTE_NV_CUINFO"
        /*0018*/ 	.short	0x0002
        /*001a*/ 	.short	0x005a
        /*001c*/ 	.short	0x0082
	.zero		2


//--------------------- .nv.info                  --------------------------
	.section	.nv.info,"",@"SHT_CUDA_INFO"
	.align	4


	//----- nvinfo : EIATTR_REGCOUNT
	.align		4
        /*0000*/ 	.byte	0x04, 0x2f
        /*0002*/ 	.short	(.L_39 - .L_38)
	.align		4
.L_38:
        /*0004*/ 	.word	index@(_ZN2at6native29vectorized_elementwise_kernelILi8EZZZNS0_12prelu_kernelERNS_14TensorIteratorEENKUlvE_clEvENKUlvE_clEvEUlddE_St5arrayIPcLm3EEEEviT0_T1_)
        /*0008*/ 	.word	0x00000028


	//----- nvinfo : EIATTR_FRAME_SIZE
	.align		4
.L_39:
        /*000c*/ 	.byte	0x04, 0x11
        /*000e*/ 	.short	(.L_41 - .L_40)
	.align		4
.L_40:
        /*0010*/ 	.word	index@(_ZN2at6native29vectorized_elementwise_kernelILi8EZZZNS0_12prelu_kernelERNS_14TensorIteratorEENKUlvE_clEvENKUlvE_clEvEUlddE_St5arrayIPcLm3EEEEviT0_T1_)
        /*0014*/ 	.word	0x00000000


	//----- nvinfo : EIATTR_REGCOUNT
	.align		4
.L_41:
        /*0018*/ 	.byte	0x04, 0x2f
        /*001a*/ 	.short	(.L_43 - .L_42)
	.align		4
.L_42:
        /*001c*/ 	.word	index@(_ZN2at6native29vectorized_elementwise_kernelILi4EZZZNS0_12prelu_kernelERNS_14TensorIteratorEENKUlvE_clEvENKUlvE_clEvEUlddE_St5arrayIPcLm3EEEEviT0_T1_)
        /*0020*/ 	.word	0x00000028


	//----- nvinfo : EIATTR_FRAME_SIZE
	.align		4
.L_43:
        /*0024*/ 	.byte	0x04, 0x11
        /*0026*/ 	.short	(.L_45 - .L_44)
	.align		4
.L_44:
        /*0028*/ 	.word	index@(_ZN2at6native29vectorized_elementwise_kernelILi4EZZZNS0_12prelu_kernelERNS_14TensorIteratorEENKUlvE_clEvENKUlvE_clEvEUlddE_St5arrayIPcLm3EEEEviT0_T1_)
        /*002c*/ 	.word	0x00000000


	//----- nvinfo : EIATTR_REGCOUNT
	.align		4
.L_45:
        /*0030*/ 	.byte	0x04, 0x2f
        /*0032*/ 	.short	(.L_47 - .L_46)
	.align		4
.L_46:
        /*0034*/ 	.word	index@(_ZN2at6native29vectorized_elementwise_kernelILi2EZZZNS0_12prelu_kernelERNS_14TensorIteratorEENKUlvE_clEvENKUlvE_clEvEUlddE_St5arrayIPcLm3EEEEviT0_T1_)
        /*0038*/ 	.word	0x00000028


	//----- nvinfo : EIATTR_FRAME_SIZE
	.align		4
.L_47:
        /*003c*/ 	.byte	0x04, 0x11
        /*003e*/ 	.short	(.L_49 - .L_48)
	.align		4
.L_48:
        /*0040*/ 	.word	index@(_ZN2at6native29vectorized_elementwise_kernelILi2EZZZNS0_12prelu_kernelERNS_14TensorIteratorEENKUlvE_clEvENKUlvE_clEvEUlddE_St5arrayIPcLm3EEEEviT0_T1_)
        /*0044*/ 	.word	0x00000000


	//----- nvinfo : EIATTR_REGCOUNT
	.align		4
.L_49:
        /*0048*/ 	.byte	0x04, 0x2f
        /*004a*/ 	.short	(.L_51 - .L_50)
	.align		4
.L_50:
        /*004c*/ 	.word	index@(_ZN2at6native27unrolled_elementwise_kernelIZZZNS0_12prelu_kernelERNS_14TensorIteratorEENKUlvE_clEvENKUlvE_clEvEUlddE_St5arrayIPcLm3EELi4E23TrivialOffsetCalculatorILi2EjESA_ILi1EjENS0_6memory15LoadWithoutCastENSD_16StoreWithoutCastEEEviT_T0_T2_T3_T4_T5_)
        /*0050*/ 	.word	0x00000020


	//----- nvinfo : EIATTR_FRAME_SIZE
	.align		4
.L_51:
        /*0054*/ 	.byte	0x04, 0x11
        /*0056*/ 	.short	(.L_53 - .L_52)
	.align		4
.L_52:
        /*0058*/ 	.word	index@(_ZN2at6native27unrolled_elementwise_kernelIZZZNS0_12prelu_kernelERNS_14TensorIteratorEENKUlvE_clEvENKUlvE_clEvEUlddE_St5arrayIPcLm3EELi4E23TrivialOffsetCalculatorILi2EjESA_ILi1EjENS0_6memory15LoadWithoutCastENSD_16StoreWithoutCastEEEviT_T0_T2_T3_T4_T5_)
        /*005c*/ 	.word	0x00000000


	//----- nvinfo : EIATTR_REGCOUNT
	.align		4
.L_53:
        /*0060*/ 	.byte	0x04, 0x2f
        /*0062*/ 	.short	(.L_55 - .L_54)
	.align		4
.L_54:
        /*0064*/ 	.word	index@(_ZN2at6native18elementwise_kernelILi128ELi2EZNS0_22gpu_kernel_impl_nocastIZZZNS0_12prelu_kernelERNS_14TensorIteratorEENKUlvE_clEvENKUlvE_clEvEUlddE_EEvRNS_18TensorIteratorBaseERKT_EUliE_EEviT1_)
        /*0068*/ 	.word	0x00000012


	//----- nvinfo : EIATTR_FRAME_SIZE
	.align		4
.L_55:
        /*006c*/ 	.byte	0x04, 0x11
        /*006e*/ 	.short	(.L_57 - .L_56)
	.align		4
.L_56:
        /*0070*/ 	.word	index@(_ZN2at6native18elementwise_kernelILi128ELi2EZNS0_22gpu_kernel_impl_nocastIZZZNS0_12prelu_kernelERNS_14TensorIteratorEENKUlvE_clEvENKUlvE_clEvEUlddE_EEvRNS_18TensorIteratorBaseERKT_EUliE_EEviT1_)
        /*0074*/ 	.word	0x00000000


	//----- nvinfo : EIATTR_REGCOUNT
	.align		4
.L_57:
        /*0078*/ 	.byte	0x04, 0x2f
        /*007a*/ 	.short	(.L_59 - .L_58)
	.align		4
.L_58:
        /*007c*/ 	.word	index@(_ZN2at6native27unrolled_elementwise_kernelIZZZNS0_12prelu_kernelERNS_14TensorIteratorEENKUlvE_clEvENKUlvE_clEvEUlddE_St5arrayIPcLm3EELi4E23TrivialOffsetCalculatorILi2EjESA_ILi1EjENS0_6memory12LoadWithCastILi2EEENSD_13StoreWithCastILi1EEEEEviT_T0_T2_T3_T4_T5_)
        /*0080*/ 	.word	0x00000028


	//----- nvinfo : EIATTR_FRAME_SIZE
	.align		4
.L_59:
        /*0084*/ 	.byte	0x04, 0x11
        /*0086*/ 	.short	(.L_61 - .L_60)
	.align		4
.L_60:
        /*0088*/ 	.word	index@(_ZN2at6native27unrolled_elementwise_kernelIZZZNS0_12prelu_kernelERNS_14TensorIteratorEENKUlvE_clEvENKUlvE_clEvEUlddE_St5arrayIPcLm3EELi4E23TrivialOffsetCalculatorILi2EjESA_ILi1EjENS0_6memory12LoadWithCastILi2EEENSD_13StoreWithCastILi1EEEEEviT_T0_T2_T3_T4_T5_)
        /*008c*/ 	.word	0x00000000


	//----- nvinfo : EIATTR_REGCOUNT
	.align		4
.L_61:
        /*0090*/ 	.byte	0x04, 0x2f
        /*0092*/ 	.short	(.L_63 - .L_62)
	.align		4
.L_62:
        /*0094*/ 	.word	index@(_ZN2at6native18elementwise_kernelILi128ELi4EZNS0_15gpu_kernel_implIZZZNS0_12prelu_kernelERNS_14TensorIteratorEENKUlvE_clEvENKUlvE_clEvEUlddE_EEvRNS_18TensorIteratorBaseERKT_EUliE_EEviT1_)
        /*0098*/ 	.word	0x0000001c


	//----- nvinfo : EIATTR_FRAME_SIZE
	.align		4
.L_63:
        /*009c*/ 	.byte	0x04, 0x11
        /*009e*/ 	.short	(.L_65 - .L_64)
	.align		4
.L_64:
        /*00a0*/ 	.word	index@(_ZN2at6native18elementwise_kernelILi128ELi4EZNS0_15gpu_kernel_implIZZZNS0_12prelu_kernelERNS_14TensorIteratorEENKUlvE_clEvENKUlvE_clEvEUlddE_EEvRNS_18TensorIteratorBaseERKT_EUliE_EEviT1_)
        /*00a4*/ 	.word	0x00000000


	//----- nvinfo : EIATTR_REGCOUNT
	.align		4
.L_65:
        /*00a8*/ 	.byte	0x04, 0x2f
        /*00aa*/ 	.short	(.L_67 - .L_66)
	.align		4
.L_66:
        /*00ac*/ 	.word	index@(_ZN2at6native29vectorized_elementwise_kernelILi8EZZZNS0_12prelu_kernelERNS_14TensorIteratorEENKUlvE_clEvENKUlvE0_clEvEUlffE_St5arrayIPcLm3EEEEviT0_T1_)
        /*00b0*/ 	.word	0x00000020


	//----- nvinfo : EIATTR_FRAME_SIZE
	.align		4
.L_67:
        /*00b4*/ 	.byte	0x04, 0x11
        /*00b6*/ 	.short	(.L_69 - .L_68)
	.align		4
.L_68:
        /*00b8*/ 	.word	index@(_ZN2at6native29vectorized_elementwise_kernelILi8EZZZNS0_12prelu_kernelERNS_14TensorIteratorEENKUlvE_clEvENKUlvE0_clEvEUlffE_St5arrayIPcLm3EEEEviT0_T1_)
        /*00bc*/ 	.word	0x00000000


	//----- nvinfo : EIATTR_REGCOUNT
	.align		4
.L_69:
        /*00c0*/ 	.byte	0x04, 0x2f
        /*00c2*/ 	.short	(.L_71 - .L_70)
	.align		4
.L_70:
        /*00c4*/ 	.word	index@(_ZN2at6native29vectorized_elementwise_kernelILi4EZZZNS0_12prelu_kernelERNS_14TensorIteratorEENKUlvE_clEvENKUlvE0_clEvEUlffE_St5arrayIPcLm3EEEEviT0_T1_)
        /*00c8*/ 	.word	0x00000020


	//----- nvinfo : EIATTR_FRAME_SIZE
	.align		4
.L_71:
        /*00cc*/ 	.byte	0x04, 0x11
        /*00ce*/ 	.short	(.L_73 - .L_72)
	.align		4
.L_72:
        /*00d0*/ 	.word	index@(_ZN2at6native29vectorized_elementwise_kernelILi4EZZZNS0_12prelu_kernelERNS_14TensorIteratorEENKUlvE_clEvENKUlvE0_clEvEUlffE_St5arrayIPcLm3EEEEviT0_T1_)
        /*00d4*/ 	.word	0x00000000


	//----- nvinfo : EIATTR_REGCOUNT
	.align		4
.L_73:
        /*00d8*/ 	.byte	0x04, 0x2f
        /*00da*/ 	.short	(.L_75 - .L_74)
	.align		4
.L_74:
        /*00dc*/ 	.word	index@(_ZN2at6native29vectorized_elementwise_kernelILi2EZZZNS0_12prelu_kernelERNS_14TensorIteratorEENKUlvE_clEvENKUlvE0_clEvEUlffE_St5arrayIPcLm3EEEEviT0_T1_)
        /*00e0*/ 	.word	0x00000020


	//----- nvinfo : EIATTR_FRAME_SIZE
	.align		4
.L_75:
        /*00e4*/ 	.byte	0x04, 0x11
        /*00e6*/ 	.short	(.L_77 - .L_76)
	.align		4
.L_76:
        /*00e8*/ 	.word	index@(_ZN2at6native29vectorized_elementwise_kernelILi2EZZZNS0_12prelu_kernelERNS_14TensorIteratorEENKUlvE_clEvENKUlvE0_clEvEUlffE_St5arrayIPcLm3EEEEviT0_T1_)
        /*00ec*/ 	.word	0x00000000


	//----- nvinfo : EIATTR_REGCOUNT
	.align		4
.L_77:
        /*00f0*/ 	.byte	0x04, 0x2f
        /*00f2*/ 	.short	(.L_79 - .L_78)
	.align		4
.L_78:
        /*00f4*/ 	.word	index@(_ZN2at6native27unrolled_elementwise_kernelIZZZNS0_12prelu_kernelERNS_14TensorIteratorEENKUlvE_clEvENKUlvE0_clEvEUlffE_St5arrayIPcLm3EELi4E23TrivialOffsetCalculatorILi2EjESA_ILi1EjENS0_6memory15LoadWithoutCastENSD_16StoreWithoutCastEEEviT_T0_T2_T3_T4_T5_)
        /*00f8*/ 	.word	0x0000001c


	//----- nvinfo : EIATTR_FRAME_SIZE
	.align		4
.L_79:
        /*00fc*/ 	.byte	0x04, 0x11
        /*00fe*/ 	.short	(.L_81 - .L_80)
	.align		4
.L_80:
        /*0100*/ 	.word	index@(_ZN2at6native27unrolled_elementwise_kernelIZZZNS0_12prelu_kernelERNS_14TensorIteratorEENKUlvE_clEvENKUlvE0_clEvEUlffE_St5arrayIPcLm3EELi4E23TrivialOffsetCalculatorILi2EjESA_ILi1EjENS0_6memory15LoadWithoutCastENSD_16StoreWithoutCastEEEviT_T0_T2_T3_T4_T5_)
        /*0104*/ 	.word	0x00000000


	//----- nvinfo : EIATTR_REGCOUNT
	.align		4
.L_81:
        /*0108*/ 	.byte	0x04, 0x2f
        /*010a*/ 	.short	(.L_83 - .L_82)
	.align		4
.L_82:
        /*010c*/ 	.word	index@(_ZN2at6native18elementwise_kernelILi128ELi2EZNS0_22gpu_kernel_impl_nocastIZZZNS0_12prelu_kernelERNS_14TensorIteratorEENKUlvE_clEvENKUlvE0_clEvEUlffE_EEvRNS_18TensorIteratorBaseERKT_EUliE_EEviT1_)
        /*0110*/ 	.word	0x00000012


	//----- nvinfo : EIATTR_FRAME_SIZE
	.align		4
.L_83:
        /*0114*/ 	.byte	0x04, 0x11
        /*0116*/ 	.short	(.L_85 - .L_84)
	.align		4
.L_84:
        /*0118*/ 	.word	index@(_ZN2at6native18elementwise_kernelILi128ELi2EZNS0_22gpu_kernel_impl_nocastIZZZNS0_12prelu_kernelERNS_14TensorIteratorEENKUlvE_clEvENKUlvE0_clEvEUlffE_EEvRNS_18TensorIteratorBaseERKT_EUliE_EEviT1_)
        /*011c*/ 	.word	0x00000000


	//----- nvinfo : EIATTR_REGCOUNT
	.align		4
.L_85:
        /*0120*/ 	.byte	0x04, 0x2f
        /*0122*/ 	.short	(.L_87 - .L_86)
	.align		4
.L_86:
        /*0124*/ 	.word	index@(_ZN2at6native27unrolled_elementwise_kernelIZZZNS0_12prelu_kernelERNS_14TensorIteratorEENKUlvE_clEvENKUlvE0_clEvEUlffE_St5arrayIPcLm3EELi4E23TrivialOffsetCalculatorILi2EjESA_ILi1EjENS0_6memory12LoadWithCastILi2EEENSD_13StoreWithCastILi1EEEEEviT_T0_T2_T3_T4_T5_)
        /*0128*/ 	.word	0x00000020


	//----- nvinfo : EIATTR_FRAME_SIZE
	.align		4
.L_87:
        /*012c*/ 	.byte	0x04, 0x11
        /*012e*/ 	.short	(.L_89 - .L_88)
	.align		4
.L_88:
        /*0130*/ 	.word	index@(_ZN2at6native27unrolled_elementwise_kernelIZZZNS0_12prelu_kernelERNS_14TensorIteratorEENKUlvE_clEvENKUlvE0_clEvEUlffE_St5arrayIPcLm3EELi4E23TrivialOffsetCalculatorILi2EjESA_ILi1EjENS0_6memory12LoadWithCastILi2EEENSD_13StoreWithCastILi1EEEEEviT_T0_T2_T3_T4_T5_)
        /*0134*/ 	.word	0x00000000


	//----- nvinfo : EIATTR_REGCOUNT
	.align		4
.L_89:
        /*0138*/ 	.byte	0x04, 0x2f
        /*013a*/ 	.short	(.L_91 - .L_90)
	.align		4
.L_90:
        /*013c*/ 	.word	index@(_ZN2at6native18elementwise_kernelILi128ELi4EZNS0_15gpu_kernel_implIZZZNS0_12prelu_kernelERNS_14TensorIteratorEENKUlvE_clEvENKUlvE0_clEvEUlffE_EEvRNS_18TensorIteratorBaseERKT_EUliE_EEviT1_)
        /*0140*/ 	.word	0x0000001c


	//----- nvinfo : EIATTR_FRAME_SIZE
	.align		4
.L_91:
        /*0144*/ 	.byte	0x04, 0x11
        /*0146*/ 	.short	(.L_93 - .L_92)
	.align		4
.L_92:
        /*0148*/ 	.word	index@(_ZN2at6native18elementwise_kernelILi128ELi4EZNS0_15gpu_kernel_implIZZZNS0_12prelu_kernelERNS_14TensorIteratorEENKUlvE_clEvENKUlvE0_clEvEUlffE_EEvRNS_18TensorIteratorBaseERKT_EUliE_EEviT1_)
        /*014c*/ 	.word	0x00000000


	//----- nvinfo : EIATTR_REGCOUNT
	.align		4
.L_93:
        /*0150*/ 	.byte	0x04, 0x2f
        /*0152*/ 	.short	(.L_95 - .L_94)
	.align		4
.L_94:
        /*0154*/ 	.word	index@(_ZN2at6native29vectorized_elementwise_kernelILi8EZZZNS0_12prelu_kernelERNS_14TensorIteratorEENKUlvE_clEvENKUlvE1_clEvEUlN3c108BFloat16ES7_E_St5arrayIPcLm3EEEEviT0_T1_)
        /*0158*/ 	.word	0x00000020


	//----- nvinfo : EIATTR_FRAME_SIZE
	.align		4
.L_95:
        /*015c*/ 	.byte	0x04, 0x11
        /*015e*/ 	.short	(.L_97 - .L_96)
	.align		4
.L_96:
        /*0160*/ 	.word	index@(_ZN2at6native29vectorized_elementwise_kernelILi8EZZZNS0_12prelu_kernelERNS_14TensorIteratorEENKUlvE_clEvENKUlvE1_clEvEUlN3c108BFloat16ES7_E_St5arrayIPcLm3EEEEviT0_T1_)
        /*0164*/ 	.word	0x00000000


	//----- nvinfo : EIATTR_REGCOUNT
	.align		4
.L_97:
        /*0168*/ 	.byte	0x04, 0x2f
        /*016a*/ 	.short	(.L_99 - .L_98)
	.align		4
.L_98:
        /*016c*/ 	.word	index@(_ZN2at6native29vectorized_elementwise_kernelILi4EZZZNS0_12prelu_kernelERNS_14TensorIteratorEENKUlvE_clEvENKUlvE1_clEvEUlN3c108BFloat16ES7_E_St5arrayIPcLm3EEEEviT0_T1_)
        /*0170*/ 	.word	0x00000020


	//----- nvinfo : EIATTR_FRAME_SIZE
	.align		4
.L_99:
        /*0174*/ 	.byte	0x04, 0x11
        /*0176*/ 	.short	(.L_101 - .L_100)
	.align		4
.L_100:
        /*0178*/ 	.word	index@(_ZN2at6native29vectorized_elementwise_kernelILi4EZZZNS0_12prelu_kernelERNS_14TensorIteratorEENKUlvE_clEvENKUlvE1_clEvEUlN3c108BFloat16ES7_E_St5arrayIPcLm3EEEEviT0_T1_)
        /*017c*/ 	.word	0x00000000


	//----- nvinfo : EIATTR_REGCOUNT
	.align		4
.L_101:
        /*0180*/ 	.byte	0x04, 0x2f
        /*0182*/ 	.short	(.L_103 - .L_102)
	.align		4
.L_102:
        /*0184*/ 	.word	index@(_ZN2at6native29vectorized_elementwise_kernelILi2EZZZNS0_12prelu_kernelERNS_14TensorIteratorEENKUlvE_clEvENKUlvE1_clEvEUlN3c108BFloat16ES7_E_St5arrayIPcLm3EEEEviT0_T1_)
        /*0188*/ 	.word	0x00000020


	//----- nvinfo : EIATTR_FRAME_SIZE
	.align		4
.L_103:
        /*018c*/ 	.byte	0x04, 0x11
        /*018e*/ 	.short	(.L_105 - .L_104)
	.align		4
.L_104:
        /*0190*/ 	.word	index@(_ZN2at6native29vectorized_elementwise_kernelILi2EZZZNS0_12prelu_kernelERNS_14TensorIteratorEENKUlvE_clEvENKUlvE1_clEvEUlN3c108BFloat16ES7_E_St5arrayIPcLm3EEEEviT0_T1_)
        /*0194*/ 	.word	0x00000000


	//----- nvinfo : EIATTR_REGCOUNT
	.align		4
.L_105:
        /*0198*/ 	.byte	0x04, 0x2f
        /*019a*/ 	.short	(.L_107 - .L_106)
	.align		4
.L_106:
        /*019c*/ 	.word	index@(_ZN2at6native27unrolled_elementwise_kernelIZZZNS0_12prelu_kernelERNS_14TensorIteratorEENKUlvE_clEvENKUlvE1_clEvEUlN3c108BFloat16ES7_E_St5arrayIPcLm3EELi4E23TrivialOffsetCalculatorILi2EjESC_ILi1EjENS0_6memory15LoadWithoutCastENSF_16StoreWithoutCastEEEviT_T0_T2_T3_T4_T5_)
        /*01a0*/ 	.word	0x0000001e


	//----- nvinfo : EIATTR_FRAME_SIZE
	.align		4
.L_107:
        /*01a4*/ 	.byte	0x04, 0x11
        /*01a6*/ 	.short	(.L_109 - .L_108)
	.align		4
.L_108:
        /*01a8*/ 	.word	index@(_ZN2at6native27unrolled_elementwise_kernelIZZZNS0_12prelu_kernelERNS_14TensorIteratorEENKUlvE_clEvENKUlvE1_clEvEUlN3c108BFloat16ES7_E_St5arrayIPcLm3EELi4E23TrivialOffsetCalculatorILi2EjESC_ILi1EjENS0_6memory15LoadWithoutCastENSF_16StoreWithoutCastEEEviT_T0_T2_T3_T4_T5_)
        /*01ac*/ 	.word	0x00000000


	//----- nvinfo : EIATTR_REGCOUNT
	.align		4
.L_109:
        /*01b0*/ 	.byte	0x04, 0x2f
        /*01b2*/ 	.short	(.L_111 - .L_110)
	.align		4
.L_110:
        /*01b4*/ 	.word	index@(_ZN2at6native18elementwise_kernelILi128ELi4EZNS0_22gpu_kernel_impl_nocastIZZZNS0_12prelu_kernelERNS_14TensorIteratorEENKUlvE_clEvENKUlvE1_clEvEUlN3c108BFloat16ES8_E_EEvRNS_18TensorIteratorBaseERKT_EUliE_EEviT1_)
        /*01b8*/ 	.word	0x00000012


	//----- nvinfo : EIATTR_FRAME_SIZE
	.align		4
.L_111:
        /*01bc*/ 	.byte	0x04, 0x11
        /*01be*/ 	.short	(.L_113 - .L_112)
	.align		4
.L_112:
        /*01c0*/ 	.word	index@(_ZN2at6native18elementwise_kernelILi128ELi4EZNS0_22gpu_kernel_impl_nocastIZZZNS0_12prelu_kernelERNS_14TensorIteratorEENKUlvE_clEvENKUlvE1_clEvEUlN3c108BFloat16ES8_E_EEvRNS_18TensorIteratorBaseERKT_EUliE_EEviT1_)
        /*01c4*/ 	.word	0x00000000


	//----- nvinfo : EIATTR_REGCOUNT
	.align		4
.L_113:
        /*01c8*/ 	.byte	0x04, 0x2f
        /*01ca*/ 	.short	(.L_115 - .L_114)
	.align		4
.L_114:
        /*01cc*/ 	.word	index@(_ZN2at6native27unrolled_elementwise_kernelIZZZNS0_12prelu_kernelERNS_14TensorIteratorEENKUlvE_clEvENKUlvE1_clEvEUlN3c108BFloat16ES7_E_St5arrayIPcLm3EELi4E23TrivialOffsetCalculatorILi2EjESC_ILi1EjENS0_6memory12LoadWithCastILi2EEENSF_13StoreWithCastILi1EEEEEviT_T0_T2_T3_T4_T5_)
        /*01d0*/ 	.word	0x00000020


	//----- nvinfo : EIATTR_FRAME_SIZE
	.align		4
.L_115:
        /*01d4*/ 	.byte	0x04, 0x11
        /*01d6*/ 	.short	(.L_117 - .L_116)
	.align		4
.L_116:
        /*01d8*/ 	.word	index@(_ZN2at6native27unrolled_elementwise_kernelIZZZNS0_12prelu_kernelERNS_14TensorIteratorEENKUlvE_clEvENKUlvE1_clEvEUlN3c108BFloat16ES7_E_St5arrayIPcLm3EELi4E23TrivialOffsetCalculatorILi2EjESC_ILi1EjENS0_6memory12LoadWithCastILi2EEENSF_13StoreWithCastILi1EEEEEviT_T0_T2_T3_T4_T5_)
        /*01dc*/ 	.word	0x00000000


	//----- nvinfo : EIATTR_REGCOUNT
	.align		4
.L_117:
        /*01e0*/ 	.byte	0x04, 0x2f
        /*01e2*/ 	.short	(.L_119 - .L_118)
	.align		4
.L_118:
        /*01e4*/ 	.word	index@(_ZN2at6native18elementwise_kernelILi128ELi4EZNS0_15gpu_kernel_implIZZZNS0_12prelu_kernelERNS_14TensorIteratorEENKUlvE_clEvENKUlvE1_clEvEUlN3c108BFloat16ES8_E_EEvRNS_18TensorIteratorBaseERKT_EUliE_EEviT1_)
        /*01e8*/ 	.word	0x0000001a


	//----- nvinfo : EIATTR_FRAME_SIZE
	.align		4
.L_119:
        /*01ec*/ 	.byte	0x04, 0x11
        /*01ee*/ 	.short	(.L_121 - .L_120)
	.align		4
.L_120:
        /*01f0*/ 	.word	index@(_ZN2at6native18elementwise_kernelILi128ELi4EZNS0_15gpu_kernel_implIZZZNS0_12prelu_kernelERNS_14TensorIteratorEENKUlvE_clEvENKUlvE1_clEvEUlN3c108BFloat16ES8_E_EEvRNS_18TensorIteratorBaseERKT_EUliE_EEviT1_)
        /*01f4*/ 	.word	0x00000000


	//----- nvinfo : EIATTR_REGCOUNT
	.align		4
.L_121:
        /*01f8*/ 	.byte	0x04, 0x2f
        /*01fa*/ 	.short	(.L_123 - .L_122)
	.align		4
.L_122:
        /*01fc*/ 	.word	index@(_ZN2at6native29vectorized_elementwise_kernelILi8EZZZNS0_12prelu_kernelERNS_14TensorIteratorEENKUlvE_clEvENKUlvE2_clEvEUlN3c104HalfES7_E_St5arrayIPcLm3EEEEviT0_T1_)
        /*0200*/ 	.word	0x00000020


	//----- nvinfo : EIATTR_FRAME_SIZE
	.align		4
.L_123:
        /*0204*/ 	.byte	0x04, 0x11
        /*0206*/ 	.short	(.L_125 - .L_124)
	.align		4
.L_124:
        /*0208*/ 	.word	index@(_ZN2at6native29vectorized_elementwise_kernelILi8EZZZNS0_12prelu_kernelERNS_14TensorIteratorEENKUlvE_clEvENKUlvE2_clEvEUlN3c104HalfES7_E_St5arrayIPcLm3EEEEviT0_T1_)
        /*020c*/ 	.word	0x00000000


	//----- nvinfo : EIATTR_REGCOUNT
	.align		4
.L_125:
        /*0210*/ 	.byte	0x04, 0x2f
        /*0212*/ 	.short	(.L_127 - .L_126)
	.align		4
.L_126:
        /*0214*/ 	.word	index@(_ZN2at6native29vectorized_elementwise_kernelILi4EZZZNS0_12prelu_kernelERNS_14TensorIteratorEENKUlvE_clEvENKUlvE2_clEvEUlN3c104HalfES7_E_St5arrayIPcLm3EEEEviT0_T1_)
        /*0218*/ 	.word	0x00000020


	//----- nvinfo : EIATTR_FRAME_SIZE
	.align		4
.L_127:
        /*021c*/ 	.byte	0x04, 0x11
        /*021e*/ 	.short	(.L_129 - .L_128)
	.align		4
.L_128:
        /*0220*/ 	.word	index@(_ZN2at6native29vectorized_elementwise_kernelILi4EZZZNS0_12prelu_kernelERNS_14TensorIteratorEENKUlvE_clEvENKUlvE2_clEvEUlN3c104HalfES7_E_St5arrayIPcLm3EEEEviT0_T1_)
        /*0224*/ 	.word	0x00000000


	//----- nvinfo : EIATTR_REGCOUNT
	.align		4
.L_129:
        /*0228*/ 	.byte	0x04, 0x2f
        /*022a*/ 	.short	(.L_131 - .L_130)
	.align		4
.L_130:
        /*022c*/ 	.word	index@(_ZN2at6native29vectorized_elementwise_kernelILi2EZZZNS0_12prelu_kernelERNS_14TensorIteratorEENKUlvE_clEvENKUlvE2_clEvEUlN3c104HalfES7_E_St5arrayIPcLm3EEEEviT0_T1_)
        /*0230*/ 	.word	0x00000020


	//----- nvinfo : EIATTR_FRAME_SIZE
	.align		4
.L_131:
        /*0234*/ 	.byte	0x04, 0x11
        /*0236*/ 	.short	(.L_133 - .L_132)
	.align		4
.L_132:
        /*0238*/ 	.word	index@(_ZN2at6native29vectorized_elementwise_kernelILi2EZZZNS0_12prelu_kernelERNS_14TensorIteratorEENKUlvE_clEvENKUlvE2_clEvEUlN3c104HalfES7_E_St5arrayIPcLm3EEEEviT0_T1_)
        /*023c*/ 	.word	0x00000000


	//----- nvinfo : EIATTR_REGCOUNT
	.align		4
.L_133:
        /*0240*/ 	.byte	0x04, 0x2f
        /*0242*/ 	.short	(.L_135 - .L_134)
	.align		4
.L_134:
        /*0244*/ 	.word	index@(_ZN2at6native27unrolled_elementwise_kernelIZZZNS0_12prelu_kernelERNS_14TensorIteratorEENKUlvE_clEvENKUlvE2_clEvEUlN3c104HalfES7_E_St5arrayIPcLm3EELi4E23TrivialOffsetCalculatorILi2EjESC_ILi1EjENS0_6memory15LoadWithoutCastENSF_16StoreWithoutCastEEEviT_T0_T2_T3_T4_T5_)
        /*0248*/ 	.word	0x0000001e


	//----- nvinfo : EIATTR_FRAME_SIZE
	.align		4
.L_135:
        /*024c*/ 	.byte	0x04, 0x11
        /*024e*/ 	.short	(.L_137 - .L_136)
	.align		4
.L_136:
        /*0250*/ 	.word	index@(_ZN2at6native27unrolled_elementwise_kernelIZZZNS0_12prelu_kernelERNS_14TensorIteratorEENKUlvE_clEvENKUlvE2_clEvEUlN3c104HalfES7_E_St5arrayIPcLm3EELi4E23TrivialOffsetCalculatorILi2EjESC_ILi1EjENS0_6memory15LoadWithoutCastENSF_16StoreWithoutCastEEEviT_T0_T2_T3_T4_T5_)
        /*0254*/ 	.word	0x00000000


	//----- nvinfo : EIATTR_REGCOUNT
	.align		4
.L_137:
        /*0258*/ 	.byte	0x04, 0x2f
        /*025a*/ 	.short	(.L_139 - .L_138)
	.align		4
.L_138:
        /*025c*/ 	.word	index@(_ZN2at6native18elementwise_kernelILi128ELi4EZNS0_22gpu_kernel_impl_nocastIZZZNS0_12prelu_kernelERNS_14TensorIteratorEENKUlvE_clEvENKUlvE2_clEvEUlN3c104HalfES8_E_EEvRNS_18TensorIteratorBaseERKT_EUliE_EEviT1_)
        /*0260*/ 	.word	0x00000012


	//----- nvinfo : EIATTR_FRAME_SIZE
	.align		4
.L_139:
        /*0264*/ 	.byte	0x04, 0x11
        /*0266*/ 	.short	(.L_141 - .L_140)
	.align		4
.L_140:
        /*0268*/ 	.word	index@(_ZN2at6native18elementwise_kernelILi128ELi4EZNS0_22gpu_kernel_impl_nocastIZZZNS0_12prelu_kernelERNS_14TensorIteratorEENKUlvE_clEvENKUlvE2_clEvEUlN3c104HalfES8_E_EEvRNS_18TensorIteratorBaseERKT_EUliE_EEviT1_)
        /*026c*/ 	.word	0x00000000


	//----- nvinfo : EIATTR_REGCOUNT
	.align		4
.L_141:
        /*0270*/ 	.byte	0x04, 0x2f
        /*0272*/ 	.short	(.L_143 - .L_142)
	.align		4
.L_142:
        /*0274*/ 	.word	index@(_ZN2at6native27unrolled_elementwise_kernelIZZZNS0_12prelu_kernelERNS_14TensorIteratorEENKUlvE_clEvENKUlvE2_clEvEUlN3c104HalfES7_E_St5arrayIPcLm3EELi4E23TrivialOffsetCalculatorILi2EjESC_ILi1EjENS0_6memory12LoadWithCastILi2EEENSF_13StoreWithCastILi1EEEEEviT_T0_T2_T3_T4_T5_)
        /*0278*/ 	.word	0x00000020


	//----- nvinfo : EIATTR_FRAME_SIZE
	.align		4
.L_143:
        /*027c*/ 	.byte	0x04, 0x11
        /*027e*/ 	.short	(.L_145 - .L_144)
	.align		4
.L_144:
        /*0280*/ 	.word	index@(_ZN2at6native27unrolled_elementwise_kernelIZZZNS0_12prelu_kernelERNS_14TensorIteratorEENKUlvE_clEvENKUlvE2_clEvEUlN3c104HalfES7_E_St5arrayIPcLm3EELi4E23TrivialOffsetCalculatorILi2EjESC_ILi1EjENS0_6memory12LoadWithCastILi2EEENSF_13StoreWithCastILi1EEEEEviT_T0_T2_T3_T4_T5_)
        /*0284*/ 	.word	0x00000000


	//----- nvinfo : EIATTR_REGCOUNT
	.align		4
.L_145:
        /*0288*/ 	.byte	0x04, 0x2f
        /*028a*/ 	.short	(.L_147 - .L_146)
	.align		4
.L_146:
        /*028c*/ 	.word	index@(_ZN2at6native18elementwise_kernelILi128ELi4EZNS0_15gpu_kernel_implIZZZNS0_12prelu_kernelERNS_14TensorIteratorEENKUlvE_clEvENKUlvE2_clEvEUlN3c104HalfES8_E_EEvRNS_18TensorIteratorBaseERKT_EUliE_EEviT1_)
        /*0290*/ 	.word	0x0000001a


	//----- nvinfo : EIATTR_FRAME_SIZE
	.align		4
.L_147:
        /*0294*/ 	.byte	0x04, 0x11
        /*0296*/ 	.short	(.L_149 - .L_148)
	.align		4
.L_148:
        /*0298*/ 	.word	index@(_ZN2at6native18elementwise_kernelILi128ELi4EZNS0_15gpu_kernel_implIZZZNS0_12prelu_kernelERNS_14TensorIteratorEENKUlvE_clEvENKUlvE2_clEvEUlN3c104HalfES8_E_EEvRNS_18TensorIteratorBaseERKT_EUliE_EEviT1_)
        /*029c*/ 	.word	0x00000000


	//----- nvinfo : EIATTR_REGCOUNT
	.align		4
.L_149:
        /*02a0*/ 	.byte	0x04, 0x2f
        /*02a2*/ 	.short	(.L_151 - .L_150)
	.align		4
.L_150:
        /*02a4*/ 	.word	index@(_ZN2at6native57_GLOBAL__N__416c288b_24_ActivationPreluKernel_cu_bc9ca66845unrolled_elementwise_kernel_for_multi_outputsILi2EZZZNS0_21prelu_backward_kernelERNS_14TensorIteratorEENKUlvE_clEvENKUlvE_clEvEUldddE_St5arrayIPcLm5EE23TrivialOffsetCalculatorILi3EjESB_ILi2EjEEEviT0_T1_T2_T3_)
        /*02a8*/ 	.word	0x00000040


	//----- nvinfo : EIATTR_FRAME_SIZE
	.align		4
.L_151:
        /*02ac*/ 	.byte	0x04, 0x11
        /*02ae*/ 	.short	(.L_153 - .L_152)
	.align		4
.L_152:
        /*02b0*/ 	.word	index@(_ZN2at6native57_GLOBAL__N__416c288b_24_ActivationPreluKernel_cu_bc9ca66845unrolled_elementwise_kernel_for_multi_outputsILi2EZZZNS0_21prelu_backward_kernelERNS_14TensorIteratorEENKUlvE_clEvENKUlvE_clEvEUldddE_St5arrayIPcLm5EE23TrivialOffsetCalculatorILi3EjESB_ILi2EjEEEviT0_T1_T2_T3_)
        /*02b4*/ 	.word	0x00000000


	//----- nvinfo : EIATTR_REGCOUNT
	.align		4
.L_153:
        /*02b8*/ 	.byte	0x04, 0x2f
        /*02ba*/ 	.short	(.L_155 - .L_154)
	.align		4
.L_154:
        /*02bc*/ 	.word	index@(_ZN2at6native57_GLOBAL__N__416c288b_24_ActivationPreluKernel_cu_bc9ca66845unrolled_elementwise_kernel_for_multi_outputsILi2EZZZNS0_21prelu_backward_kernelERNS_14TensorIteratorEENKUlvE_clEvENKUlvE_clEvEUldddE_St5arrayIPcLm5EE16OffsetCalculatorILi3EjLb0EESB_ILi2EjLb0EEEEviT0_T1_T2_T3_)
        /*02c0*/ 	.word	0x00000044


	//----- nvinfo : EIATTR_FRAME_SIZE
	.align		4
.L_155:
        /*02c4*/ 	.byte	0x04, 0x11
        /*02c6*/ 	.short	(.L_157 - .L_156)
	.align		4
.L_156:
        /*02c8*/ 	.word	index@(_ZN2at6native57_GLOBAL__N__416c288b_24_ActivationPreluKernel_cu_bc9ca66845unrolled_elementwise_kernel_for_multi_outputsILi2EZZZNS0_21prelu_backward_kernelERNS_14TensorIteratorEENKUlvE_clEvENKUlvE_clEvEUldddE_St5arrayIPcLm5EE16OffsetCalculatorILi3EjLb0EESB_ILi2EjLb0EEEEviT0_T1_T2_T3_)
        /*02cc*/ 	.word	0x00000000


	//----- nvinfo : EIATTR_REGCOUNT
	.align		4
.L_157:
        /*02d0*/ 	.byte	0x04, 0x2f
        /*02d2*/ 	.short	(.L_159 - .L_158)
	.align		4
.L_158:
        /*02d4*/ 	.word	index@(_ZN2at6native57_GLOBAL__N__416c288b_24_ActivationPreluKernel_cu_bc9ca66845unrolled_elementwise_kernel_for_multi_outputsILi2EZZZNS0_21prelu_backward_kernelERNS_14TensorIteratorEENKUlvE_clEvENKUlvE0_clEvEUlfffE_St5arrayIPcLm5EE23TrivialOffsetCalculatorILi3EjESB_ILi2EjEEEviT0_T1_T2_T3_)
        /*02d8*/ 	.word	0x00000028


	//----- nvinfo : EIATTR_FRAME_SIZE
	.align		4
.L_159:
        /*02dc*/ 	.byte	0x04, 0x11
        /*02de*/ 	.short	(.L_161 - .L_160)
	.align		4
.L_160:
        /*02e0*/ 	.word	index@(_ZN2at6native57_GLOBAL__N__416c288b_24_ActivationPreluKernel_cu_bc9ca66845unrolled_elementwise_kernel_for_multi_outputsILi2EZZZNS0_21prelu_backward_kernelERNS_14TensorIteratorEENKUlvE_clEvENKUlvE0_clEvEUlfffE_St5arrayIPcLm5EE23TrivialOffsetCalculatorILi3EjESB_ILi2EjEEEviT0_T1_T2_T3_)
        /*02e4*/ 	.word	0x00000000


	//----- nvinfo : EIATTR_REGCOUNT
	.align		4
.L_161:
        /*02e8*/ 	.byte	0x04, 0x2f
        /*02ea*/ 	.short	(.L_163 - .L_162)
	.align		4
.L_162:
        /*02ec*/ 	.word	index@(_ZN2at6native57_GLOBAL__N__416c288b_24_ActivationPreluKernel_cu_bc9ca66845unrolled_elementwise_kernel_for_multi_outputsILi2EZZZNS0_21prelu_backward_kernelERNS_14TensorIteratorEENKUlvE_clEvENKUlvE0_clEvEUlfffE_St5arrayIPcLm5EE16OffsetCalculatorILi3EjLb0EESB_ILi2EjLb0EEEEviT0_T1_T2_T3_)
        /*02f0*/ 	.word	0x0000002e


	//----- nvinfo : EIATTR_FRAME_SIZE
	.align		4
.L_163:
        /*02f4*/ 	.byte	0x04, 0x11
        /*02f6*/ 	.short	(.L_165 - .L_164)
	.align		4
.L_164:
        /*02f8*/ 	.word	index@(_ZN2at6native57_GLOBAL__N__416c288b_24_ActivationPreluKernel_cu_bc9ca66845unrolled_elementwise_kernel_for_multi_outputsILi2EZZZNS0_21prelu_backward_kernelERNS_14TensorIteratorEENKUlvE_clEvENKUlvE0_clEvEUlfffE_St5arrayIPcLm5EE16OffsetCalculatorILi3EjLb0EESB_ILi2EjLb0EEEEviT0_T1_T2_T3_)
        /*02fc*/ 	.word	0x00000000


	//----- nvinfo : EIATTR_REGCOUNT
	.align		4
.L_165:
        /*0300*/ 	.byte	0x04, 0x2f
        /*0302*/ 	.short	(.L_167 - .L_166)
	.align		4
.L_166:
        /*0304*/ 	.word	index@(_ZN2at6native57_GLOBAL__N__416c288b_24_ActivationPreluKernel_cu_bc9ca66845unrolled_elementwise_kernel_for_multi_outputsILi2EZZZNS0_21prelu_backward_kernelERNS_14TensorIteratorEENKUlvE_clEvENKUlvE1_clEvEUlN3c108BFloat16ES8_S8_E_St5arrayIPcLm5EE23TrivialOffsetCalculatorILi3EjESD_ILi2EjEEEviT0_T1_T2_T3_)
        /*0308*/ 	.word	0x00000028


	//----- nvinfo : EIATTR_FRAME_SIZE
	.align		4
.L_167:
        /*030c*/ 	.byte	0x04, 0x11
        /*030e*/ 	.short	(.L_169 - .L_168)
	.align		4
.L_168:
        /*0310*/ 	.word	index@(_ZN2at6native57_GLOBAL__N__416c288b_24_ActivationPreluKernel_cu_bc9ca66845unrolled_elementwise_kernel_for_multi_outputsILi2EZZZNS0_21prelu_backward_kernelERNS_14TensorIteratorEENKUlvE_clEvENKUlvE1_clEvEUlN3c108BFloat16ES8_S8_E_St5arrayIPcLm5EE23TrivialOffsetCalculatorILi3EjESD_ILi2EjEEEviT0_T1_T2_T3_)
        /*0314*/ 	.word	0x00000000


	//----- nvinfo : EIATTR_REGCOUNT
	.align		4
.L_169:
        /*0318*/ 	.byte	0x04, 0x2f
        /*031a*/ 	.short	(.L_171 - .L_170)
	.align		4
.L_170:
        /*031c*/ 	.word	index@(_ZN2at6native57_GLOBAL__N__416c288b_24_ActivationPreluKernel_cu_bc9ca66845unrolled_elementwise_kernel_for_multi_outputsILi2EZZZNS0_21prelu_backward_kernelERNS_14TensorIteratorEENKUlvE_clEvENKUlvE1_clEvEUlN3c108BFloat16ES8_S8_E_St5arrayIPcLm5EE16OffsetCalculatorILi3EjLb0EESD_ILi2EjLb0EEEEviT0_T1_T2_T3_)
        /*0320*/ 	.word	0x00000030


	//----- nvinfo : EIATTR_FRAME_SIZE
	.align		4
.L_171:
        /*0324*/ 	.byte	0x04, 0x11
        /*0326*/ 	.short	(.L_173 - .L_172)
	.align		4
.L_172:
        /*0328*/ 	.word	index@(_ZN2at6native57_GLOBAL__N__416c288b_24_ActivationPreluKernel_cu_bc9ca66845unrolled_elementwise_kernel_for_multi_outputsILi2EZZZNS0_21prelu_backward_kernelERNS_14TensorIteratorEENKUlvE_clEvENKUlvE1_clEvEUlN3c108BFloat16ES8_S8_E_St5arrayIPcLm5EE16OffsetCalculatorILi3EjLb0EESD_ILi2EjLb0EEEEviT0_T1_T2_T3_)
        /*032c*/ 	.word	0x00000000


	//----- nvinfo : EIATTR_REGCOUNT
	.align		4
.L_173:
        /*0330*/ 	.byte	0x04, 0x2f
        /*0332*/ 	.short	(.L_175 - .L_174)
	.align		4
.L_174:
        /*0334*/ 	.word	index@(_ZN2at6native57_GLOBAL__N__416c288b_24_ActivationPreluKernel_cu_bc9ca66845unrolled_elementwise_kernel_for_multi_outputsILi2EZZZNS0_21prelu_backward_kernelERNS_14TensorIteratorEENKUlvE_clEvENKUlvE2_clEvEUlN3c104HalfES8_S8_E_St5arrayIPcLm5EE23TrivialOffsetCalculatorILi3EjESD_ILi2EjEEEviT0_T1_T2_T3_)
        /*0338*/ 	.word	0x00000028


	//----- nvinfo : EIATTR_FRAME_SIZE
	.align		4
.L_175:
        /*033c*/ 	.byte	0x04, 0x11
        /*033e*/ 	.short	(.L_177 - .L_176)
	.align		4
.L_176:
        /*0340*/ 	.word	index@(_ZN2at6native57_GLOBAL__N__416c288b_24_ActivationPreluKernel_cu_bc9ca66845unrolled_elementwise_kernel_for_multi_outputsILi2EZZZNS0_21prelu_backward_kernelERNS_14TensorIteratorEENKUlvE_clEvENKUlvE2_clEvEUlN3c104HalfES8_S8_E_St5arrayIPcLm5EE23TrivialOffsetCalculatorILi3EjESD_ILi2EjEEEviT0_T1_T2_T3_)
        /*0344*/ 	.word	0x00000000


	//----- nvinfo : EIATTR_REGCOUNT
	.align		4
.L_177:
        /*0348*/ 	.byte	0x04, 0x2f
        /*034a*/ 	.short	(.L_179 - .L_178)
	.align		4
.L_178:
        /*034c*/ 	.word	index@(_ZN2at6native57_GLOBAL__N__416c288b_24_ActivationPreluKernel_cu_bc9ca66845unrolled_elementwise_kernel_for_multi_outputsILi2EZZZNS0_21prelu_backward_kernelERNS_14TensorIteratorEENKUlvE_clEvENKUlvE2_clEvEUlN3c104HalfES8_S8_E_St5arrayIPcLm5EE16OffsetCalculatorILi3EjLb0EESD_ILi2EjLb0EEEEviT0_T1_T2_T3_)
        /*0350*/ 	.word	0x00000030


	//----- nvinfo : EIATTR_FRAME_SIZE
	.align		4
.L_179:
        /*0354*/ 	.byte	0x04, 0x11
        /*0356*/ 	.short	(.L_181 - .L_180)
	.align		4
.L_180:
        /*0358*/ 	.word	index@(_ZN2at6native57_GLOBAL__N__416c288b_24_ActivationPreluKernel_cu_bc9ca66845unrolled_elementwise_kernel_for_multi_outputsILi2EZZZNS0_21prelu_backward_kernelERNS_14TensorIteratorEENKUlvE_clEvENKUlvE2_clEvEUlN3c104HalfES8_S8_E_St5arrayIPcLm5EE16OffsetCalculatorILi3EjLb0EESD_ILi2EjLb0EEEEviT0_T1_T2_T3_)
        /*035c*/ 	.word	0x00000000


	//----- nvinfo : EIATTR_MIN_STACK_SIZE
	.align		4
.L_181:
        /*0360*/ 	.byte	0x04, 0x12
        /*0362*/ 	.short	(.L_183 - .L_182)
	.align		4
.L_182:
        /*0364*/ 	.word	index@(_ZN2at6native57_GLOBAL__N__416c288b_24_ActivationPreluKernel_cu_bc9ca66845unrolled_elementwise_kernel_for_multi_outputsILi2EZZZNS0_21prelu_backward_kernelERNS_14TensorIteratorEENKUlvE_clEvENKUlvE2_clEvEUlN3c104HalfES8_S8_E_St5arrayIPcLm5EE16OffsetCalculatorILi3EjLb0EESD_ILi2EjLb0EEEEviT0_T1_T2_T3_)
        /*0368*/ 	.word	0x00000000


	//----- nvinfo : EIATTR_MIN_STACK_SIZE
	.align		4
.L_183:
        /*036c*/ 	.byte	0x04, 0x12
        /*036e*/ 	.short	(.L_185 - .L_184)
	.align		4
.L_184:
        /*0370*/ 	.word	index@(_ZN2at6native57_GLOBAL__N__416c288b_24_ActivationPreluKernel_cu_bc9ca66845unrolled_elementwise_kernel_for_multi_outputsILi2EZZZNS0_21prelu_backward_kernelERNS_14TensorIteratorEENKUlvE_clEvENKUlvE2_clEvEUlN3c104HalfES8_S8_E_St5arrayIPcLm5EE23TrivialOffsetCalculatorILi3EjESD_ILi2EjEEEviT0_T1_T2_T3_)
        /*0374*/ 	.word	0x00000000


	//----- nvinfo : EIATTR_MIN_STACK_SIZE
	.align		4
.L_185:
        /*0378*/ 	.byte	0x04, 0x12
        /*037a*/ 	.short	(.L_187 - .L_186)
	.align		4
.L_186:
        /*037c*/ 	.word	index@(_ZN2at6native57_GLOBAL__N__416c288b_24_ActivationPreluKernel_cu_bc9ca66845unrolled_elementwise_kernel_for_multi_outputsILi2EZZZNS0_21prelu_backward_kernelERNS_14TensorIteratorEENKUlvE_clEvENKUlvE1_clEvEUlN3c108BFloat16ES8_S8_E_St5arrayIPcLm5EE16OffsetCalculatorILi3EjLb0EESD_ILi2EjLb0EEEEviT0_T1_T2_T3_)
        /*0380*/ 	.word	0x00000000


	//----- nvinfo : EIATTR_MIN_STACK_SIZE
	.align		4
.L_187:
        /*0384*/ 	.byte	0x04, 0x12
        /*0386*/ 	.short	(.L_189 - .L_188)
	.align		4
.L_188:
        /*0388*/ 	.word	index@(_ZN2at6native57_GLOBAL__N__416c288b_24_ActivationPreluKernel_cu_bc9ca66845unrolled_elementwise_kernel_for_multi_outputsILi2EZZZNS0_21prelu_backward_kernelERNS_14TensorIteratorEENKUlvE_clEvENKUlvE1_clEvEUlN3c108BFloat16ES8_S8_E_St5arrayIPcLm5EE23TrivialOffsetCalculatorILi3EjESD_ILi2EjEEEviT0_T1_T2_T3_)
        /*038c*/ 	.word	0x00000000


	//----- nvinfo : EIATTR_MIN_STACK_SIZE
	.align		4
.L_189:
        /*0390*/ 	.byte	0x04, 0x12
        /*0392*/ 	.short	(.L_191 - .L_190)
	.align		4
.L_190:
        /*0394*/ 	.word	index@(_ZN2at6native57_GLOBAL__N__416c288b_24_ActivationPreluKernel_cu_bc9ca66845unrolled_elementwise_kernel_for_multi_outputsILi2EZZZNS0_21prelu_backward_kernelERNS_14TensorIteratorEENKUlvE_clEvENKUlvE0_clEvEUlfffE_St5arrayIPcLm5EE16OffsetCalculatorILi3EjLb0EESB_ILi2EjLb0EEEEviT0_T1_T2_T3_)
        /*0398*/ 	.word	0x00000000


	//----- nvinfo : EIATTR_MIN_STACK_SIZE
	.align		4
.L_191:
        /*039c*/ 	.byte	0x04, 0x12
        /*039e*/ 	.short	(.L_193 - .L_192)
	.align		4
.L_192:
        /*03a0*/ 	.word	index@(_ZN2at6native57_GLOBAL__N__416c288b_24_ActivationPreluKernel_cu_bc9ca66845unrolled_elementwise_kernel_for_multi_outputsILi2EZZZNS0_21prelu_backward_kernelERNS_14TensorIteratorEENKUlvE_clEvENKUlvE0_clEvEUlfffE_St5arrayIPcLm5EE23TrivialOffsetCalculatorILi3EjESB_ILi2EjEEEviT0_T1_T2_T3_)
        /*03a4*/ 	.word	0x00000000


	//----- nvinfo : EIATTR_MIN_STACK_SIZE
	.align		4
.L_193:
        /*03a8*/ 	.byte	0x04, 0x12
        /*03aa*/ 	.short	(.L_195 - .L_194)
	.align		4
.L_194:
        /*03ac*/ 	.word	index@(_ZN2at6native57_GLOBAL__N__416c288b_24_ActivationPreluKernel_cu_bc9ca66845unrolled_elementwise_kernel_for_multi_outputsILi2EZZZNS0_21prelu_backward_kernelERNS_14TensorIteratorEENKUlvE_clEvENKUlvE_clEvEUldddE_St5arrayIPcLm5EE16OffsetCalculatorILi3EjLb0EESB_ILi2EjLb0EEEEviT0_T1_T2_T3_)
        /*03b0*/ 	.word	0x00000000


	//----- nvinfo : EIATTR_MIN_STACK_SIZE
	.align		4
.L_195:
        /*03b4*/ 	.byte	0x04, 0x12
        /*03b6*/ 	.short	(.L_197 - .L_196)
	.align		4
.L_196:
        /*03b8*/ 	.word	index@(_ZN2at6native57_GLOBAL__N__416c288b_24_ActivationPreluKernel_cu_bc9ca66845unrolled_elementwise_kernel_for_multi_outputsILi2EZZZNS0_21prelu_backward_kernelERNS_14TensorIteratorEENKUlvE_clEvENKUlvE_clEvEUldddE_St5arrayIPcLm5EE23TrivialOffsetCalculatorILi3EjESB_ILi2EjEEEviT0_T1_T2_T3_)
        /*03bc*/ 	.word	0x00000000


	//----- nvinfo : EIATTR_MIN_STACK_SIZE
	.align		4
.L_197:
        /*03c0*/ 	.byte	0x04, 0x12
        /*03c2*/ 	.short	(.L_199 - .L_198)
	.align		4
.L_198:
        /*03c4*/ 	.word	index@(_ZN2at6native18elementwise_kernelILi128ELi4EZNS0_15gpu_kernel_implIZZZNS0_12prelu_kernelERNS_14TensorIteratorEENKUlvE_clEvENKUlvE2_clEvEUlN3c104HalfES8_E_EEvRNS_18TensorIteratorBaseERKT_EUliE_EEviT1_)
        /*03c8*/ 	.word	0x00000000


	//----- nvinfo : EIATTR_MIN_STACK_SIZE
	.align		4
.L_199:
        /*03cc*/ 	.byte	0x04, 0x12
        /*03ce*/ 	.short	(.L_201 - .L_200)
	.align		4
.L_200:
        /*03d0*/ 	.word	index@(_ZN2at6native27unrolled_elementwise_kernelIZZZNS0_12prelu_kernelERNS_14TensorIteratorEENKUlvE_clEvENKUlvE2_clEvEUlN3c104HalfES7_E_St5arrayIPcLm3EELi4E23TrivialOffsetCalculatorILi2EjESC_ILi1EjENS0_6memory12LoadWithCastILi2EEENSF_13StoreWithCastILi1EEEEEviT_T0_T2_T3_T4_T5_)
        /*03d4*/ 	.word	0x00000000


	//----- nvinfo : EIATTR_MIN_STACK_SIZE
	.align		4
.L_201:
        /*03d8*/ 	.byte	0x04, 0x12
        /*03da*/ 	.short	(.L_203 - .L_202)
	.align		4
.L_202:
        /*03dc*/ 	.word	index@(_ZN2at6native18elementwise_kernelILi128ELi4EZNS0_22gpu_kernel_impl_nocastIZZZNS0_12prelu_kernelERNS_14TensorIteratorEENKUlvE_clEvENKUlvE2_clEvEUlN3c104HalfES8_E_EEvRNS_18TensorIteratorBaseERKT_EUliE_EEviT1_)
        /*03e0*/ 	.word	0x00000000


	//----- nvinfo : EIATTR_MIN_STACK_SIZE
	.align		4
.L_203:
        /*03e4*/ 	.byte	0x04, 0x12
        /*03e6*/ 	.short	(.L_205 - .L_204)
	.align		4
.L_204:
        /*03e8*/ 	.word	index@(_ZN2at6native27unrolled_elementwise_kernelIZZZNS0_12prelu_kernelERNS_14TensorIteratorEENKUlvE_clEvENKUlvE2_clEvEUlN3c104HalfES7_E_St5arrayIPcLm3EELi4E23TrivialOffsetCalculatorILi2EjESC_ILi1EjENS0_6memory15LoadWithoutCastENSF_16StoreWithoutCastEEEviT_T0_T2_T3_T4_T5_)
        /*03ec*/ 	.word	0x00000000


	//----- nvinfo : EIATTR_MIN_STACK_SIZE
	.align		4
.L_205:
        /*03f0*/ 	.byte	0x04, 0x12
        /*03f2*/ 	.short	(.L_207 - .L_206)
	.align		4
.L_206:
        /*03f4*/ 	.word	index@(_ZN2at6native29vectorized_elementwise_kernelILi2EZZZNS0_12prelu_kernelERNS_14TensorIteratorEENKUlvE_clEvENKUlvE2_clEvEUlN3c104HalfES7_E_St5arrayIPcLm3EEEEviT0_T1_)
        /*03f8*/ 	.word	0x00000000


	//----- nvinfo : EIATTR_MIN_STACK_SIZE
	.align		4
.L_207:
        /*03fc*/ 	.byte	0x04, 0x12
        /*03fe*/ 	.short	(.L_209 - .L_208)
	.align		4
.L_208:
        /*0400*/ 	.word	index@(_ZN2at6native29vectorized_elementwise_kernelILi4EZZZNS0_12prelu_kernelERNS_14TensorIteratorEENKUlvE_clEvENKUlvE2_clEvEUlN3c104HalfES7_E_St5arrayIPcLm3EEEEviT0_T1_)
        /*0404*/ 	.word	0x00000000


	//----- nvinfo : EIATTR_MIN_STACK_SIZE
	.align		4
.L_209:
        /*0408*/ 	.byte	0x04, 0x12
        /*040a*/ 	.short	(.L_211 - .L_210)
	.align		4
.L_210:
        /*040c*/ 	.word	index@(_ZN2at6native29vectorized_elementwise_kernelILi8EZZZNS0_12prelu_kernelERNS_14TensorIteratorEENKUlvE_clEvENKUlvE2_clEvEUlN3c104HalfES7_E_St5arrayIPcLm3EEEEviT0_T1_)
        /*0410*/ 	.word	0x00000000


	//----- nvinfo : EIATTR_MIN_STACK_SIZE
	.align		4
.L_211:
        /*0414*/ 	.byte	0x04, 0x12
        /*0416*/ 	.short	(.L_213 - .L_212)
	.align		4
.L_212:
        /*0418*/ 	.word	index@(_ZN2at6native18elementwise_kernelILi128ELi4EZNS0_15gpu_kernel_implIZZZNS0_12prelu_kernelERNS_14TensorIteratorEENKUlvE_clEvENKUlvE1_clEvEUlN3c108BFloat16ES8_E_EEvRNS_18TensorIteratorBaseERKT_EUliE_EEviT1_)
        /*041c*/ 	.word	0x00000000


	//----- nvinfo : EIATTR_MIN_STACK_SIZE
	.align		4
.L_213:
        /*0420*/ 	.byte	0x04, 0x12
        /*0422*/ 	.short	(.L_215 - .L_214)
	.align		4
.L_214:
        /*0424*/ 	.word	index@(_ZN2at6native27unrolled_elementwise_kernelIZZZNS0_12prelu_kernelERNS_14TensorIteratorEENKUlvE_clEvENKUlvE1_clEvEUlN3c108BFloat16ES7_E_St5arrayIPcLm3EELi4E23TrivialOffsetCalculatorILi2EjESC_ILi1EjENS0_6memory12LoadWithCastILi2EEENSF_13StoreWithCastILi1EEEEEviT_T0_T2_T3_T4_T5_)
        /*0428*/ 	.word	0x00000000


	//----- nvinfo : EIATTR_MIN_STACK_SIZE
	.align		4
.L_215:
        /*042c*/ 	.byte	0x04, 0x12
        /*042e*/ 	.short	(.L_217 - .L_216)
	.align		4
.L_216:
        /*0430*/ 	.word	index@(_ZN2at6native18elementwise_kernelILi128ELi4EZNS0_22gpu_kernel_impl_nocastIZZZNS0_12prelu_kernelERNS_14TensorIteratorEENKUlvE_clEvENKUlvE1_clEvEUlN3c108BFloat16ES8_E_EEvRNS_18TensorIteratorBaseERKT_EUliE_EEviT1_)
        /*0434*/ 	.word	0x00000000


	//----- nvinfo : EIATTR_MIN_STACK_SIZE
	.align		4
.L_217:
        /*0438*/ 	.byte	0x04, 0x12
        /*043a*/ 	.short	(.L_219 - .L_218)
	.align		4
.L_218:
        /*043c*/ 	.word	index@(_ZN2at6native27unrolled_elementwise_kernelIZZZNS0_12prelu_kernelERNS_14TensorIteratorEENKUlvE_clEvENKUlvE1_clEvEUlN3c108BFloat16ES7_E_St5arrayIPcLm3EELi4E23TrivialOffsetCalculatorILi2EjESC_ILi1EjENS0_6memory15LoadWithoutCastENSF_16StoreWithoutCastEEEviT_T0_T2_T3_T4_T5_)
        /*0440*/ 	.word	0x00000000


	//----- nvinfo : EIATTR_MIN_STACK_SIZE
	.align		4
.L_219:
        /*0444*/ 	.byte	0x04, 0x12
        /*0446*/ 	.short	(.L_221 - .L_220)
	.align		4
.L_220:
        /*0448*/ 	.word	index@(_ZN2at6native29vectorized_elementwise_kernelILi2EZZZNS0_12prelu_kernelERNS_14TensorIteratorEENKUlvE_clEvENKUlvE1_clEvEUlN3c108BFloat16ES7_E_St5arrayIPcLm3EEEEviT0_T1_)
        /*044c*/ 	.word	0x00000000


	//----- nvinfo : EIATTR_MIN_STACK_SIZE
	.align		4
.L_221:
        /*0450*/ 	.byte	0x04, 0x12
        /*0452*/ 	.short	(.L_223 - .L_222)
	.align		4
.L_222:
        /*0454*/ 	.word	index@(_ZN2at6native29vectorized_elementwise_kernelILi4EZZZNS0_12prelu_kernelERNS_14TensorIteratorEENKUlvE_clEvENKUlvE1_clEvEUlN3c108BFloat16ES7_E_St5arrayIPcLm3EEEEviT0_T1_)
        /*0458*/ 	.word	0x00000000


	//----- nvinfo : EIATTR_MIN_STACK_SIZE
	.align		4
.L_223:
        /*045c*/ 	.byte	0x04, 0x12
        /*045e*/ 	.short	(.L_225 - .L_224)
	.align		4
.L_224:
        /*0460*/ 	.word	index@(_ZN2at6native29vectorized_elementwise_kernelILi8EZZZNS0_12prelu_kernelERNS_14TensorIteratorEENKUlvE_clEvENKUlvE1_clEvEUlN3c108BFloat16ES7_E_St5arrayIPcLm3EEEEviT0_T1_)
        /*0464*/ 	.word	0x00000000


	//----- nvinfo : EIATTR_MIN_STACK_SIZE
	.align		4
.L_225:
        /*0468*/ 	.byte	0x04, 0x12
        /*046a*/ 	.short	(.L_227 - .L_226)
	.align		4
.L_226:
        /*046c*/ 	.word	index@(_ZN2at6native18elementwise_kernelILi128ELi4EZNS0_15gpu_kernel_implIZZZNS0_12prelu_kernelERNS_14TensorIteratorEENKUlvE_clEvENKUlvE0_clEvEUlffE_EEvRNS_18TensorIteratorBaseERKT_EUliE_EEviT1_)
        /*0470*/ 	.word	0x00000000


	//----- nvinfo : EIATTR_MIN_STACK_SIZE
	.align		4
.L_227:
        /*0474*/ 	.byte	0x04, 0x12
        /*0476*/ 	.short	(.L_229 - .L_228)
	.align		4
.L_228:
        /*0478*/ 	.word	index@(_ZN2at6native27unrolled_elementwise_kernelIZZZNS0_12prelu_kernelERNS_14TensorIteratorEENKUlvE_clEvENKUlvE0_clEvEUlffE_St5arrayIPcLm3EELi4E23TrivialOffsetCalculatorILi2EjESA_ILi1EjENS0_6memory12LoadWithCastILi2EEENSD_13StoreWithCastILi1EEEEEviT_T0_T2_T3_T4_T5_)
        /*047c*/ 	.word	0x00000000


	//----- nvinfo : EIATTR_MIN_STACK_SIZE
	.align		4
.L_229:
        /*0480*/ 	.byte	0x04, 0x12
        /*0482*/ 	.short	(.L_231 - .L_230)
	.align		4
.L_230:
        /*0484*/ 	.word	index@(_ZN2at6native18elementwise_kernelILi128ELi2EZNS0_22gpu_kernel_impl_nocastIZZZNS0_12prelu_kernelERNS_14TensorIteratorEENKUlvE_clEvENKUlvE0_clEvEUlffE_EEvRNS_18TensorIteratorBaseERKT_EUliE_EEviT1_)
        /*0488*/ 	.word	0x00000000


	//----- nvinfo : EIATTR_MIN_STACK_SIZE
	.align		4
.L_231:
        /*048c*/ 	.byte	0x04, 0x12
        /*048e*/ 	.short	(.L_233 - .L_232)
	.align		4
.L_232:
        /*0490*/ 	.word	index@(_ZN2at6native27unrolled_elementwise_kernelIZZZNS0_12prelu_kernelERNS_14TensorIteratorEENKUlvE_clEvENKUlvE0_clEvEUlffE_St5arrayIPcLm3EELi4E23TrivialOffsetCalculatorILi2EjESA_ILi1EjENS0_6memory15LoadWithoutCastENSD_16StoreWithoutCastEEEviT_T0_T2_T3_T4_T5_)
        /*0494*/ 	.word	0x00000000


	//----- nvinfo : EIATTR_MIN_STACK_SIZE
	.align		4
.L_233:
        /*0498*/ 	.byte	0x04, 0x12
        /*049a*/ 	.short	(.L_235 - .L_234)
	.align		4
.L_234:
        /*049c*/ 	.word	index@(_ZN2at6native29vectorized_elementwise_kernelILi2EZZZNS0_12prelu_kernelERNS_14TensorIteratorEENKUlvE_clEvENKUlvE0_clEvEUlffE_St5arrayIPcLm3EEEEviT0_T1_)
        /*04a0*/ 	.word	0x00000000


	//----- nvinfo : EIATTR_MIN_STACK_SIZE
	.align		4
.L_235:
        /*04a4*/ 	.byte	0x04, 0x12
        /*04a6*/ 	.short	(.L_237 - .L_236)
	.align		4
.L_236:
        /*04a8*/ 	.word	index@(_ZN2at6native29vectorized_elementwise_kernelILi4EZZZNS0_12prelu_kernelERNS_14TensorIteratorEENKUlvE_clEvENKUlvE0_clEvEUlffE_St5arrayIPcLm3EEEEviT0_T1_)
        /*04ac*/ 	.word	0x00000000


	//----- nvinfo : EIATTR_MIN_STACK_SIZE
	.align		4
.L_237:
        /*04b0*/ 	.byte	0x04, 0x12
        /*04b2*/ 	.short	(.L_239 - .L_238)
	.align		4
.L_238:
        /*04b4*/ 	.word	index@(_ZN2at6native29vectorized_elementwise_kernelILi8EZZZNS0_12prelu_kernelERNS_14TensorIteratorEENKUlvE_clEvENKUlvE0_clEvEUlffE_St5arrayIPcLm3EEEEviT0_T1_)
        /*04b8*/ 	.word	0x00000000


	//----- nvinfo : EIATTR_MIN_STACK_SIZE
	.align		4
.L_239:
        /*04bc*/ 	.byte	0x04, 0x12
        /*04be*/ 	.short	(.L_241 - .L_240)
	.align		4
.L_240:
        /*04c0*/ 	.word	index@(_ZN2at6native18elementwise_kernelILi128ELi4EZNS0_15gpu_kernel_implIZZZNS0_12prelu_kernelERNS_14TensorIteratorEENKUlvE_clEvENKUlvE_clEvEUlddE_EEvRNS_18TensorIteratorBaseERKT_EUliE_EEviT1_)
        /*04c4*/ 	.word	0x00000000


	//----- nvinfo : EIATTR_MIN_STACK_SIZE
	.align		4
.L_241:
        /*04c8*/ 	.byte	0x04, 0x12
        /*04ca*/ 	.short	(.L_243 - .L_242)
	.align		4
.L_242:
        /*04cc*/ 	.word	index@(_ZN2at6native27unrolled_elementwise_kernelIZZZNS0_12prelu_kernelERNS_14TensorIteratorEENKUlvE_clEvENKUlvE_clEvEUlddE_St5arrayIPcLm3EELi4E23TrivialOffsetCalculatorILi2EjESA_ILi1EjENS0_6memory12LoadWithCastILi2EEENSD_13StoreWithCastILi1EEEEEviT_T0_T2_T3_T4_T5_)
        /*04d0*/ 	.word	0x00000000


	//----- nvinfo : EIATTR_MIN_STACK_SIZE
	.align		4
.L_243:
        /*04d4*/ 	.byte	0x04, 0x12
        /*04d6*/ 	.short	(.L_245 - .L_244)
	.align		4
.L_244:
        /*04d8*/ 	.word	index@(_ZN2at6native18elementwise_kernelILi128ELi2EZNS0_22gpu_kernel_impl_nocastIZZZNS0_12prelu_kernelERNS_14TensorIteratorEENKUlvE_clEvENKUlvE_clEvEUlddE_EEvRNS_18TensorIteratorBaseERKT_EUliE_EEviT1_)
        /*04dc*/ 	.word	0x00000000


	//----- nvinfo : EIATTR_MIN_STACK_SIZE
	.align		4
.L_245:
        /*04e0*/ 	.byte	0x04, 0x12
        /*04e2*/ 	.short	(.L_247 - .L_246)
	.align		4
.L_246:
        /*04e4*/ 	.word	index@(_ZN2at6native27unrolled_elementwise_kernelIZZZNS0_12prelu_kernelERNS_14TensorIteratorEENKUlvE_clEvENKUlvE_clEvEUlddE_St5arrayIPcLm3EELi4E23TrivialOffsetCalculatorILi2EjESA_ILi1EjENS0_6memory15LoadWithoutCastENSD_16StoreWithoutCastEEEviT_T0_T2_T3_T4_T5_)
        /*04e8*/ 	.word	0x00000000


	//----- nvinfo : EIATTR_MIN_STACK_SIZE
	.align		4
.L_247:
        /*04ec*/ 	.byte	0x04, 0x12
        /*04ee*/ 	.short	(.L_249 - .L_248)
	.align		4
.L_248:
        /*04f0*/ 	.word	index@(_ZN2at6native29vectorized_elementwise_kernelILi2EZZZNS0_12prelu_kernelERNS_14TensorIteratorEENKUlvE_clEvENKUlvE_clEvEUlddE_St5arrayIPcLm3EEEEviT0_T1_)
        /*04f4*/ 	.word	0x00000000


	//----- nvinfo : EIATTR_MIN_STACK_SIZE
	.align		4
.L_249:
        /*04f8*/ 	.byte	0x04, 0x12
        /*04fa*/ 	.short	(.L_251 - .L_250)
	.align		4
.L_250:
        /*04fc*/ 	.word	index@(_ZN2at6native29vectorized_elementwise_kernelILi4EZZZNS0_12prelu_kernelERNS_14TensorIteratorEENKUlvE_clEvENKUlvE_clEvEUlddE_St5arrayIPcLm3EEEEviT0_T1_)
        /*0500*/ 	.word	0x00000000


	//----- nvinfo : EIATTR_MIN_STACK_SIZE
	.align		4
.L_251:
        /*0504*/ 	.byte	0x04, 0x12
        /*0506*/ 	.short	(.L_253 - .L_252)
	.align		4
.L_252:
        /*0508*/ 	.word	index@(_ZN2at6native29vectorized_elementwise_kernelILi8EZZZNS0_12prelu_kernelERNS_14TensorIteratorEENKUlvE_clEvENKUlvE_clEvEUlddE_St5arrayIPcLm3EEEEviT0_T1_)
        /*050c*/ 	.word	0x00000000
.L_253:


//--------------------- .nv.compat                --------------------------
	.section	.nv.compat,"",@"SHT_CUDA_COMPAT_INFO"
	.align	4
        /*0000*/ 	.byte	0x02, 0x09, 0x00, 0x00, 0x02, 0x02, 0x01, 0x00, 0x02, 0x05, 0x05, 0x00, 0x03, 0x07, 0x01, 0x01
        /*0010*/ 	.byte	0x02, 0x03, 0x00, 0x00, 0x02, 0x06, 0x01, 0x00, 0x04, 0x0b, 0x08, 0x00, 0x00, 0x00, 0x00, 0x00
        /*0020*/ 	.byte	0x00, 0x00, 0x00, 0x00


//--------------------- .nv.info._ZN2at6native57_GLOBAL__N__416c288b_24_ActivationPreluKernel_cu_bc9ca66845unrolled_elementwise_kernel_for_multi_outputsILi2EZZZNS0_21prelu_backward_kernelERNS_14TensorIteratorEENKUlvE_clEvENKUlvE2_clEvEUlN3c104HalfES8_S8_E_St5arrayIPcLm5EE16OffsetCalculatorILi3EjLb0EESD_ILi2EjLb0EEEEviT0_T1_T2_T3_ --------------------------
	.section	.nv.info._ZN2at6native57_GLOBAL__N__416c288b_24_ActivationPreluKernel_cu_bc9ca66845unrolled_elementwise_kernel_for_multi_outputsILi2EZZZNS0_21prelu_backward_kernelERNS_14TensorIteratorEENKUlvE_clEvENKUlvE2_clEvEUlN3c104HalfES8_S8_E_St5arrayIPcLm5EE16OffsetCalculatorILi3EjLb0EESD_ILi2EjLb0EEEEviT0_T1_T2_T3_,"",@"SHT_CUDA_INFO"
	.sectionflags	@""
	.align	4


	//----- nvinfo : EIATTR_CUDA_API_VERSION
	.align		4
        /*0000*/ 	.byte	0x04, 0x37
        /*0002*/ 	.short	(.L_255 - .L_254)
.L_254:
        /*0004*/ 	.word	0x00000082


	//----- nvinfo : EIATTR_KPARAM_INFO
	.align		4
.L_255:
        /*0008*/ 	.byte	0x04, 0x17
        /*000a*/ 	.short	(.L_257 - .L_256)
.L_256:
        /*000c*/ 	.word	0x00000000
        /*0010*/ 	.short	0x0004
        /*0012*/ 	.short	0x028c
        /*0014*/ 	.byte	0x00, 0xf0, 0xe1, 0x07


	//----- nvinfo : EIATTR_KPARAM_INFO
	.align		4
.L_257:
        /*0018*/ 	.byte	0x04, 0x17
        /*001a*/ 	.short	(.L_259 - .L_258)
.L_258:
        /*001c*/ 	.word	0x00000000
        /*0020*/ 	.short	0x0003
        /*0022*/ 	.short	0x0030
        /*0024*/ 	.byte	0x00, 0xf0, 0x71, 0x09


	//----- nvinfo : EIATTR_KPARAM_INFO
	.align		4
.L_259:
        /*0028*/ 	.byte	0x04, 0x17
        /*002a*/ 	.short	(.L_261 - .L_260)
.L_260:
        /*002c*/ 	.word	0x00000000
        /*0030*/ 	.short	0x0002
        /*0032*/ 	.short	0x0008
        /*0034*/ 	.byte	0x00, 0xf0, 0xa1, 0x00


	//----- nvinfo : EIATTR_KPARAM_INFO
	.align		4
.L_261:
        /*0038*/ 	.byte	0x04, 0x17
        /*003a*/ 	.short	(.L_263 - .L_262)
.L_262:
        /*003c*/ 	.word	0x00000000
        /*0040*/ 	.short	0x0001
        /*0042*/ 	.short	0x0004
        /*0044*/ 	.byte	0x00, 0xf0, 0x05, 0x00


	//----- nvinfo : EIATTR_KPARAM_INFO
	.align		4
.L_263:
        /*0048*/ 	.byte	0x04, 0x17
        /*004a*/ 	.short	(.L_265 - .L_264)
.L_264:
        /*004c*/ 	.word	0x00000000
        /*0050*/ 	.short	0x0000
        /*0052*/ 	.short	0x0000
        /*0054*/ 	.byte	0x00, 0xf0, 0x11, 0x00


	//----- nvinfo : EIATTR_SPARSE_MMA_MASK
	.align		4
.L_265:
        /*0058*/ 	.byte	0x03, 0x50
        /*005a*/ 	.short	0x0000


	//----- nvinfo : EIATTR_MAXREG_COUNT
	.align		4
        /*005c*/ 	.byte	0x03, 0x1b
        /*005e*/ 	.short	0x00ff


	//----- nvinfo : EIATTR_MERCURY_ISA_VERSION
	.align		4
        /*0060*/ 	.byte	0x03, 0x5f
        /*0062*/ 	.short	0x0101


	//----- nvinfo : EIATTR_EXIT_INSTR_OFFSETS
	.align		4
        /*0064*/ 	.byte	0x04, 0x1c
        /*0066*/ 	.short	(.L_267 - .L_266)


	//   ....[0]....
.L_266:
        /*0068*/ 	.word	0x0000bf70


	//   ....[1]....
        /*006c*/ 	.word	0x0000d480


	//   ....[2]....
        /*0070*/ 	.word	0x0000e980


	//   ....[3]....
        /*0074*/ 	.word	0x0000fe70


	//   ....[4]....
        /*0078*/ 	.word	0x00011350


	//   ....[5]....
        /*007c*/ 	.word	0x00012810


	//   ....[6]....
        /*0080*/ 	.word	0x00013cd0


	//   ....[7]....
        /*0084*/ 	.word	0x00015190


	//   ....[8]....
        /*0088*/ 	.word	0x00016650


	//----- nvinfo : EIATTR_MAX_THREADS
	.align		4
.L_267:
        /*008c*/ 	.byte	0x04, 0x05
        /*008e*/ 	.short	(.L_269 - .L_268)
.L_268:
        /*0090*/ 	.word	0x00000080
        /*0094*/ 	.word	0x00000001
        /*0098*/ 	.word	0x00000001


	//----- nvinfo : EIATTR_CRS_STACK_SIZE
	.align		4
.L_269:
        /*009c*/ 	.byte	0x04, 0x1e
        /*009e*/ 	.short	(.L_271 - .L_270)
.L_270:
        /*00a0*/ 	.word	0x00000000


	//----- nvinfo : EIATTR_CBANK_PARAM_SIZE
	.align		4
.L_271:
        /*00a4*/ 	.byte	0x03, 0x19
        /*00a6*/ 	.short	0x0484


	//----- nvinfo : EIATTR_PARAM_CBANK
	.align		4
        /*00a8*/ 	.byte	0x04, 0x0a
        /*00aa*/ 	.short	(.L_273 - .L_272)
	.align		4
.L_272:
        /*00ac*/ 	.word	index@(.nv.constant0._ZN2at6native57_GLOBAL__N__416c288b_24_ActivationPreluKernel_cu_bc9ca66845unrolled_elementwise_kernel_for_multi_outputsILi2EZZZNS0_21prelu_backward_kernelERNS_14TensorIteratorEENKUlvE_clEvENKUlvE2_clEvEUlN3c104HalfES8_S8_E_St5arrayIPcLm5EE16OffsetCalculatorILi3EjLb0EESD_ILi2EjLb0EEEEviT0_T1_T2_T3_)
        /*00b0*/ 	.short	0x0210
        /*00b2*/ 	.short	0x0484


	//----- nvinfo : EIATTR_SW_WAR
	.align		4
.L_273:
        /*00b4*/ 	.byte	0x04, 0x36
        /*00b6*/ 	.short	(.L_275 - .L_274)
.L_274:
        /*00b8*/ 	.word	0x00000008
.L_275:


//--------------------- .nv.info._ZN2at6native57_GLOBAL__N__416c288b_24_ActivationPreluKernel_cu_bc9ca66845unrolled_elementwise_kernel_for_multi_outputsILi2EZZZNS0_21prelu_backward_kernelERNS_14TensorIteratorEENKUlvE_clEvENKUlvE2_clEvEUlN3c104HalfES8_S8_E_St5arrayIPcLm5EE23TrivialOffsetCalculatorILi3EjESD_ILi2EjEEEviT0_T1_T2_T3_ --------------------------
	.section	.nv.info._ZN2at6native57_GLOBAL__N__416c288b_24_ActivationPreluKernel_cu_bc9ca66845unrolled_elementwise_kernel_for_multi_outputsILi2EZZZNS0_21prelu_backward_kernelERNS_14TensorIteratorEENKUlvE_clEvENKUlvE2_clEvEUlN3c104HalfES8_S8_E_St5arrayIPcLm5EE23TrivialOffsetCalculatorILi3EjESD_ILi2EjEEEviT0_T1_T2_T3_,"",@"SHT_CUDA_INFO"
	.sectionflags	@""
	.align	4


	//----- nvinfo : EIATTR_CUDA_API_VERSION
	.align		4
        /*0000*/ 	.byte	0x04, 0x37
        /*0002*/ 	.short	(.L_277 - .L_276)
.L_276:
        /*0004*/ 	.word	0x00000082


	//----- nvinfo : EIATTR_KPARAM_INFO
	.align		4
.L_277:
        /*0008*/ 	.byte	0x04, 0x17
        /*000a*/ 	.short	(.L_279 - .L_278)
.L_278:
        /*000c*/ 	.word	0x00000000
        /*0010*/ 	.short	0x0004
        /*0012*/ 	.short	0x0031
        /*0014*/ 	.byte	0x00, 0xf0, 0x05, 0x00


	//----- nvinfo : EIATTR_KPARAM_INFO
	.align		4
.L_279:
        /*0018*/ 	.byte	0x04, 0x17
        /*001a*/ 	.short	(.L_281 - .L_280)
.L_280:
        /*001c*/ 	.word	0x00000000
        /*0020*/ 	.short	0x0003
        /*0022*/ 	.short	0x0030
        /*0024*/ 	.byte	0x00, 0xf0, 0x05, 0x00


	//----- nvinfo : EIATTR_KPARAM_INFO
	.align		4
.L_281:
        /*0028*/ 	.byte	0x04, 0x17
        /*002a*/ 	.short	(.L_283 - .L_282)
.L_282:
        /*002c*/ 	.word	0x00000000
        /*0030*/ 	.short	0x0002
        /*0032*/ 	.short	0x0008
        /*0034*/ 	.byte	0x00, 0xf0, 0xa1, 0x00


	//----- nvinfo : EIATTR_KPARAM_INFO
	.align		4
.L_283:
        /*0038*/ 	.byte	0x04, 0x17
        /*003a*/ 	.short	(.L_285 - .L_284)
.L_284:
        /*003c*/ 	.word	0x00000000
        /*0040*/ 	.short	0x0001
        /*0042*/ 	.short	0x0004
        /*0044*/ 	.byte	0x00, 0xf0, 0x05, 0x00


	//----- nvinfo : EIATTR_KPARAM_INFO
	.align		4
.L_285:
        /*0048*/ 	.byte	0x04, 0x17
        /*004a*/ 	.short	(.L_287 - .L_286)
.L_286:
        /*004c*/ 	.word	0x00000000
        /*0050*/ 	.short	0x0000
        /*0052*/ 	.short	0x0000
        /*0054*/ 	.byte	0x00, 0xf0, 0x11, 0x00


	//----- nvinfo : EIATTR_SPARSE_MMA_MASK
	.align		4
.L_287:
        /*0058*/ 	.byte	0x03, 0x50
        /*005a*/ 	.short	0x0000


	//----- nvinfo : EIATTR_MAXREG_COUNT
	.align		4
        /*005c*/ 	.byte	0x03, 0x1b
        /*005e*/ 	.short	0x00ff


	//----- nvinfo : EIATTR_MERCURY_ISA_VERSION
	.align		4
        /*0060*/ 	.byte	0x03, 0x5f
        /*0062*/ 	.short	0x0101


	//----- nvinfo : EIATTR_EXIT_INSTR_OFFSETS
	.align		4
        /*0064*/ 	.byte	0x04, 0x1c
        /*0066*/ 	.short	(.L_289 - .L_288)


	//   ....[0]....
.L_288:
        /*0068*/ 	.word	0x00000fa0


	//   ....[1]....
        /*006c*/ 	.word	0x00001040


	//   ....[2]....
        /*0070*/ 	.word	0x000010b0


	//   ....[3]....
        /*0074*/ 	.word	0x00001110


	//   ....[4]....
        /*0078*/ 	.word	0x00001170


	//   ....[5]....
        /*007c*/ 	.word	0x000011d0


	//   ....[6]....
        /*0080*/ 	.word	0x00001230


	//   ....[7]....
        /*0084*/ 	.word	0x00001290


	//   ....[8]....
        /*0088*/ 	.word	0x000012f0


	//----- nvinfo : EIATTR_MAX_THREADS
	.align		4
.L_289:
        /*008c*/ 	.byte	0x04, 0x05
        /*008e*/ 	.short	(.L_291 - .L_290)
.L_290:
        /*0090*/ 	.word	0x00000080
        /*0094*/ 	.word	0x00000001
        /*0098*/ 	.word	0x00000001


	//----- nvinfo : EIATTR_CRS_STACK_SIZE
	.align		4
.L_291:
        /*009c*/ 	.byte	0x04, 0x1e
        /*009e*/ 	.short	(.L_293 - .L_292)
.L_292:
        /*00a0*/ 	.word	0x00000000


	//----- nvinfo : EIATTR_CBANK_PARAM_SIZE
	.align		4
.L_293:
        /*00a4*/ 	.byte	0x03, 0x19
        /*00a6*/ 	.short	0x0032


	//----- nvinfo : EIATTR_PARAM_CBANK
	.align		4
        /*00a8*/ 	.byte	0x04, 0x0a
        /*00aa*/ 	.short	(.L_295 - .L_294)
	.align		4
.L_294:
        /*00ac*/ 	.word	index@(.nv.constant0._ZN2at6native57_GLOBAL__N__416c288b_24_ActivationPreluKernel_cu_bc9ca66845unrolled_elementwise_kernel_for_multi_outputsILi2EZZZNS0_21prelu_backward_kernelERNS_14TensorIteratorEENKUlvE_clEvENKUlvE2_clEvEUlN3c104HalfES8_S8_E_St5arrayIPcLm5EE23TrivialOffsetCalculatorILi3EjESD_ILi2EjEEEviT0_T1_T2_T3_)
        /*00b0*/ 	.short	0x0210
        /*00b2*/ 	.short	0x0032


	//----- nvinfo : EIATTR_SW_WAR
	.align		4
.L_295:
        /*00b4*/ 	.byte	0x04, 0x36
        /*00b6*/ 	.short	(.L_297 - .L_296)
.L_296:
        /*00b8*/ 	.word	0x00000008
.L_297:


//--------------------- .nv.info._ZN2at6native57_GLOBAL__N__416c288b_24_ActivationPreluKernel_cu_bc9ca66845unrolled_elementwise_kernel_for_multi_outputsILi2EZZZNS0_21prelu_backward_kernelERNS_14TensorIteratorEENKUlvE_clEvENKUlvE1_clEvEUlN3c108BFloat16ES8_S8_E_St5arrayIPcLm5EE16OffsetCalculatorILi3EjLb0EESD_ILi2EjLb0EEEEviT0_T1_T2_T3_ --------------------------
	.section	.nv.info._ZN2at6native57_GLOBAL__N__416c288b_24_ActivationPreluKernel_cu_bc9ca66845unrolled_elementwise_kernel_for_multi_outputsILi2EZZZNS0_21prelu_backward_kernelERNS_14TensorIteratorEENKUlvE_clEvENKUlvE1_clEvEUlN3c108BFloat16ES8_S8_E_St5arrayIPcLm5EE16OffsetCalculatorILi3EjLb0EESD_ILi2EjLb0EEEEviT0_T1_T2_T3_,"",@"SHT_CUDA_INFO"
	.sectionflags	@""
	.align	4


	//----- nvinfo : EIATTR_CUDA_API_VERSION
	.align		4
        /*0000*/ 	.byte	0x04, 0x37
        /*0002*/ 	.short	(.L_299 - .L_298)
.L_298:
        /*0004*/ 	.word	0x00000082


	//----- nvinfo : EIATTR_KPARAM_INFO
	.align		4
.L_299:
        /*0008*/ 	.byte	0x04, 0x17
        /*000a*/ 	.short	(.L_301 - .L_300)
.L_300:
        /*000c*/ 	.word	0x00000000
        /*0010*/ 	.short	0x0004
        /*0012*/ 	.short	0x028c
        /*0014*/ 	.byte	0x00, 0xf0, 0xe1, 0x07


	//----- nvinfo : EIATTR_KPARAM_INFO
	.align		4
.L_301:
        /*0018*/ 	.byte	0x04, 0x17
        /*001a*/ 	.short	(.L_303 - .L_302)
.L_302:
        /*001c*/ 	.word	0x00000000
        /*0020*/ 	.short	0x0003
        /*0022*/ 	.short	0x0030
        /*0024*/ 	.byte	0x00, 0xf0, 0x71, 0x09


	//----- nvinfo : EIATTR_KPARAM_INFO
	.align		4
.L_303:
        /*0028*/ 	.byte	0x04, 0x17
        /*002a*/ 	.short	(.L_305 - .L_304)
.L_304:
        /*002c*/ 	.word	0x00000000
        /*0030*/ 	.short	0x0002
        /*0032*/ 	.short	0x0008
        /*0034*/ 	.byte	0x00, 0xf0, 0xa1, 0x00


	//----- nvinfo : EIATTR_KPARAM_INFO
	.align		4
.L_305:
        /*0038*/ 	.byte	0x04, 0x17
        /*003a*/ 	.short	(.L_307 - .L_306)
.L_306:
        /*003c*/ 	.word	0x00000000
        /*0040*/ 	.short	0x0001
        /*0042*/ 	.short	0x0004
        /*0044*/ 	.byte	0x00, 0xf0, 0x05, 0x00


	//----- nvinfo : EIATTR_KPARAM_INFO
	.align		4
.L_307:
        /*0048*/ 	.byte	0x04, 0x17
        /*004a*/ 	.short	(.L_309 - .L_308)
.L_308:
        /*004c*/ 	.word	0x00000000
        /*0050*/ 	.short	0x0000
        /*0052*/ 	.short	0x0000
        /*0054*/ 	.byte	0x00, 0xf0, 0x11, 0x00


	//----- nvinfo : EIATTR_SPARSE_MMA_MASK
	.align		4
.L_309:
        /*0058*/ 	.byte	0x03, 0x50
        /*005a*/ 	.short	0x0000


	//----- nvinfo : EIATTR_MAXREG_COUNT
	.align		4
        /*005c*/ 	.byte	0x03, 0x1b
        /*005e*/ 	.short	0x00ff


	//----- nvinfo : EIATTR_MERCURY_ISA_VERSION
	.align		4
        /*0060*/ 	.byte	0x03, 0x5f
        /*0062*/ 	.short	0x0101


	//----- nvinfo : EIATTR_EXIT_INSTR_OFFSETS
	.align		4
        /*0064*/ 	.byte	0x04, 0x1c
        /*0066*/ 	.short	(.L_311 - .L_310)


	//   ....[0]....
.L_310:
        /*0068*/ 	.word	0x0000bf70


	//   ....[1]....
        /*006c*/ 	.word	0x0000d480


	//   ....[2]....
        /*0070*/ 	.word	0x0000e980


	//   ....[3]....
        /*0074*/ 	.word	0x0000fe70


	//   ....[4]....
        /*0078*/ 	.word	0x00011350


	//   ....[5]....
        /*007c*/ 	.word	0x00012810


	//   ....[6]....
        /*0080*/ 	.word	0x00013cd0


	//   ....[7]....
        /*0084*/ 	.word	0x00015190


	//   ....[8]....
        /*0088*/ 	.word	0x00016650


	//----- nvinfo : EIATTR_MAX_THREADS
	.align		4
.L_311:
        /*008c*/ 	.byte	0x04, 0x05
        /*008e*/ 	.short	(.L_313 - .L_312)
.L_312:
        /*0090*/ 	.word	0x00000080
        /*0094*/ 	.word	0x00000001
        /*0098*/ 	.word	0x00000001


	//----- nvinfo : EIATTR_CRS_STACK_SIZE
	.align		4
.L_313:
        /*009c*/ 	.byte	0x04, 0x1e
        /*009e*/ 	.short	(.L_315 - .L_314)
.L_314:
        /*00a0*/ 	.word	0x00000000


	//----- nvinfo : EIATTR_CBANK_PARAM_SIZE
	.align		4
.L_315:
        /*00a4*/ 	.byte	0x03, 0x19
        /*00a6*/ 	.short	0x0484


	//----- nvinfo : EIATTR_PARAM_CBANK
	.align		4
        /*00a8*/ 	.byte	0x04, 0x0a
        /*00aa*/ 	.short	(.L_317 - .L_316)
	.align		4
.L_316:
        /*00ac*/ 	.word	index@(.nv.constant0._ZN2at6native57_GLOBAL__N__416c288b_24_ActivationPreluKernel_cu_bc9ca66845unrolled_elementwise_kernel_for_multi_outputsILi2EZZZNS0_21prelu_backward_kernelERNS_14TensorIteratorEENKUlvE_clEvENKUlvE1_clEvEUlN3c108BFloat16ES8_S8_E_St5arrayIPcLm5EE16OffsetCalculatorILi3EjLb0EESD_ILi2EjLb0EEEEviT0_T1_T2_T3_)
        /*00b0*/ 	.short	0x0210
        /*00b2*/ 	.short	0x0484


	//----- nvinfo : EIATTR_SW_WAR
	.align		4
.L_317:
        /*00b4*/ 	.byte	0x04, 0x36
        /*00b6*/ 	.short	(.L_319 - .L_318)
.L_318:
        /*00b8*/ 	.word	0x00000008
.L_319:


//--------------------- .nv.info._ZN2at6native57_GLOBAL__N__416c288b_24_ActivationPreluKernel_cu_bc9ca66845unrolled_elementwise_kernel_for_multi_outputsILi2EZZZNS0_21prelu_backward_kernelERNS_14TensorIteratorEENKUlvE_clEvENKUlvE1_clEvEUlN3c108BFloat16ES8_S8_E_St5arrayIPcLm5EE23TrivialOffsetCalculatorILi3EjESD_ILi2EjEEEviT0_T1_T2_T3_ --------------------------
	.section	.nv.info._ZN2at6native57_GLOBAL__N__416c288b_24_ActivationPreluKernel_cu_bc9ca66845unrolled_elementwise_kernel_for_multi_outputsILi2EZZZNS0_21prelu_backward_kernelERNS_14TensorIteratorEENKUlvE_clEvENKUlvE1_clEvEUlN3c108BFloat16ES8_S8_E_St5arrayIPcLm5EE23TrivialOffsetCalculatorILi3EjESD_ILi2EjEEEviT0_T1_T2_T3_,"",@"SHT_CUDA_INFO"
	.sectionflags	@""
	.align	4


	//----- nvinfo : EIATTR_CUDA_API_VERSION
	.align		4
        /*0000*/ 	.byte	0x04, 0x37
        /*0002*/ 	.short	(.L_321 - .L_320)
.L_320:
        /*0004*/ 	.word	0x00000082


	//----- nvinfo : EIATTR_KPARAM_INFO
	.align		4
.L_321:
        /*0008*/ 	.byte	0x04, 0x17
        /*000a*/ 	.short	(.L_323 - .L_322)
.L_322:
        /*000c*/ 	.word	0x00000000
        /*0010*/ 	.short	0x0004
        /*0012*/ 	.short	0x0031
        /*0014*/ 	.byte	0x00, 0xf0, 0x05, 0x00


	//----- nvinfo : EIATTR_KPARAM_INFO
	.align		4
.L_323:
        /*0018*/ 	.byte	0x04, 0x17
        /*001a*/ 	.short	(.L_325 - .L_324)
.L_324:
        /*001c*/ 	.word	0x00000000
        /*0020*/ 	.short	0x0003
        /*0022*/ 	.short	0x0030
        /*0024*/ 	.byte	0x00, 0xf0, 0x05, 0x00


	//----- nvinfo : EIATTR_KPARAM_INFO
	.align		4
.L_325:
        /*0028*/ 	.byte	0x04, 0x17
        /*002a*/ 	.short	(.L_327 - .L_326)
.L_326:
        /*002c*/ 	.word	0x00000000
        /*0030*/ 	.short	0x0002
        /*0032*/ 	.short	0x0008
        /*0034*/ 	.byte	0x00, 0xf0, 0xa1, 0x00


	//----- nvinfo : EIATTR_KPARAM_INFO
	.align		4
.L_327:
        /*0038*/ 	.byte	0x04, 0x17
        /*003a*/ 	.short	(.L_329 - .L_328)
.L_328:
        /*003c*/ 	.word	0x00000000
        /*0040*/ 	.short	0x0001
        /*0042*/ 	.short	0x0004
        /*0044*/ 	.byte	0x00, 0xf0, 0x05, 0x00


	//----- nvinfo : EIATTR_KPARAM_INFO
	.align		4
.L_329:
        /*0048*/ 	.byte	0x04, 0x17
        /*004a*/ 	.short	(.L_331 - .L_330)
.L_330:
        /*004c*/ 	.word	0x00000000
        /*0050*/ 	.short	0x0000
        /*0052*/ 	.short	0x0000
        /*0054*/ 	.byte	0x00, 0xf0, 0x11, 0x00


	//----- nvinfo : EIATTR_SPARSE_MMA_MASK
	.align		4
.L_331:
        /*0058*/ 	.byte	0x03, 0x50
        /*005a*/ 	.short	0x0000


	//----- nvinfo : EIATTR_MAXREG_COUNT
	.align		4
        /*005c*/ 	.byte	0x03, 0x1b
        /*005e*/ 	.short	0x00ff


	//----- nvinfo : EIATTR_MERCURY_ISA_VERSION
	.align		4
        /*0060*/ 	.byte	0x03, 0x5f
        /*0062*/ 	.short	0x0101


	//----- nvinfo : EIATTR_EXIT_INSTR_OFFSETS
	.align		4
        /*0064*/ 	.byte	0x04, 0x1c
        /*0066*/ 	.short	(.L_333 - .L_332)


	//   ....[0]....
.L_332:
        /*0068*/ 	.word	0x00000fa0


	//   ....[1]....
        /*006c*/ 	.word	0x00001040


	//   ....[2]....
        /*0070*/ 	.word	0x000010b0


	//   ....[3]....
        /*0074*/ 	.word	0x00001110


	//   ....[4]....
        /*0078*/ 	.word	0x00001170


	//   ....[5]....
        /*007c*/ 	.word	0x000011d0


	//   ....[6]....
        /*0080*/ 	.word	0x00001230


	//   ....[7]....
        /*0084*/ 	.word	0x00001290


	//   ....[8]....
        /*0088*/ 	.word	0x000012f0


	//----- nvinfo : EIATTR_MAX_THREADS
	.align		4
.L_333:
        /*008c*/ 	.byte	0x04, 0x05
        /*008e*/ 	.short	(.L_335 - .L_334)
.L_334:
        /*0090*/ 	.word	0x00000080
        /*0094*/ 	.word	0x00000001
        /*0098*/ 	.word	0x00000001


	//----- nvinfo : EIATTR_CRS_STACK_SIZE
	.align		4
.L_335:
        /*009c*/ 	.byte	0x04, 0x1e
        /*009e*/ 	.short	(.L_337 - .L_336)
.L_336:
        /*00a0*/ 	.word	0x00000000


	//----- nvinfo : EIATTR_CBANK_PARAM_SIZE
	.align		4
.L_337:
        /*00a4*/ 	.byte	0x03, 0x19
        /*00a6*/ 	.short	0x0032


	//----- nvinfo : EIATTR_PARAM_CBANK
	.align		4
        /*00a8*/ 	.byte	0x04, 0x0a
        /*00aa*/ 	.short	(.L_339 - .L_338)
	.align		4
.L_338:
        /*00ac*/ 	.word	index@(.nv.constant0._ZN2at6native57_GLOBAL__N__416c288b_24_ActivationPreluKernel_cu_bc9ca66845unrolled_elementwise_kernel_for_multi_outputsILi2EZZZNS0_21prelu_backward_kernelERNS_14TensorIteratorEENKUlvE_clEvENKUlvE1_clEvEUlN3c108BFloat16ES8_S8_E_St5arrayIPcLm5EE23TrivialOffsetCalculatorILi3EjESD_ILi2EjEEEviT0_T1_T2_T3_)
        /*00b0*/ 	.short	0x0210
        /*00b2*/ 	.short	0x0032


	//----- nvinfo : EIATTR_SW_WAR
	.align		4
.L_339:
        /*00b4*/ 	.byte	0x04, 0x36
        /*00b6*/ 	.short	(.L_341 - .L_340)
.L_340:
        /*00b8*/ 	.word	0x00000008
.L_341:


//--------------------- .nv.info._ZN2at6native57_GLOBAL__N__416c288b_24_ActivationPreluKernel_cu_bc9ca66845unrolled_elementwise_kernel_for_multi_outputsILi2EZZZNS0_21prelu_backward_kernelERNS_14TensorIteratorEENKUlvE_clEvENKUlvE0_clEvEUlfffE_St5arrayIPcLm5EE16OffsetCalculatorILi3EjLb0EESB_ILi2EjLb0EEEEviT0_T1_T2_T3_ --------------------------
	.section	.nv.info._ZN2at6native57_GLOBAL__N__416c288b_24_ActivationPreluKernel_cu_bc9ca66845unrolled_elementwise_kernel_for_multi_outputsILi2EZZZNS0_21prelu_backward_kernelERNS_14TensorIteratorEENKUlvE_clEvENKUlvE0_clEvEUlfffE_St5arrayIPcLm5EE16OffsetCalculatorILi3EjLb0EESB_ILi2EjLb0EEEEviT0_T1_T2_T3_,"",@"SHT_CUDA_INFO"
	.sectionflags	@""
	.align	4


	//----- nvinfo : EIATTR_CUDA_API_VERSION
	.align		4
        /*0000*/ 	.byte	0x04, 0x37
        /*0002*/ 	.short	(.L_343 - .L_342)
.L_342:
        /*0004*/ 	.word	0x00000082


	//----- nvinfo : EIATTR_KPARAM_INFO
	.align		4
.L_343:
        /*0008*/ 	.byte	0x04, 0x17
        /*000a*/ 	.short	(.L_345 - .L_344)
.L_344:
        /*000c*/ 	.word	0x00000000
        /*0010*/ 	.short	0x0004
        /*0012*/ 	.short	0x028c
        /*0014*/ 	.byte	0x00, 0xf0, 0xe1, 0x07


	//----- nvinfo : EIATTR_KPARAM_INFO
	.align		4
.L_345:
        /*0018*/ 	.byte	0x04, 0x17
        /*001a*/ 	.short	(.L_347 - .L_346)
.L_346:
        /*001c*/ 	.word	0x00000000
        /*0020*/ 	.short	0x0003
        /*0022*/ 	.short	0x0030
        /*0024*/ 	.byte	0x00, 0xf0, 0x71, 0x09


	//----- nvinfo : EIATTR_KPARAM_INFO
	.align		4
.L_347:
        /*0028*/ 	.byte	0x04, 0x17
        /*002a*/ 	.short	(.L_349 - .L_348)
.L_348:
        /*002c*/ 	.word	0x00000000
        /*0030*/ 	.short	0x0002
        /*0032*/ 	.short	0x0008
        /*0034*/ 	.byte	0x00, 0xf0, 0xa1, 0x00


	//----- nvinfo : EIATTR_KPARAM_INFO
	.align		4
.L_349:
        /*0038*/ 	.byte	0x04, 0x17
        /*003a*/ 	.short	(.L_351 - .L_350)
.L_350:
        /*003c*/ 	.word	0x00000000
        /*0040*/ 	.short	0x0001
        /*0042*/ 	.short	0x0004
        /*0044*/ 	.byte	0x00, 0xf0, 0x05, 0x00


	//----- nvinfo : EIATTR_KPARAM_INFO
	.align		4
.L_351:
        /*0048*/ 	.byte	0x04, 0x17
        /*004a*/ 	.short	(.L_353 - .L_352)
.L_352:
        /*004c*/ 	.word	0x00000000
        /*0050*/ 	.short	0x0000
        /*0052*/ 	.short	0x0000
        /*0054*/ 	.byte	0x00, 0xf0, 0x11, 0x00


	//----- nvinfo : EIATTR_SPARSE_MMA_MASK
	.align		4
.L_353:
        /*0058*/ 	.byte	0x03, 0x50
        /*005a*/ 	.short	0x0000


	//----- nvinfo : EIATTR_MAXREG_COUNT
	.align		4
        /*005c*/ 	.byte	0x03, 0x1b
        /*005e*/ 	.short	0x00ff


	//----- nvinfo : EIATTR_MERCURY_ISA_VERSION
	.align		4
        /*0060*/ 	.byte	0x03, 0x5f
        /*0062*/ 	.short	0x0101


	//----- nvinfo : EIATTR_EXIT_INSTR_OFFSETS
	.align		4
        /*0064*/ 	.byte	0x04, 0x1c
        /*0066*/ 	.short	(.L_355 - .L_354)


	//   ....[0]....
.L_354:
        /*0068*/ 	.word	0x0000ba40


	//   ....[1]....
        /*006c*/ 	.word	0x0000d110


	//   ....[2]....
        /*0070*/ 	.word	0x0000e5e0


	//   ....[3]....
        /*0074*/ 	.word	0x0000fac0


	//   ....[4]....
        /*0078*/ 	.word	0x00010fa0


	//   ....[5]....
        /*007c*/ 	.word	0x00012480


	//   ....[6]....
        /*0080*/ 	.word	0x00013960


	//   ....[7]....
        /*0084*/ 	.word	0x00014e40


	//   ....[8]....
        /*0088*/ 	.word	0x00016310


	//----- nvinfo : EIATTR_MAX_THREADS
	.align		4
.L_355:
        /*008c*/ 	.byte	0x04, 0x05
        /*008e*/ 	.short	(.L_357 - .L_356)
.L_356:
        /*0090*/ 	.word	0x00000080
        /*0094*/ 	.word	0x00000001
        /*0098*/ 	.word	0x00000001


	//----- nvinfo : EIATTR_CRS_STACK_SIZE
	.align		4
.L_357:
        /*009c*/ 	.byte	0x04, 0x1e
        /*009e*/ 	.short	(.L_359 - .L_358)
.L_358:
        /*00a0*/ 	.word	0x00000000


	//----- nvinfo : EIATTR_CBANK_PARAM_SIZE
	.align		4
.L_359:
        /*00a4*/ 	.byte	0x03, 0x19
        /*00a6*/ 	.short	0x0484


	//----- nvinfo : EIATTR_PARAM_CBANK
	.align		4
        /*00a8*/ 	.byte	0x04, 0x0a
        /*00aa*/ 	.short	(.L_361 - .L_360)
	.align		4
.L_360:
        /*00ac*/ 	.word	index@(.nv.constant0._ZN2at6native57_GLOBAL__N__416c288b_24_ActivationPreluKernel_cu_bc9ca66845unrolled_elementwise_kernel_for_multi_outputsILi2EZZZNS0_21prelu_backward_kernelERNS_14TensorIteratorEENKUlvE_clEvENKUlvE0_clEvEUlfffE_St5arrayIPcLm5EE16OffsetCalculatorILi3EjLb0EESB_ILi2EjLb0EEEEviT0_T1_T2_T3_)
        /*00b0*/ 	.short	0x0210
        /*00b2*/ 	.short	0x0484


	//----- nvinfo : EIATTR_SW_WAR
	.align		4
.L_361:
        /*00b4*/ 	.byte	0x04, 0x36
        /*00b6*/ 	.short	(.L_363 - .L_362)
.L_362:
        /*00b8*/ 	.word	0x00000008
.L_363:


//--------------------- .nv.info._ZN2at6native57_GLOBAL__N__416c288b_24_ActivationPreluKernel_cu_bc9ca66845unrolled_elementwise_kernel_for_multi_outputsILi2EZZZNS0_21prelu_backward_kernelERNS_14TensorIteratorEENKUlvE_clEvENKUlvE0_clEvEUlfffE_St5arrayIPcLm5EE23TrivialOffsetCalculatorILi3EjESB_ILi2EjEEEviT0_T1_T2_T3_ --------------------------
	.section	.nv.info._ZN2at6native57_GLOBAL__N__416c288b_24_ActivationPreluKernel_cu_bc9ca66845unrolled_elementwise_kernel_for_multi_outputsILi2EZZZNS0_21prelu_backward_kernelERNS_14TensorIteratorEENKUlvE_clEvENKUlvE0_clEvEUlfffE_St5arrayIPcLm5EE23TrivialOffsetCalculatorILi3EjESB_ILi2EjEEEviT0_T1_T2_T3_,"",@"SHT_CUDA_INFO"
	.sectionflags	@""
	.align	4


	//----- nvinfo : EIATTR_CUDA_API_VERSION
	.align		4
        /*0000*/ 	.byte	0x04, 0x37
        /*0002*/ 	.short	(.L_365 - .L_364)
.L_364:
        /*0004*/ 	.word	0x00000082


	//----- nvinfo : EIATTR_KPARAM_INFO
	.align		4
.L_365:
        /*0008*/ 	.byte	0x04, 0x17
        /*000a*/ 	.short	(.L_367 - .L_366)
.L_366:
        /*000c*/ 	.word	0x00000000
        /*0010*/ 	.short	0x0004
        /*0012*/ 	.short	0x0031
        /*0014*/ 	.byte	0x00, 0xf0, 0x05, 0x00


	//----- nvinfo : EIATTR_KPARAM_INFO
	.align		4
.L_367:
        /*0018*/ 	.byte	0x04, 0x17
        /*001a*/ 	.short	(.L_369 - .L_368)
.L_368:
        /*001c*/ 	.word	0x00000000
        /*0020*/ 	.short	0x0003
        /*0022*/ 	.short	0x0030
        /*0024*/ 	.byte	0x00, 0xf0, 0x05, 0x00


	//----- nvinfo : EIATTR_KPARAM_INFO
	.align		4
.L_369:
        /*0028*/ 	.byte	0x04, 0x17
        /*002a*/ 	.short	(.L_371 - .L_370)
.L_370:
        /*002c*/ 	.word	0x00000000
        /*0030*/ 	.short	0x0002
        /*0032*/ 	.short	0x0008
        /*0034*/ 	.byte	0x00, 0xf0, 0xa1, 0x00


	//----- nvinfo : EIATTR_KPARAM_INFO
	.align		4
.L_371:
        /*0038*/ 	.byte	0x04, 0x17
        /*003a*/ 	.short	(.L_373 - .L_372)
.L_372:
        /*003c*/ 	.word	0x00000000
        /*0040*/ 	.short	0x0001
        /*0042*/ 	.short	0x0004
        /*0044*/ 	.byte	0x00, 0xf0, 0x05, 0x00


	//----- nvinfo : EIATTR_KPARAM_INFO
	.align		4
.L_373:
        /*0048*/ 	.byte	0x04, 0x17
        /*004a*/ 	.short	(.L_375 - .L_374)
.L_374:
        /*004c*/ 	.word	0x00000000
        /*0050*/ 	.short	0x0000
        /*0052*/ 	.short	0x0000
        /*0054*/ 	.byte	0x00, 0xf0, 0x11, 0x00


	//----- nvinfo : EIATTR_SPARSE_MMA_MASK
	.align		4
.L_375:
        /*0058*/ 	.byte	0x03, 0x50
        /*005a*/ 	.short	0x0000


	//----- nvinfo : EIATTR_MAXREG_COUNT
	.align		4
        /*005c*/ 	.byte	0x03, 0x1b
        /*005e*/ 	.short	0x00ff


	//----- nvinfo : EIATTR_MERCURY_ISA_VERSION
	.align		4
        /*0060*/ 	.byte	0x03, 0x5f
        /*0062*/ 	.short	0x0101


	//----- nvinfo : EIATTR_EXIT_INSTR_OFFSETS
	.align		4
        /*0064*/ 	.byte	0x04, 0x1c
        /*0066*/ 	.short	(.L_377 - .L_376)


	//   ....[0]....
.L_376:
        /*0068*/ 	.word	0x00000a60


	//   ....[1]....
        /*006c*/ 	.word	0x00000b00


	//   ....[2]....
        /*0070*/ 	.word	0x00000b70


	//   ....[3]....
        /*0074*/ 	.word	0x00000be0


	//   ....[4]....
        /*0078*/ 	.word	0x00000c50


	//   ....[5]....
        /*007c*/ 	.word	0x00000cc0


	//   ....[6]....
        /*0080*/ 	.word	0x00000d60


	//   ....[7]....
        /*0084*/ 	.word	0x00000e20


	//   ....[8]....
        /*0088*/ 	.word	0x00000ec0


	//----- nvinfo : EIATTR_MAX_THREADS
	.align		4
.L_377:
        /*008c*/ 	.byte	0x04, 0x05
        /*008e*/ 	.short	(.L_379 - .L_378)
.L_378:
        /*0090*/ 	.word	0x00000080
        /*0094*/ 	.word	0x00000001
        /*0098*/ 	.word	0x00000001


	//----- nvinfo : EIATTR_CRS_STACK_SIZE
	.align		4
.L_379:
        /*009c*/ 	.byte	0x04, 0x1e
        /*009e*/ 	.short	(.L_381 - .L_380)
.L_380:
        /*00a0*/ 	.word	0x00000000


	//----- nvinfo : EIATTR_CBANK_PARAM_SIZE
	.align		4
.L_381:
        /*00a4*/ 	.byte	0x03, 0x19
        /*00a6*/ 	.short	0x0032


	//----- nvinfo : EIATTR_PARAM_CBANK
	.align		4
        /*00a8*/ 	.byte	0x04, 0x0a
        /*00aa*/ 	.short	(.L_383 - .L_382)
	.align		4
.L_382:
        /*00ac*/ 	.word	index@(.nv.constant0._ZN2at6native57_GLOBAL__N__416c288b_24_ActivationPreluKernel_cu_bc9ca66845unrolled_elementwise_kernel_for_multi_outputsILi2EZZZNS0_21prelu_backward_kernelERNS_14TensorIteratorEENKUlvE_clEvENKUlvE0_clEvEUlfffE_St5arrayIPcLm5EE23TrivialOffsetCalculatorILi3EjESB_ILi2EjEEEviT0_T1_T2_T3_)
        /*00b0*/ 	.short	0x0210
        /*00b2*/ 	.short	0x0032


	//----- nvinfo : EIATTR_SW_WAR
	.align		4
.L_383:
        /*00b4*/ 	.byte	0x04, 0x36
        /*00b6*/ 	.short	(.L_385 - .L_384)
.L_384:
        /*00b8*/ 	.word	0x00000008
.L_385:


//--------------------- .nv.info._ZN2at6native57_GLOBAL__N__416c288b_24_ActivationPreluKernel_cu_bc9ca66845unrolled_elementwise_kernel_for_multi_outputsILi2EZZZNS0_21prelu_backward_kernelERNS_14TensorIteratorEENKUlvE_clEvENKUlvE_clEvEUldddE_St5arrayIPcLm5EE16OffsetCalculatorILi3EjLb0EESB_ILi2EjLb0EEEEviT0_T1_T2_T3_ --------------------------
	.section	.nv.info._ZN2at6native57_GLOBAL__N__416c288b_24_ActivationPreluKernel_cu_bc9ca66845unrolled_elementwise_kernel_for_multi_outputsILi2EZZZNS0_21prelu_backward_kernelERNS_14TensorIteratorEENKUlvE_clEvENKUlvE_clEvEUldddE_St5arrayIPcLm5EE16OffsetCalculatorILi3EjLb0EESB_ILi2EjLb0EEEEviT0_T1_T2_T3_,"",@"SHT_CUDA_INFO"
	.sectionflags	@""
	.align	4


	//----- nvinfo : EIATTR_CUDA_API_VERSION
	.align		4
        /*0000*/ 	.byte	0x04, 0x37
        /*0002*/ 	.short	(.L_387 - .L_386)
.L_386:
        /*0004*/ 	.word	0x00000082


	//----- nvinfo : EIATTR_KPARAM_INFO
	.align		4
.L_387:
        /*0008*/ 	.byte	0x04, 0x17
        /*000a*/ 	.short	(.L_389 - .L_388)
.L_388:
        /*000c*/ 	.word	0x00000000
        /*0010*/ 	.short	0x0004
        /*0012*/ 	.short	0x028c
        /*0014*/ 	.byte	0x00, 0xf0, 0xe1, 0x07


	//----- nvinfo : EIATTR_KPARAM_INFO
	.align		4
.L_389:
        /*0018*/ 	.byte	0x04, 0x17
        /*001a*/ 	.short	(.L_391 - .L_390)
.L_390:
        /*001c*/ 	.word	0x00000000
        /*0020*/ 	.short	0x0003
        /*0022*/ 	.short	0x0030
        /*0024*/ 	.byte	0x00, 0xf0, 0x71, 0x09


	//----- nvinfo : EIATTR_KPARAM_INFO
	.align		4
.L_391:
        /*0028*/ 	.byte	0x04, 0x17
        /*002a*/ 	.short	(.L_393 - .L_392)
.L_392:
        /*002c*/ 	.word	0x00000000
        /*0030*/ 	.short	0x0002
        /*0032*/ 	.short	0x0008
        /*0034*/ 	.byte	0x00, 0xf0, 0xa1, 0x00


	//----- nvinfo : EIATTR_KPARAM_INFO
	.align		4
.L_393:
        /*0038*/ 	.byte	0x04, 0x17
        /*003a*/ 	.short	(.L_395 - .L_394)
.L_394:
        /*003c*/ 	.word	0x00000000
        /*0040*/ 	.short	0x0001
        /*0042*/ 	.short	0x0004
        /*0044*/ 	.byte	0x00, 0xf0, 0x05, 0x00


	//----- nvinfo : EIATTR_KPARAM_INFO
	.align		4
.L_395:
        /*0048*/ 	.byte	0x04, 0x17
        /*004a*/ 	.short	(.L_397 - .L_396)
.L_396:
        /*004c*/ 	.word	0x00000000
        /*0050*/ 	.short	0x0000
        /*0052*/ 	.short	0x0000
        /*0054*/ 	.byte	0x00, 0xf0, 0x11, 0x00


	//----- nvinfo : EIATTR_SPARSE_MMA_MASK
	.align		4
.L_397:
        /*0058*/ 	.byte	0x03, 0x50
        /*005a*/ 	.short	0x0000


	//----- nvinfo : EIATTR_MAXREG_COUNT
	.align		4
        /*005c*/ 	.byte	0x03, 0x1b
        /*005e*/ 	.short	0x00ff


	//----- nvinfo : EIATTR_MERCURY_ISA_VERSION
	.align		4
        /*0060*/ 	.byte	0x03, 0x5f
        /*0062*/ 	.short	0x0101


	//----- nvinfo : EIATTR_EXIT_INSTR_OFFSETS
	.align		4
        /*0064*/ 	.byte	0x04, 0x1c
        /*0066*/ 	.short	(.L_399 - .L_398)


	//   ....[0]....
.L_398:
        /*0068*/ 	.word	0x0000bd00


	//   ....[1]....
        /*006c*/ 	.word	0x0000d340


	//   ....[2]....
        /*0070*/ 	.word	0x0000e810


	//   ....[3]....
        /*0074*/ 	.word	0x0000fcf0


	//   ....[4]....
        /*0078*/ 	.word	0x000111d0


	//   ....[5]....
        /*007c*/ 	.word	0x000126b0


	//   ....[6]....
        /*0080*/ 	.word	0x00013b90


	//   ....[7]....
        /*0084*/ 	.word	0x00015070


	//   ....[8]....
        /*0088*/ 	.word	0x00016540


	//----- nvinfo : EIATTR_MAX_THREADS
	.align		4
.L_399:
        /*008c*/ 	.byte	0x04, 0x05
        /*008e*/ 	.short	(.L_401 - .L_400)
.L_400:
        /*0090*/ 	.word	0x00000080
        /*0094*/ 	.word	0x00000001
        /*0098*/ 	.word	0x00000001


	//----- nvinfo : EIATTR_CRS_STACK_SIZE
	.align		4
.L_401:
        /*009c*/ 	.byte	0x04, 0x1e
        /*009e*/ 	.short	(.L_403 - .L_402)
.L_402:
        /*00a0*/ 	.word	0x00000000


	//----- nvinfo : EIATTR_CBANK_PARAM_SIZE
	.align		4
.L_403:
        /*00a4*/ 	.byte	0x03, 0x19
        /*00a6*/ 	.short	0x0484


	//----- nvinfo : EIATTR_PARAM_CBANK
	.align		4
        /*00a8*/ 	.byte	0x04, 0x0a
        /*00aa*/ 	.short	(.L_405 - .L_404)
	.align		4
.L_404:
        /*00ac*/ 	.word	index@(.nv.constant0._ZN2at6native57_GLOBAL__N__416c288b_24_ActivationPreluKernel_cu_bc9ca66845unrolled_elementwise_kernel_for_multi_outputsILi2EZZZNS0_21prelu_backward_kernelERNS_14TensorIteratorEENKUlvE_clEvENKUlvE_clEvEUldddE_St5arrayIPcLm5EE16OffsetCalculatorILi3EjLb0EESB_ILi2EjLb0EEEEviT0_T1_T2_T3_)
        /*00b0*/ 	.short	0x0210
        /*00b2*/ 	.short	0x0484


	//----- nvinfo : EIATTR_SW_WAR
	.align		4
.L_405:
        /*00b4*/ 	.byte	0x04, 0x36
        /*00b6*/ 	.short	(.L_407 - .L_406)
.L_406:
        /*00b8*/ 	.word	0x00000008
.L_407:


//--------------------- .nv.info._ZN2at6native57_GLOBAL__N__416c288b_24_ActivationPreluKernel_cu_bc9ca66845unrolled_elementwise_kernel_for_multi_outputsILi2EZZZNS0_21prelu_backward_kernelERNS_14TensorIteratorEENKUlvE_clEvENKUlvE_clEvEUldddE_St5arrayIPcLm5EE23TrivialOffsetCalculatorILi3EjESB_ILi2EjEEEviT0_T1_T2_T3_ --------------------------
	.section	.nv.info._ZN2at6native57_GLOBAL__N__416c288b_24_ActivationPreluKernel_cu_bc9ca66845unrolled_elementwise_kernel_for_multi_outputsILi2EZZZNS0_21prelu_backward_kernelERNS_14TensorIteratorEENKUlvE_clEvENKUlvE_clEvEUldddE_St5arrayIPcLm5EE23TrivialOffsetCalculatorILi3EjESB_ILi2EjEEEviT0_T1_T2_T3_,"",@"SHT_CUDA_INFO"
	.sectionflags	@""
	.align	4


	//----- nvinfo : EIATTR_CUDA_API_VERSION
	.align		4
        /*0000*/ 	.byte	0x04, 0x37
        /*0002*/ 	.short	(.L_409 - .L_408)
.L_408:
        /*0004*/ 	.word	0x00000082


	//----- nvinfo : EIATTR_KPARAM_INFO
	.align		4
.L_409:
        /*0008*/ 	.byte	0x04, 0x17
        /*000a*/ 	.short	(.L_411 - .L_410)
.L_410:
        /*000c*/ 	.word	0x00000000
        /*0010*/ 	.short	0x0004
        /*0012*/ 	.short	0x0031
        /*0014*/ 	.byte	0x00, 0xf0, 0x05, 0x00


	//----- nvinfo : EIATTR_KPARAM_INFO
	.align		4
.L_411:
        /*0018*/ 	.byte	0x04, 0x17
        /*001a*/ 	.short	(.L_413 - .L_412)
.L_412:
        /*001c*/ 	.word	0x00000000
        /*0020*/ 	.short	0x0003
        /*0022*/ 	.short	0x0030
        /*0024*/ 	.byte	0x00, 0xf0, 0x05, 0x00


	//----- nvinfo : EIATTR_KPARAM_INFO
	.align		4
.L_413:
        /*0028*/ 	.byte	0x04, 0x17
        /*002a*/ 	.short	(.L_415 - .L_414)
.L_414:
        /*002c*/ 	.word	0x00000000
        /*0030*/ 	.short	0x0002
        /*0032*/ 	.short	0x0008
        /*0034*/ 	.byte	0x00, 0xf0, 0xa1, 0x00


	//----- nvinfo : EIATTR_KPARAM_INFO
	.align		4
.L_415:
        /*0038*/ 	.byte	0x04, 0x17
        /*003a*/ 	.short	(.L_417 - .L_416)
.L_416:
        /*003c*/ 	.word	0x00000000
        /*0040*/ 	.short	0x0001
        /*0042*/ 	.short	0x0004
        /*0044*/ 	.byte	0x00, 0xf0, 0x05, 0x00


	//----- nvinfo : EIATTR_KPARAM_INFO
	.align		4
.L_417:
        /*0048*/ 	.byte	0x04, 0x17
        /*004a*/ 	.short	(.L_419 - .L_418)
.L_418:
        /*004c*/ 	.word	0x00000000
        /*0050*/ 	.short	0x0000
        /*0052*/ 	.short	0x0000
        /*0054*/ 	.byte	0x00, 0xf0, 0x11, 0x00


	//----- nvinfo : EIATTR_SPARSE_MMA_MASK
	.align		4
.L_419:
        /*0058*/ 	.byte	0x03, 0x50
        /*005a*/ 	.short	0x0000


	//----- nvinfo : EIATTR_MAXREG_COUNT
	.align		4
        /*005c*/ 	.byte	0x03, 0x1b
        /*005e*/ 	.short	0x00ff


	//----- nvinfo : EIATTR_MERCURY_ISA_VERSION
	.align		4
        /*0060*/ 	.byte	0x03, 0x5f
        /*0062*/ 	.short	0x0101


	//----- nvinfo : EIATTR_EXIT_INSTR_OFFSETS
	.align		4
        /*0064*/ 	.byte	0x04, 0x1c
        /*0066*/ 	.short	(.L_421 - .L_420)


	//   ....[0]....
.L_420:
        /*0068*/ 	.word	0x00000920


	//   ....[1]....
        /*006c*/ 	.word	0x00000af0


	//   ....[2]....
        /*0070*/ 	.word	0x00000bf0


	//   ....[3]....
        /*0074*/ 	.word	0x00000cb0


	//   ....[4]....
        /*0078*/ 	.word	0x00000d90


	//   ....[5]....
        /*007c*/ 	.word	0x00000e50


	//   ....[6]....
        /*0080*/ 	.word	0x00000f30


	//   ....[7]....
        /*0084*/ 	.word	0x00000ff0


	//   ....[8]....
        /*0088*/ 	.word	0x00001090


	//----- nvinfo : EIATTR_MAX_THREADS
	.align		4
.L_421:
        /*008c*/ 	.byte	0x04, 0x05
        /*008e*/ 	.short	(.L_423 - .L_422)
.L_422:
        /*0090*/ 	.word	0x00000080
        /*0094*/ 	.word	0x00000001
        /*0098*/ 	.word	0x00000001


	//----- nvinfo : EIATTR_CRS_STACK_SIZE
	.align		4
.L_423:
        /*009c*/ 	.byte	0x04, 0x1e
        /*009e*/ 	.short	(.L_425 - .L_424)
.L_424:
        /*00a0*/ 	.word	0x00000000


	//----- nvinfo : EIATTR_CBANK_PARAM_SIZE
	.align		4
.L_425:
        /*00a4*/ 	.byte	0x03, 0x19
        /*00a6*/ 	.short	0x0032


	//----- nvinfo : EIATTR_PARAM_CBANK
	.align		4
        /*00a8*/ 	.byte	0x04, 0x0a
        /*00aa*/ 	.short	(.L_427 - .L_426)
	.align		4
.L_426:
        /*00ac*/ 	.word	index@(.nv.constant0._ZN2at6native57_GLOBAL__N__416c288b_24_ActivationPreluKernel_cu_bc9ca66845unrolled_elementwise_kernel_for_multi_outputsILi2EZZZNS0_21prelu_backward_kernelERNS_14TensorIteratorEENKUlvE_clEvENKUlvE_clEvEUldddE_St5arrayIPcLm5EE23TrivialOffsetCalculatorILi3EjESB_ILi2EjEEEviT0_T1_T2_T3_)
        /*00b0*/ 	.short	0x0210
        /*00b2*/ 	.short	0x0032


	//----- nvinfo : EIATTR_SW_WAR
	.align		4
.L_427:
        /*00b4*/ 	.byte	0x04, 0x36
        /*00b6*/ 	.short	(.L_429 - .L_428)
.L_428:
        /*00b8*/ 	.word	0x00000008
.L_429:


//--------------------- .nv.info._ZN2at6native18elementwise_kernelILi128ELi4EZNS0_15gpu_kernel_implIZZZNS0_12prelu_kernelERNS_14TensorIteratorEENKUlvE_clEvENKUlvE2_clEvEUlN3c104HalfES8_E_EEvRNS_18TensorIteratorBaseERKT_EUliE_EEviT1_ --------------------------
	.section	.nv.info._ZN2at6native18elementwise_kernelILi128ELi4EZNS0_15gpu_kernel_implIZZZNS0_12prelu_kernelERNS_14TensorIteratorEENKUlvE_clEvENKUlvE2_clEvEUlN3c104HalfES8_E_EEvRNS_18TensorIteratorBaseERKT_EUliE_EEviT1_,"",@"SHT_CUDA_INFO"
	.sectionflags	@""
	.align	4


	//----- nvinfo : EIATTR_CUDA_API_VERSION
	.align		4
        /*0000*/ 	.byte	0x04, 0x37
        /*0002*/ 	.short	(.L_431 - .L_430)
.L_430:
        /*0004*/ 	.word	0x00000082


	//----- nvinfo : EIATTR_KPARAM_INFO
	.align		4
.L_431:
        /*0008*/ 	.byte	0x04, 0x17
        /*000a*/ 	.short	(.L_433 - .L_432)
.L_432:
        /*000c*/ 	.word	0x00000000
        /*0010*/ 	.short	0x0001
        /*0012*/ 	.short	0x0008
        /*0014*/ 	.byte	0x00, 0xf0, 0x21, 0x0a


	//----- nvinfo : EIATTR_KPARAM_INFO
	.align		4
.L_433:
        /*0018*/ 	.byte	0x04, 0x17
        /*001a*/ 	.short	(.L_435 - .L_434)
.L_434:
        /*001c*/ 	.word	0x00000000
        /*0020*/ 	.short	0x0000
        /*0022*/ 	.short	0x0000
        /*0024*/ 	.byte	0x00, 0xf0, 0x11, 0x00


	//----- nvinfo : EIATTR_SPARSE_MMA_MASK
	.align		4
.L_435:
        /*0028*/ 	.byte	0x03, 0x50
        /*002a*/ 	.short	0x0000


	//----- nvinfo : EIATTR_MAXREG_COUNT
	.align		4
        /*002c*/ 	.byte	0x03, 0x1b
        /*002e*/ 	.short	0x0080


	//----- nvinfo : EIATTR_EXTERNS
	.align		4
        /*0030*/ 	.byte	0x04, 0x0f
        /*0032*/ 	.short	(.L_437 - .L_436)


	//   ....[0]....
	.align		4
.L_436:
        /*0034*/ 	.word	index@(__assertfail)


	//----- nvinfo : EIATTR_MERCURY_ISA_VERSION
	.align		4
.L_437:
        /*0038*/ 	.byte	0x03, 0x5f
        /*003a*/ 	.short	0x0101


	//----- nvinfo : EIATTR_SYSCALL_OFFSETS
	.align		4
        /*003c*/ 	.byte	0x04, 0x46
        /*003e*/ 	.short	(.L_439 - .L_438)


	//   ....[0]....
.L_438:
        /*0040*/ 	.word	0x000026c0


	//   ....[1]....
        /*0044*/ 	.word	0x00003670


	//   ....[2]....
        /*0048*/ 	.word	0x00004640


	//   ....[3]....
        /*004c*/ 	.word	0x00006d50


	//   ....[4]....
        /*0050*/ 	.word	0x00007d00


	//   ....[5]....
        /*0054*/ 	.word	0x00008cd0


	//   ....[6]....
        /*0058*/ 	.word	0x0000b3d0


	//   ....[7]....
        /*005c*/ 	.word	0x0000c380


	//   ....[8]....
        /*0060*/ 	.word	0x0000d350


	//   ....[9]....
        /*0064*/ 	.word	0x0000fa40


	//   ....[10]....
        /*0068*/ 	.word	0x000109f0


	//   ....[11]....
        /*006c*/ 	.word	0x000119c0


	//----- nvinfo : EIATTR_EXIT_INSTR_OFFSETS
	.align		4
.L_439:
        /*0070*/ 	.byte	0x04, 0x1c
        /*0072*/ 	.short	(.L_441 - .L_440)


	//   ....[0]....
.L_440:
        /*0074*/ 	.word	0x0000d420


	//   ....[1]....
        /*0078*/ 	.word	0x00010bf0


	//   ....[2]....
        /*007c*/ 	.word	0x00010c30


	//   ....[3]....
        /*0080*/ 	.word	0x00010cd0


	//   ....[4]....
        /*0084*/ 	.word	0x00010d10


	//   ....[5]....
        /*0088*/ 	.word	0x00010d50


	//   ....[6]....
        /*008c*/ 	.word	0x00010de0


	//   ....[7]....
        /*0090*/ 	.word	0x00010e00


	//   ....[8]....
        /*0094*/ 	.word	0x00010ea0


	//   ....[9]....
        /*0098*/ 	.word	0x00010ef0


	//   ....[10]....
        /*009c*/ 	.word	0x00010f40


	//   ....[11]....
        /*00a0*/ 	.word	0x00011010


	//   ....[12]....
        /*00a4*/ 	.word	0x00011070


	//   ....[13]....
        /*00a8*/ 	.word	0x00011200


	//   ....[14]....
        /*00ac*/ 	.word	0x00011360


	//   ....[15]....
        /*00b0*/ 	.word	0x000113a0


	//   ....[16]....
        /*00b4*/ 	.word	0x00011460


	//   ....[17]....
        /*00b8*/ 	.word	0x000115e0


	//   ....[18]....
        /*00bc*/ 	.word	0x00011760


	//   ....[19]....
        /*00c0*/ 	.word	0x000118c0


	//   ....[20]....
        /*00c4*/ 	.word	0x000119d0


	//   ....[21]....
        /*00c8*/ 	.word	0x00011a10


	//   ....[22]....
        /*00cc*/ 	.word	0x00011a50


	//----- nvinfo : EIATTR_MAX_THREADS
	.align		4
.L_441:
        /*00d0*/ 	.byte	0x04, 0x05
        /*00d2*/ 	.short	(.L_443 - .L_442)
.L_442:
        /*00d4*/ 	.word	0x00000080
        /*00d8*/ 	.word	0x00000001
        /*00dc*/ 	.word	0x00000001


	//----- nvinfo : EIATTR_CRS_STACK_SIZE
	.align		4
.L_443:
        /*00e0*/ 	.byte	0x04, 0x1e
        /*00e2*/ 	.short	(.L_445 - .L_444)
.L_444:
        /*00e4*/ 	.word	0x00000000


	//----- nvinfo : EIATTR_CBANK_PARAM_SIZE
	.align		4
.L_445:
        /*00e8*/ 	.byte	0x03, 0x19
        /*00ea*/ 	.short	0x0290


	//----- nvinfo : EIATTR_PARAM_CBANK
	.align		4
        /*00ec*/ 	.byte	0x04, 0x0a
        /*00ee*/ 	.short	(.L_447 - .L_446)
	.align		4
.L_446:
        /*00f0*/ 	.word	index@(.nv.constant0._ZN2at6native18elementwise_kernelILi128ELi4EZNS0_15gpu_kernel_implIZZZNS0_12prelu_kernelERNS_14TensorIteratorEENKUlvE_clEvENKUlvE2_clEvEUlN3c104HalfES8_E_EEvRNS_18TensorIteratorBaseERKT_EUliE_EEviT1_)
        /*00f4*/ 	.short	0x0210
        /*00f6*/ 	.short	0x0290


	//----- nvinfo : EIATTR_SW_WAR
	.align		4
.L_447:
        /*00f8*/ 	.byte	0x04, 0x36
        /*00fa*/ 	.short	(.L_449 - .L_448)
.L_448:
        /*00fc*/ 	.word	0x00000008
.L_449:


//--------------------- .nv.info._ZN2at6native27unrolled_elementwise_kernelIZZZNS0_12prelu_kernelERNS_14TensorIteratorEENKUlvE_clEvENKUlvE2_clEvEUlN3c104HalfES7_E_St5arrayIPcLm3EELi4E23TrivialOffsetCalculatorILi2EjESC_ILi1EjENS0_6memory12LoadWithCastILi2EEENSF_13StoreWithCastILi1EEEEEviT_T0_T2_T3_T4_T5_ --------------------------
	.section	.nv.info._ZN2at6native27unrolled_elementwise_kernelIZZZNS0_12prelu_kernelERNS_14TensorIteratorEENKUlvE_clEvENKUlvE2_clEvEUlN3c104HalfES7_E_St5arrayIPcLm3EELi4E23TrivialOffsetCalculatorILi2EjESC_ILi1EjENS0_6memory12LoadWithCastILi2EEENSF_13StoreWithCastILi1EEEEEviT_T0_T2_T3_T4_T5_,"",@"SHT_CUDA_INFO"
	.sectionflags	@""
	.align	4


	//----- nvinfo : EIATTR_CUDA_API_VERSION
	.align		4
        /*0000*/ 	.byte	0x04, 0x37
        /*0002*/ 	.short	(.L_451 - .L_450)
.L_450:
        /*0004*/ 	.word	0x00000082


	//----- nvinfo : EIATTR_KPARAM_INFO
	.align		4
.L_451:
        /*0008*/ 	.byte	0x04, 0x17
        /*000a*/ 	.short	(.L_453 - .L_452)
.L_452:
        /*000c*/ 	.word	0x00000000
        /*0010*/ 	.short	0x0006
        /*0012*/ 	.short	0x0030
        /*0014*/ 	.byte	0x00, 0xf0, 0x21, 0x00


	//----- nvinfo : EIATTR_KPARAM_INFO
	.align		4
.L_453:
        /*0018*/ 	.byte	0x04, 0x17
        /*001a*/ 	.short	(.L_455 - .L_454)
.L_454:
        /*001c*/ 	.word	0x00000000
        /*0020*/ 	.short	0x0005
        /*0022*/ 	.short	0x0024
        /*0024*/ 	.byte	0x00, 0xf0, 0x31, 0x00


	//----- nvinfo : EIATTR_KPARAM_INFO
	.align		4
.L_455:
        /*0028*/ 	.byte	0x04, 0x17
        /*002a*/ 	.short	(.L_457 - .L_456)
.L_456:
        /*002c*/ 	.word	0x00000000
        /*0030*/ 	.short	0x0004
        /*0032*/ 	.short	0x0021
        /*0034*/ 	.byte	0x00, 0xf0, 0x05, 0x00


	//----- nvinfo : EIATTR_KPARAM_INFO
	.align		4
.L_457:
        /*0038*/ 	.byte	0x04, 0x17
        /*003a*/ 	.short	(.L_459 - .L_458)
.L_458:
        /*003c*/ 	.word	0x00000000
        /*0040*/ 	.short	0x0003
        /*0042*/ 	.short	0x0020
        /*0044*/ 	.byte	0x00, 0xf0, 0x05, 0x00


	//----- nvinfo : EIATTR_KPARAM_INFO
	.align		4
.L_459:
        /*0048*/ 	.byte	0x04, 0x17
        /*004a*/ 	.short	(.L_461 - .L_460)
.L_460:
        /*004c*/ 	.word	0x00000000
        /*0050*/ 	.short	0x0002
        /*0052*/ 	.short	0x0008
        /*0054*/ 	.byte	0x00, 0xf0, 0x61, 0x00


	//----- nvinfo : EIATTR_KPARAM_INFO
	.align		4
.L_461:
        /*0058*/ 	.byte	0x04, 0x17
        /*005a*/ 	.short	(.L_463 - .L_462)
.L_462:
        /*005c*/ 	.word	0x00000000
        /*0060*/ 	.short	0x0001
        /*0062*/ 	.short	0x0004
        /*0064*/ 	.byte	0x00, 0xf0, 0x05, 0x00


	//----- nvinfo : EIATTR_KPARAM_INFO
	.align		4
.L_463:
        /*0068*/ 	.byte	0x04, 0x17
        /*006a*/ 	.short	(.L_465 - .L_464)
.L_464:
        /*006c*/ 	.word	0x00000000
        /*0070*/ 	.short	0x0000
        /*0072*/ 	.short	0x0000
        /*0074*/ 	.byte	0x00, 0xf0, 0x11, 0x00


	//----- nvinfo : EIATTR_SPARSE_MMA_MASK
	.align		4
.L_465:
        /*0078*/ 	.byte	0x03, 0x50
        /*007a*/ 	.short	0x0000


	//----- nvinfo : EIATTR_MAXREG_COUNT
	.align		4
        /*007c*/ 	.byte	0x03, 0x1b
        /*007e*/ 	.short	0x00ff


	//----- nvinfo : EIATTR_EXTERNS
	.align		4
        /*0080*/ 	.byte	0x04, 0x0f
        /*0082*/ 	.short	(.L_467 - .L_466)


	//   ....[0]....
	.align		4
.L_466:
        /*0084*/ 	.word	index@(__assertfail)


	//----- nvinfo : EIATTR_MERCURY_ISA_VERSION
	.align		4
.L_467:
        /*0088*/ 	.byte	0x03, 0x5f
        /*008a*/ 	.short	0x0101


	//----- nvinfo : EIATTR_SYSCALL_OFFSETS
	.align		4
        /*008c*/ 	.byte	0x04, 0x46
        /*008e*/ 	.short	(.L_469 - .L_468)


	//   ....[0]....
.L_468:
        /*0090*/ 	.word	0x000010c0


	//   ....[1]....
        /*0094*/ 	.word	0x00002150


	//   ....[2]....
        /*0098*/ 	.word	0x00003260


	//   ....[3]....
        /*009c*/ 	.word	0x000042f0


	//   ....[4]....
        /*00a0*/ 	.word	0x00005410


	//   ....[5]....
        /*00a4*/ 	.word	0x000064b0


	//   ....[6]....
        /*00a8*/ 	.word	0x000075b0


	//   ....[7]....
        /*00ac*/ 	.word	0x00008570


	//   ....[8]....
        /*00b0*/ 	.word	0x000098a0


	//   ....[9]....
        /*00b4*/ 	.word	0x0000a8c0


	//   ....[10]....
        /*00b8*/ 	.word	0x0000b8a0


	//   ....[11]....
        /*00bc*/ 	.word	0x0000c880


	//----- nvinfo : EIATTR_EXIT_INSTR_OFFSETS
	.align		4
.L_469:
        /*00c0*/ 	.byte	0x04, 0x1c
        /*00c2*/ 	.short	(.L_471 - .L_470)


	//   ....[0]....
.L_470:
        /*00c4*/ 	.word	0x0000b960


	//   ....[1]....
        /*00c8*/ 	.word	0x0000bab0


	//   ....[2]....
        /*00cc*/ 	.word	0x0000baf0


	//   ....[3]....
        /*00d0*/ 	.word	0x0000bb90


	//   ....[4]....
        /*00d4*/ 	.word	0x0000bbd0


	//   ....[5]....
        /*00d8*/ 	.word	0x0000bc10


	//   ....[6]....
        /*00dc*/ 	.word	0x0000bca0


	//   ....[7]....
        /*00e0*/ 	.word	0x0000bcc0


	//   ....[8]....
        /*00e4*/ 	.word	0x0000bd60


	//   ....[9]....
        /*00e8*/ 	.word	0x0000bdb0


	//   ....[10]....
        /*00ec*/ 	.word	0x0000be00


	//   ....[11]....
        /*00f0*/ 	.word	0x0000bed0


	//   ....[12]....
        /*00f4*/ 	.word	0x0000bf30


	//   ....[13]....
        /*00f8*/ 	.word	0x0000c0c0


	//   ....[14]....
        /*00fc*/ 	.word	0x0000c220


	//   ....[15]....
        /*0100*/ 	.word	0x0000c260


	//   ....[16]....
        /*0104*/ 	.word	0x0000c320


	//   ....[17]....
        /*0108*/ 	.word	0x0000c4a0


	//   ....[18]....
        /*010c*/ 	.word	0x0000c620


	//   ....[19]....
        /*0110*/ 	.word	0x0000c780


	//   ....[20]....
        /*0114*/ 	.word	0x0000c890


	//   ....[21]....
        /*0118*/ 	.word	0x0000c8d0


	//   ....[22]....
        /*011c*/ 	.word	0x0000c910


	//----- nvinfo : EIATTR_MAX_THREADS
	.align		4
.L_471:
        /*0120*/ 	.byte	0x04, 0x05
        /*0122*/ 	.short	(.L_473 - .L_472)
.L_472:
        /*0124*/ 	.word	0x00000080
        /*0128*/ 	.word	0x00000001
        /*012c*/ 	.word	0x00000001


	//----- nvinfo : EIATTR_CRS_STACK_SIZE
	.align		4
.L_473:
        /*0130*/ 	.byte	0x04, 0x1e
        /*0132*/ 	.short	(.L_475 - .L_474)
.L_474:
        /*0134*/ 	.word	0x00000000


	//----- nvinfo : EIATTR_CBANK_PARAM_SIZE
	.align		4
.L_475:
        /*0138*/ 	.byte	0x03, 0x19
        /*013a*/ 	.short	0x0038


	//----- nvinfo : EIATTR_PARAM_CBANK
	.align		4
        /*013c*/ 	.byte	0x04, 0x0a
        /*013e*/ 	.short	(.L_477 - .L_476)
	.align		4
.L_476:
        /*0140*/ 	.word	index@(.nv.constant0._ZN2at6native27unrolled_elementwise_kernelIZZZNS0_12prelu_kernelERNS_14TensorIteratorEENKUlvE_clEvENKUlvE2_clEvEUlN3c104HalfES7_E_St5arrayIPcLm3EELi4E23TrivialOffsetCalculatorILi2EjESC_ILi1EjENS0_6memory12LoadWithCastILi2EEENSF_13StoreWithCastILi1EEEEEviT_T0_T2_T3_T4_T5_)
        /*0144*/ 	.short	0x0210
        /*0146*/ 	.short	0x0038


	//----- nvinfo : EIATTR_SW_WAR
	.align		4
.L_477:
        /*0148*/ 	.byte	0x04, 0x36
        /*014a*/ 	.short	(.L_479 - .L_478)
.L_478:
        /*014c*/ 	.word	0x00000008
.L_479:


//--------------------- .nv.info._ZN2at6native18elementwise_kernelILi128ELi4EZNS0_22gpu_kernel_impl_nocastIZZZNS0_12prelu_kernelERNS_14TensorIteratorEENKUlvE_clEvENKUlvE2_clEvEUlN3c104HalfES8_E_EEvRNS_18TensorIteratorBaseERKT_EUliE_EEviT1_ --------------------------
	.section	.nv.info._ZN2at6native18elementwise_kernelILi128ELi4EZNS0_22gpu_kernel_impl_nocastIZZZNS0_12prelu_kernelERNS_14TensorIteratorEENKUlvE_clEvENKUlvE2_clEvEUlN3c104HalfES8_E_EEvRNS_18TensorIteratorBaseERKT_EUliE_EEviT1_,"",@"SHT_CUDA_INFO"
	.sectionflags	@""
	.align	4


	//----- nvinfo : EIATTR_CUDA_API_VERSION
	.align		4
        /*0000*/ 	.byte	0x04, 0x37
        /*0002*/ 	.short	(.L_481 - .L_480)
.L_480:
        /*0004*/ 	.word	0x00000082


	//----- nvinfo : EIATTR_KPARAM_INFO
	.align		4
.L_481:
        /*0008*/ 	.byte	0x04, 0x17
        /*000a*/ 	.short	(.L_483 - .L_482)
.L_482:
        /*000c*/ 	.word	0x00000000
        /*0010*/ 	.short	0x0001
        /*0012*/ 	.short	0x0008
        /*0014*/ 	.byte	0x00, 0xf0, 0x21, 0x0a


	//----- nvinfo : EIATTR_KPARAM_INFO
	.align		4
.L_483:
        /*0018*/ 	.byte	0x04, 0x17
        /*001a*/ 	.short	(.L_485 - .L_484)
.L_484:
        /*001c*/ 	.word	0x00000000
        /*0020*/ 	.short	0x0000
        /*0022*/ 	.short	0x0000
        /*0024*/ 	.byte	0x00, 0xf0, 0x11, 0x00


	//----- nvinfo : EIATTR_SPARSE_MMA_MASK
	.align		4
.L_485:
        /*0028*/ 	.byte	0x03, 0x50
        /*002a*/ 	.short	0x0000


	//----- nvinfo : EIATTR_MAXREG_COUNT
	.align		4
        /*002c*/ 	.byte	0x03, 0x1b
        /*002e*/ 	.short	0x0080


	//----- nvinfo : EIATTR_MERCURY_ISA_VERSION
	.align		4
        /*0030*/ 	.byte	0x03, 0x5f
        /*0032*/ 	.short	0x0101


	//----- nvinfo : EIATTR_EXIT_INSTR_OFFSETS
	.align		4
        /*0034*/ 	.byte	0x04, 0x1c
        /*0036*/ 	.short	(.L_487 - .L_486)


	//   ....[0]....
.L_486:
        /*0038*/ 	.word	0x00004710


	//   ....[1]....
        /*003c*/ 	.word	0x00005e60


	//----- nvinfo : EIATTR_MAX_THREADS
	.align		4
.L_487:
        /*0040*/ 	.byte	0x04, 0x05
        /*0042*/ 	.short	(.L_489 - .L_488)
.L_488:
        /*0044*/ 	.word	0x00000080
        /*0048*/ 	.word	0x00000001
        /*004c*/ 	.word	0x00000001


	//----- nvinfo : EIATTR_CRS_STACK_SIZE
	.align		4
.L_489:
        /*0050*/ 	.byte	0x04, 0x1e
        /*0052*/ 	.short	(.L_491 - .L_490)
.L_490:
        /*0054*/ 	.word	0x00000000


	//----- nvinfo : EIATTR_CBANK_PARAM_SIZE
	.align		4
.L_491:
        /*0058*/ 	.byte	0x03, 0x19
        /*005a*/ 	.short	0x0290


	//----- nvinfo : EIATTR_PARAM_CBANK
	.align		4
        /*005c*/ 	.byte	0x04, 0x0a
        /*005e*/ 	.short	(.L_493 - .L_492)
	.align		4
.L_492:
        /*0060*/ 	.word	index@(.nv.constant0._ZN2at6native18elementwise_kernelILi128ELi4EZNS0_22gpu_kernel_impl_nocastIZZZNS0_12prelu_kernelERNS_14TensorIteratorEENKUlvE_clEvENKUlvE2_clEvEUlN3c104HalfES8_E_EEvRNS_18TensorIteratorBaseERKT_EUliE_EEviT1_)
        /*0064*/ 	.short	0x0210
        /*0066*/ 	.short	0x0290


	//----- nvinfo : EIATTR_SW_WAR
	.align		4
.L_493:
        /*0068*/ 	.byte	0x04, 0x36
        /*006a*/ 	.short	(.L_495 - .L_494)
.L_494:
        /*006c*/ 	.word	0x00000008
.L_495:


//--------------------- .nv.info._ZN2at6native27unrolled_elementwise_kernelIZZZNS0_12prelu_kernelERNS_14TensorIteratorEENKUlvE_clEvENKUlvE2_clEvEUlN3c104HalfES7_E_St5arrayIPcLm3EELi4E23TrivialOffsetCalculatorILi2EjESC_ILi1EjENS0_6memory15LoadWithoutCastENSF_16StoreWithoutCastEEEviT_T0_T2_T3_T4_T5_ --------------------------
	.section	.nv.info._ZN2at6native27unrolled_elementwise_kernelIZZZNS0_12prelu_kernelERNS_14TensorIteratorEENKUlvE_clEvENKUlvE2_clEvEUlN3c104HalfES7_E_St5arrayIPcLm3EELi4E23TrivialOffsetCalculatorILi2EjESC_ILi1EjENS0_6memory15LoadWithoutCastENSF_16StoreWithoutCastEEEviT_T0_T2_T3_T4_T5_,"",@"SHT_CUDA_INFO"
	.sectionflags	@""
	.align	4


	//----- nvinfo : EIATTR_CUDA_API_VERSION
	.align		4
        /*0000*/ 	.byte	0x04, 0x37
        /*0002*/ 	.short	(.L_497 - .L_496)
.L_496:
        /*0004*/ 	.word	0x00000082


	//----- nvinfo : EIATTR_KPARAM_INFO
	.align		4
.L_497:
        /*0008*/ 	.byte	0x04, 0x17
        /*000a*/ 	.short	(.L_499 - .L_498)
.L_498:
        /*000c*/ 	.word	0x00000000
        /*0010*/ 	.short	0x0006
        /*0012*/ 	.short	0x0023
        /*0014*/ 	.byte	0x00, 0xf0, 0x05, 0x00


	//----- nvinfo : EIATTR_KPARAM_INFO
	.align		4
.L_499:
        /*0018*/ 	.byte	0x04, 0x17
        /*001a*/ 	.short	(.L_501 - .L_500)
.L_500:
        /*001c*/ 	.word	0x00000000
        /*0020*/ 	.short	0x0005
        /*0022*/ 	.short	0x0022
        /*0024*/ 	.byte	0x00, 0xf0, 0x05, 0x00


	//----- nvinfo : EIATTR_KPARAM_INFO
	.align		4
.L_501:
        /*0028*/ 	.byte	0x04, 0x17
        /*002a*/ 	.short	(.L_503 - .L_502)
.L_502:
        /*002c*/ 	.word	0x00000000
        /*0030*/ 	.short	0x0004
        /*0032*/ 	.short	0x0021
        /*0034*/ 	.byte	0x00, 0xf0, 0x05, 0x00


	//----- nvinfo : EIATTR_KPARAM_INFO
	.align		4
.L_503:
        /*0038*/ 	.byte	0x04, 0x17
        /*003a*/ 	.short	(.L_505 - .L_504)
.L_504:
        /*003c*/ 	.word	0x00000000
        /*0040*/ 	.short	0x0003
        /*0042*/ 	.short	0x0020
        /*0044*/ 	.byte	0x00, 0xf0, 0x05, 0x00


	//----- nvinfo : EIATTR_KPARAM_INFO
	.align		4
.L_505:
        /*0048*/ 	.byte	0x04, 0x17
        /*004a*/ 	.short	(.L_507 - .L_506)
.L_506:
        /*004c*/ 	.word	0x00000000
        /*0050*/ 	.short	0x0002
        /*0052*/ 	.short	0x0008
        /*0054*/ 	.byte	0x00, 0xf0, 0x61, 0x00


	//----- nvinfo : EIATTR_KPARAM_INFO
	.align		4
.L_507:
        /*0058*/ 	.byte	0x04, 0x17
        /*005a*/ 	.short	(.L_509 - .L_508)
.L_508:
        /*005c*/ 	.word	0x00000000
        /*0060*/ 	.short	0x0001
        /*0062*/ 	.short	0x0004
        /*0064*/ 	.byte	0x00, 0xf0, 0x05, 0x00


	//----- nvinfo : EIATTR_KPARAM_INFO
	.align		4
.L_509:
        /*0068*/ 	.byte	0x04, 0x17
        /*006a*/ 	.short	(.L_511 - .L_510)
.L_510:
        /*006c*/ 	.word	0x00000000
        /*0070*/ 	.short	0x0000
        /*0072*/ 	.short	0x0000
        /*0074*/ 	.byte	0x00, 0xf0, 0x11, 0x00


	//----- nvinfo : EIATTR_SPARSE_MMA_MASK
	.align		4
.L_511:
        /*0078*/ 	.byte	0x03, 0x50
        /*007a*/ 	.short	0x0000


	//----- nvinfo : EIATTR_MAXREG_COUNT
	.align		4
        /*007c*/ 	.byte	0x03, 0x1b
        /*007e*/ 	.short	0x00ff


	//----- nvinfo : EIATTR_MERCURY_ISA_VERSION
	.align		4
        /*0080*/ 	.byte	0x03, 0x5f
        /*0082*/ 	.short	0x0101


	//----- nvinfo : EIATTR_EXIT_INSTR_OFFSETS
	.align		4
        /*0084*/ 	.byte	0x04, 0x1c
        /*0086*/ 	.short	(.L_513 - .L_512)


	//   ....[0]....
.L_512:
        /*0088*/ 	.word	0x00000620


	//   ....[1]....
        /*008c*/ 	.word	0x000006b0


	//----- nvinfo : EIATTR_MAX_THREADS
	.align		4
.L_513:
        /*0090*/ 	.byte	0x04, 0x05
        /*0092*/ 	.short	(.L_515 - .L_514)
.L_514:
        /*0094*/ 	.word	0x00000080
        /*0098*/ 	.word	0x00000001
        /*009c*/ 	.word	0x00000001


	//----- nvinfo : EIATTR_CRS_STACK_SIZE
	.align		4
.L_515:
        /*00a0*/ 	.byte	0x04, 0x1e
        /*00a2*/ 	.short	(.L_517 - .L_516)
.L_516:
        /*00a4*/ 	.word	0x00000000


	//----- nvinfo : EIATTR_CBANK_PARAM_SIZE
	.align		4
.L_517:
        /*00a8*/ 	.byte	0x03, 0x19
        /*00aa*/ 	.short	0x0024


	//----- nvinfo : EIATTR_PARAM_CBANK
	.align		4
        /*00ac*/ 	.byte	0x04, 0x0a
        /*00ae*/ 	.short	(.L_519 - .L_518)
	.align		4
.L_518:
        /*00b0*/ 	.word	index@(.nv.constant0._ZN2at6native27unrolled_elementwise_kernelIZZZNS0_12prelu_kernelERNS_14TensorIteratorEENKUlvE_clEvENKUlvE2_clEvEUlN3c104HalfES7_E_St5arrayIPcLm3EELi4E23TrivialOffsetCalculatorILi2EjESC_ILi1EjENS0_6memory15LoadWithoutCastENSF_16StoreWithoutCastEEEviT_T0_T2_T3_T4_T5_)
        /*00b4*/ 	.short	0x0210
        /*00b6*/ 	.short	0x0024


	//----- nvinfo : EIATTR_SW_WAR
	.align		4
.L_519:
        /*00b8*/ 	.byte	0x04, 0x36
        /*00ba*/ 	.short	(.L_521 - .L_520)
.L_520:
        /*00bc*/ 	.word	0x00000008
.L_521:


//--------------------- .nv.info._ZN2at6native29vectorized_elementwise_kernelILi2EZZZNS0_12prelu_kernelERNS_14TensorIteratorEENKUlvE_clEvENKUlvE2_clEvEUlN3c104HalfES7_E_St5arrayIPcLm3EEEEviT0_T1_ --------------------------
	.section	.nv.info._ZN2at6native29vectorized_elementwise_kernelILi2EZZZNS0_12prelu_kernelERNS_14TensorIteratorEENKUlvE_clEvENKUlvE2_clEvEUlN3c104HalfES7_E_St5arrayIPcLm3EEEEviT0_T1_,"",@"SHT_CUDA_INFO"
	.sectionflags	@""
	.align	4


	//----- nvinfo : EIATTR_CUDA_API_VERSION
	.align		4
        /*0000*/ 	.byte	0x04, 0x37
        /*0002*/ 	.short	(.L_523 - .L_522)
.L_522:
        /*0004*/ 	.word	0x00000082


	//----- nvinfo : EIATTR_KPARAM_INFO
	.align		4
.L_523:
        /*0008*/ 	.byte	0x04, 0x17
        /*000a*/ 	.short	(.L_525 - .L_524)
.L_524:
        /*000c*/ 	.word	0x00000000
        /*0010*/ 	.short	0x0002
        /*0012*/ 	.short	0x0008
        /*0014*/ 	.byte	0x00, 0xf0, 0x61, 0x00


	//----- nvinfo : EIATTR_KPARAM_INFO
	.align		4
.L_525:
        /*0018*/ 	.byte	0x04, 0x17
        /*001a*/ 	.short	(.L_527 - .L_526)
.L_526:
        /*001c*/ 	.word	0x00000000
        /*0020*/ 	.short	0x0001
        /*0022*/ 	.short	0x0004
        /*0024*/ 	.byte	0x00, 0xf0, 0x05, 0x00


	//----- nvinfo : EIATTR_KPARAM_INFO
	.align		4
.L_527:
        /*0028*/ 	.byte	0x04, 0x17
        /*002a*/ 	.short	(.L_529 - .L_528)
.L_528:
        /*002c*/ 	.word	0x00000000
        /*0030*/ 	.short	0x0000
        /*0032*/ 	.short	0x0000
        /*0034*/ 	.byte	0x00, 0xf0, 0x11, 0x00


	//----- nvinfo : EIATTR_SPARSE_MMA_MASK
	.align		4
.L_529:
        /*0038*/ 	.byte	0x03, 0x50
        /*003a*/ 	.short	0x0000


	//----- nvinfo : EIATTR_MAXREG_COUNT
	.align		4
        /*003c*/ 	.byte	0x03, 0x1b
        /*003e*/ 	.short	0x00ff


	//----- nvinfo : EIATTR_MERCURY_ISA_VERSION
	.align		4
        /*0040*/ 	.byte	0x03, 0x5f
        /*0042*/ 	.short	0x0101


	//----- nvinfo : EIATTR_EXIT_INSTR_OFFSETS
	.align		4
        /*0044*/ 	.byte	0x04, 0x1c
        /*0046*/ 	.short	(.L_531 - .L_530)


	//   ....[0]....
.L_530:
        /*0048*/ 	.word	0x00000530


	//   ....[1]....
        /*004c*/ 	.word	0x00001210


	//   ....[2]....
        /*0050*/ 	.word	0x00001260


	//----- nvinfo : EIATTR_MAX_THREADS
	.align		4
.L_531:
        /*0054*/ 	.byte	0x04, 0x05
        /*0056*/ 	.short	(.L_533 - .L_532)
.L_532:
        /*0058*/ 	.word	0x00000080
        /*005c*/ 	.word	0x00000001
        /*0060*/ 	.word	0x00000001


	//----- nvinfo : EIATTR_CRS_STACK_SIZE
	.align		4
.L_533:
        /*0064*/ 	.byte	0x04, 0x1e
        /*0066*/ 	.short	(.L_535 - .L_534)
.L_534:
        /*0068*/ 	.word	0x00000000


	//----- nvinfo : EIATTR_CBANK_PARAM_SIZE
	.align		4
.L_535:
        /*006c*/ 	.byte	0x03, 0x19
        /*006e*/ 	.short	0x0020


	//----- nvinfo : EIATTR_PARAM_CBANK
	.align		4
        /*0070*/ 	.byte	0x04, 0x0a
        /*0072*/ 	.short	(.L_537 - .L_536)
	.align		4
.L_536:
        /*0074*/ 	.word	index@(.nv.constant0._ZN2at6native29vectorized_elementwise_kernelILi2EZZZNS0_12prelu_kernelERNS_14TensorIteratorEENKUlvE_clEvENKUlvE2_clEvEUlN3c104HalfES7_E_St5arrayIPcLm3EEEEviT0_T1_)
        /*0078*/ 	.short	0x0210
        /*007a*/ 	.short	0x0020


	//----- nvinfo : EIATTR_SW_WAR
	.align		4
.L_537:
        /*007c*/ 	.byte	0x04, 0x36
        /*007e*/ 	.short	(.L_539 - .L_538)
.L_538:
        /*0080*/ 	.word	0x00000008
.L_539:


//--------------------- .nv.info._ZN2at6native29vectorized_elementwise_kernelILi4EZZZNS0_12prelu_kernelERNS_14TensorIteratorEENKUlvE_clEvENKUlvE2_clEvEUlN3c104HalfES7_E_St5arrayIPcLm3EEEEviT0_T1_ --------------------------
	.section	.nv.info._ZN2at6native29vectorized_elementwise_kernelILi4EZZZNS0_12prelu_kernelERNS_14TensorIteratorEENKUlvE_clEvENKUlvE2_clEvEUlN3c104HalfES7_E_St5arrayIPcLm3EEEEviT0_T1_,"",@"SHT_CUDA_INFO"
	.sectionflags	@""
	.align	4


	//----- nvinfo : EIATTR_CUDA_API_VERSION
	.align		4
        /*0000*/ 	.byte	0x04, 0x37
        /*0002*/ 	.short	(.L_541 - .L_540)
.L_540:
        /*0004*/ 	.word	0x00000082


	//----- nvinfo : EIATTR_KPARAM_INFO
	.align		4
.L_541:
        /*0008*/ 	.byte	0x04, 0x17
        /*000a*/ 	.short	(.L_543 - .L_542)
.L_542:
        /*000c*/ 	.word	0x00000000
        /*0010*/ 	.short	0x0002
        /*0012*/ 	.short	0x0008
        /*0014*/ 	.byte	0x00, 0xf0, 0x61, 0x00


	//----- nvinfo : EIATTR_KPARAM_INFO
	.align		4
.L_543:
        /*0018*/ 	.byte	0x04, 0x17
        /*001a*/ 	.short	(.L_545 - .L_544)
.L_544:
        /*001c*/ 	.word	0x00000000
        /*0020*/ 	.short	0x0001
        /*0022*/ 	.short	0x0004
        /*0024*/ 	.byte	0x00, 0xf0, 0x05, 0x00


	//----- nvinfo : EIATTR_KPARAM_INFO
	.align		4
.L_545:
        /*0028*/ 	.byte	0x04, 0x17
        /*002a*/ 	.short	(.L_547 - .L_546)
.L_546:
        /*002c*/ 	.word	0x00000000
        /*0030*/ 	.short	0x0000
        /*0032*/ 	.short	0x0000
        /*0034*/ 	.byte	0x00, 0xf0, 0x11, 0x00


	//----- nvinfo : EIATTR_SPARSE_MMA_MASK
	.align		4
.L_547:
        /*0038*/ 	.byte	0x03, 0x50
        /*003a*/ 	.short	0x0000


	//----- nvinfo : EIATTR_MAXREG_COUNT
	.align		4
        /*003c*/ 	.byte	0x03, 0x1b
        /*003e*/ 	.short	0x00ff


	//----- nvinfo : EIATTR_MERCURY_ISA_VERSION
	.align		4
        /*0040*/ 	.byte	0x03, 0x5f
        /*0042*/ 	.short	0x0101


	//----- nvinfo : EIATTR_EXIT_INSTR_OFFSETS
	.align		4
        /*0044*/ 	.byte	0x04, 0x1c
        /*0046*/ 	.short	(.L_549 - .L_548)


	//   ....[0]....
.L_548:
        /*0048*/ 	.word	0x000004d0


	//   ....[1]....
        /*004c*/ 	.word	0x000011b0


	//   ....[2]....
        /*0050*/ 	.word	0x00001200


	//----- nvinfo : EIATTR_MAX_THREADS
	.align		4
.L_549:
        /*0054*/ 	.byte	0x04, 0x05
        /*0056*/ 	.short	(.L_551 - .L_550)
.L_550:
        /*0058*/ 	.word	0x00000080
        /*005c*/ 	.word	0x00000001
        /*0060*/ 	.word	0x00000001


	//----- nvinfo : EIATTR_CRS_STACK_SIZE
	.align		4
.L_551:
        /*0064*/ 	.byte	0x04, 0x1e
        /*0066*/ 	.short	(.L_553 - .L_552)
.L_552:
        /*0068*/ 	.word	0x00000000


	//----- nvinfo : EIATTR_CBANK_PARAM_SIZE
	.align		4
.L_553:
        /*006c*/ 	.byte	0x03, 0x19
        /*006e*/ 	.short	0x0020


	//----- nvinfo : EIATTR_PARAM_CBANK
	.align		4
        /*0070*/ 	.byte	0x04, 0x0a
        /*0072*/ 	.short	(.L_555 - .L_554)
	.align		4
.L_554:
        /*0074*/ 	.word	index@(.nv.constant0._ZN2at6native29vectorized_elementwise_kernelILi4EZZZNS0_12prelu_kernelERNS_14TensorIteratorEENKUlvE_clEvENKUlvE2_clEvEUlN3c104HalfES7_E_St5arrayIPcLm3EEEEviT0_T1_)
        /*0078*/ 	.short	0x0210
        /*007a*/ 	.short	0x0020


	//----- nvinfo : EIATTR_SW_WAR
	.align		4
.L_555:
        /*007c*/ 	.byte	0x04, 0x36
        /*007e*/ 	.short	(.L_557 - .L_556)
.L_556:
        /*0080*/ 	.word	0x00000008
.L_557:


//--------------------- .nv.info._ZN2at6native29vectorized_elementwise_kernelILi8EZZZNS0_12prelu_kernelERNS_14TensorIteratorEENKUlvE_clEvENKUlvE2_clEvEUlN3c104HalfES7_E_St5arrayIPcLm3EEEEviT0_T1_ --------------------------
	.section	.nv.info._ZN2at6native29vectorized_elementwise_kernelILi8EZZZNS0_12prelu_kernelERNS_14TensorIteratorEENKUlvE_clEvENKUlvE2_clEvEUlN3c104HalfES7_E_St5arrayIPcLm3EEEEviT0_T1_,"",@"SHT_CUDA_INFO"
	.sectionflags	@""
	.align	4


	//----- nvinfo : EIATTR_CUDA_API_VERSION
	.align		4
        /*0000*/ 	.byte	0x04, 0x37
        /*0002*/ 	.short	(.L_559 - .L_558)
.L_558:
        /*0004*/ 	.word	0x00000082


	//----- nvinfo : EIATTR_KPARAM_INFO
	.align		4
.L_559:
        /*0008*/ 	.byte	0x04, 0x17
        /*000a*/ 	.short	(.L_561 - .L_560)
.L_560:
        /*000c*/ 	.word	0x00000000
        /*0010*/ 	.short	0x0002
        /*0012*/ 	.short	0x0008
        /*0014*/ 	.byte	0x00, 0xf0, 0x61, 0x00


	//----- nvinfo : EIATTR_KPARAM_INFO
	.align		4
.L_561:
        /*0018*/ 	.byte	0x04, 0x17
        /*001a*/ 	.short	(.L_563 - .L_562)
.L_562:
        /*001c*/ 	.word	0x00000000
        /*0020*/ 	.short	0x0001
        /*0022*/ 	.short	0x0004
        /*0024*/ 	.byte	0x00, 0xf0, 0x05, 0x00


	//----- nvinfo : EIATTR_KPARAM_INFO
	.align		4
.L_563:
        /*0028*/ 	.byte	0x04, 0x17
        /*002a*/ 	.short	(.L_565 - .L_564)
.L_564:
        /*002c*/ 	.word	0x00000000
        /*0030*/ 	.short	0x0000
        /*0032*/ 	.short	0x0000
        /*0034*/ 	.byte	0x00, 0xf0, 0x11, 0x00


	//----- nvinfo : EIATTR_SPARSE_MMA_MASK
	.align		4
.L_565:
        /*0038*/ 	.byte	0x03, 0x50
        /*003a*/ 	.short	0x0000


	//----- nvinfo : EIATTR_MAXREG_COUNT
	.align		4
        /*003c*/ 	.byte	0x03, 0x1b
        /*003e*/ 	.short	0x00ff


	//----- nvinfo : EIATTR_MERCURY_ISA_VERSION
	.align		4
        /*0040*/ 	.byte	0x03, 0x5f
        /*0042*/ 	.short	0x0101


	//----- nvinfo : EIATTR_EXIT_INSTR_OFFSETS
	.align		4
        /*0044*/ 	.byte	0x04, 0x1c
        /*0046*/ 	.short	(.L_567 - .L_566)


	//   ....[0]....
.L_566:
        /*0048*/ 	.word	0x00000490


	//   ....[1]....
        /*004c*/ 	.word	0x00001170


	//   ....[2]....
        /*0050*/ 	.word	0x000011c0


	//----- nvinfo : EIATTR_MAX_THREADS
	.align		4
.L_567:
        /*0054*/ 	.byte	0x04, 0x05
        /*0056*/ 	.short	(.L_569 - .L_568)
.L_568:
        /*0058*/ 	.word	0x00000080
        /*005c*/ 	.word	0x00000001
        /*0060*/ 	.word	0x00000001


	//----- nvinfo : EIATTR_CRS_STACK_SIZE
	.align		4
.L_569:
        /*0064*/ 	.byte	0x04, 0x1e
        /*0066*/ 	.short	(.L_571 - .L_570)
.L_570:
        /*0068*/ 	.word	0x00000000


	//----- nvinfo : EIATTR_CBANK_PARAM_SIZE
	.align		4
.L_571:
        /*006c*/ 	.byte	0x03, 0x19
        /*006e*/ 	.short	0x0020


	//----- nvinfo : EIATTR_PARAM_CBANK
	.align		4
        /*0070*/ 	.byte	0x04, 0x0a
        /*0072*/ 	.short	(.L_573 - .L_572)
	.align		4
.L_572:
        /*0074*/ 	.word	index@(.nv.constant0._ZN2at6native29vectorized_elementwise_kernelILi8EZZZNS0_12prelu_kernelERNS_14TensorIteratorEENKUlvE_clEvENKUlvE2_clEvEUlN3c104HalfES7_E_St5arrayIPcLm3EEEEviT0_T1_)
        /*0078*/ 	.short	0x0210
        /*007a*/ 	.short	0x0020


	//----- nvinfo : EIATTR_SW_WAR
	.align		4
.L_573:
        /*007c*/ 	.byte	0x04, 0x36
        /*007e*/ 	.short	(.L_575 - .L_574)
.L_574:
        /*0080*/ 	.word	0x00000008
.L_575:


//--------------------- .nv.info._ZN2at6native18elementwise_kernelILi128ELi4EZNS0_15gpu_kernel_implIZZZNS0_12prelu_kernelERNS_14TensorIteratorEENKUlvE_clEvENKUlvE1_clEvEUlN3c108BFloat16ES8_E_EEvRNS_18TensorIteratorBaseERKT_EUliE_EEviT1_ --------------------------
	.section	.nv.info._ZN2at6native18elementwise_kernelILi128ELi4EZNS0_15gpu_kernel_implIZZZNS0_12prelu_kernelERNS_14TensorIteratorEENKUlvE_clEvENKUlvE1_clEvEUlN3c108BFloat16ES8_E_EEvRNS_18TensorIteratorBaseERKT_EUliE_EEviT1_,"",@"SHT_CUDA_INFO"
	.sectionflags	@""
	.align	4


	//----- nvinfo : EIATTR_CUDA_API_VERSION
	.align		4
        /*0000*/ 	.byte	0x04, 0x37
        /*0002*/ 	.short	(.L_577 - .L_576)
.L_576:
        /*0004*/ 	.word	0x00000082


	//----- nvinfo : EIATTR_KPARAM_INFO
	.align		4
.L_577:
        /*0008*/ 	.byte	0x04, 0x17
        /*000a*/ 	.short	(.L_579 - .L_578)
.L_578:
        /*000c*/ 	.word	0x00000000
        /*0010*/ 	.short	0x0001
        /*0012*/ 	.short	0x0008
        /*0014*/ 	.byte	0x00, 0xf0, 0x21, 0x0a


	//----- nvinfo : EIATTR_KPARAM_INFO
	.align		4
.L_579:
        /*0018*/ 	.byte	0x04, 0x17
        /*001a*/ 	.short	(.L_581 - .L_580)
.L_580:
        /*001c*/ 	.word	0x00000000
        /*0020*/ 	.short	0x0000
        /*0022*/ 	.short	0x0000
        /*0024*/ 	.byte	0x00, 0xf0, 0x11, 0x00


	//----- nvinfo : EIATTR_SPARSE_MMA_MASK
	.align		4
.L_581:
        /*0028*/ 	.byte	0x03, 0x50
        /*002a*/ 	.short	0x0000


	//----- nvinfo : EIATTR_MAXREG_COUNT
	.align		4
        /*002c*/ 	.byte	0x03, 0x1b
        /*002e*/ 	.short	0x0080


	//----- nvinfo : EIATTR_EXTERNS
	.align		4
        /*0030*/ 	.byte	0x04, 0x0f
        /*0032*/ 	.short	(.L_583 - .L_582)


	//   ....[0]....
	.align		4
.L_582:
        /*0034*/ 	.word	index@(__assertfail)


	//----- nvinfo : EIATTR_MERCURY_ISA_VERSION
	.align		4
.L_583:
        /*0038*/ 	.byte	0x03, 0x5f
        /*003a*/ 	.short	0x0101


	//----- nvinfo : EIATTR_SYSCALL_OFFSETS
	.align		4
        /*003c*/ 	.byte	0x04, 0x46
        /*003e*/ 	.short	(.L_585 - .L_584)


	//   ....[0]....
.L_584:
        /*0040*/ 	.word	0x000026f0


	//   ....[1]....
        /*0044*/ 	.word	0x000036c0


	//   ....[2]....
        /*0048*/ 	.word	0x00004690


	//   ....[3]....
        /*004c*/ 	.word	0x00006dd0


	//   ....[4]....
        /*0050*/ 	.word	0x00007da0


	//   ....[5]....
        /*0054*/ 	.word	0x00008d70


	//   ....[6]....
        /*0058*/ 	.word	0x0000b4a0


	//   ....[7]....
        /*005c*/ 	.word	0x0000c470


	//   ....[8]....
        /*0060*/ 	.word	0x0000d440


	//   ....[9]....
        /*0064*/ 	.word	0x0000fb60


	//   ....[10]....
        /*0068*/ 	.word	0x00010b30


	//   ....[11]....
        /*006c*/ 	.word	0x00011b00


	//----- nvinfo : EIATTR_EXIT_INSTR_OFFSETS
	.align		4
.L_585:
        /*0070*/ 	.byte	0x04, 0x1c
        /*0072*/ 	.short	(.L_587 - .L_586)


	//   ....[0]....
.L_586:
        /*0074*/ 	.word	0x0000d510


	//   ....[1]....
        /*0078*/ 	.word	0x00010d30


	//   ....[2]....
        /*007c*/ 	.word	0x00010d70


	//   ....[3]....
        /*0080*/ 	.word	0x00010e10


	//   ....[4]....
        /*0084*/ 	.word	0x00010e50


	//   ....[5]....
        /*0088*/ 	.word	0x00010e90


	//   ....[6]....
        /*008c*/ 	.word	0x00010f20


	//   ....[7]....
        /*0090*/ 	.word	0x00010f60


	//   ....[8]....
        /*0094*/ 	.word	0x00011000


	//   ....[9]....
        /*0098*/ 	.word	0x00011050


	//   ....[10]....
        /*009c*/ 	.word	0x000110a0


	//   ....[11]....
        /*00a0*/ 	.word	0x00011170


	//   ....[12]....
        /*00a4*/ 	.word	0x000111d0


	//   ....[13]....
        /*00a8*/ 	.word	0x00011360


	//   ....[14]....
        /*00ac*/ 	.word	0x000114c0


	//   ....[15]....
        /*00b0*/ 	.word	0x000114e0


	//   ....[16]....
        /*00b4*/ 	.word	0x000115a0


	//   ....[17]....
        /*00b8*/ 	.word	0x00011720


	//   ....[18]....
        /*00bc*/ 	.word	0x000118a0


	//   ....[19]....
        /*00c0*/ 	.word	0x00011a00


	//   ....[20]....
        /*00c4*/ 	.word	0x00011b10


	//   ....[21]....
        /*00c8*/ 	.word	0x00011b50


	//   ....[22]....
        /*00cc*/ 	.word	0x00011b90


	//----- nvinfo : EIATTR_MAX_THREADS
	.align		4
.L_587:
        /*00d0*/ 	.byte	0x04, 0x05
        /*00d2*/ 	.short	(.L_589 - .L_588)
.L_588:
        /*00d4*/ 	.word	0x00000080
        /*00d8*/ 	.word	0x00000001
        /*00dc*/ 	.word	0x00000001


	//----- nvinfo : EIATTR_CRS_STACK_SIZE
	.align		4
.L_589:
        /*00e0*/ 	.byte	0x04, 0x1e
        /*00e2*/ 	.short	(.L_591 - .L_590)
.L_590:
        /*00e4*/ 	.word	0x00000000


	//----- nvinfo : EIATTR_CBANK_PARAM_SIZE
	.align		4
.L_591:
        /*00e8*/ 	.byte	0x03, 0x19
        /*00ea*/ 	.short	0x0290


	//----- nvinfo : EIATTR_PARAM_CBANK
	.align		4
        /*00ec*/ 	.byte	0x04, 0x0a
        /*00ee*/ 	.short	(.L_593 - .L_592)
	.align		4
.L_592:
        /*00f0*/ 	.word	index@(.nv.constant0._ZN2at6native18elementwise_kernelILi128ELi4EZNS0_15gpu_kernel_implIZZZNS0_12prelu_kernelERNS_14TensorIteratorEENKUlvE_clEvENKUlvE1_clEvEUlN3c108BFloat16ES8_E_EEvRNS_18TensorIteratorBaseERKT_EUliE_EEviT1_)
        /*00f4*/ 	.short	0x0210
        /*00f6*/ 	.short	0x0290


	//----- nvinfo : EIATTR_SW_WAR
	.align		4
.L_593:
        /*00f8*/ 	.byte	0x04, 0x36
        /*00fa*/ 	.short	(.L_595 - .L_594)
.L_594:
        /*00fc*/ 	.word	0x00000008
.L_595:


//--------------------- .nv.info._ZN2at6native27unrolled_elementwise_kernelIZZZNS0_12prelu_kernelERNS_14TensorIteratorEENKUlvE_clEvENKUlvE1_clEvEUlN3c108BFloat16ES7_E_St5arrayIPcLm3EELi4E23TrivialOffsetCalculatorILi2EjESC_ILi1EjENS0_6memory12LoadWithCastILi2EEENSF_13StoreWithCastILi1EEEEEviT_T0_T2_T3_T4_T5_ --------------------------
	.section	.nv.info._ZN2at6native27unrolled_elementwise_kernelIZZZNS0_12prelu_kernelERNS_14TensorIteratorEENKUlvE_clEvENKUlvE1_clEvEUlN3c108BFloat16ES7_E_St5arrayIPcLm3EELi4E23TrivialOffsetCalculatorILi2EjESC_ILi1EjENS0_6memory12LoadWithCastILi2EEENSF_13StoreWithCastILi1EEEEEviT_T0_T2_T3_T4_T5_,"",@"SHT_CUDA_INFO"
	.sectionflags	@""
	.align	4


	//----- nvinfo : EIATTR_CUDA_API_VERSION
	.align		4
        /*0000*/ 	.byte	0x04, 0x37
        /*0002*/ 	.short	(.L_597 - .L_596)
.L_596:
        /*0004*/ 	.word	0x00000082


	//----- nvinfo : EIATTR_KPARAM_INFO
	.align		4
.L_597:
        /*0008*/ 	.byte	0x04, 0x17
        /*000a*/ 	.short	(.L_599 - .L_598)
.L_598:
        /*000c*/ 	.word	0x00000000
        /*0010*/ 	.short	0x0006
        /*0012*/ 	.short	0x0030
        /*0014*/ 	.byte	0x00, 0xf0, 0x21, 0x00


	//----- nvinfo : EIATTR_KPARAM_INFO
	.align		4
.L_599:
        /*0018*/ 	.byte	0x04, 0x17
        /*001a*/ 	.short	(.L_601 - .L_600)
.L_600:
        /*001c*/ 	.word	0x00000000
        /*0020*/ 	.short	0x0005
        /*0022*/ 	.short	0x0024
        /*0024*/ 	.byte	0x00, 0xf0, 0x31, 0x00


	//----- nvinfo : EIATTR_KPARAM_INFO
	.align		4
.L_601:
        /*0028*/ 	.byte	0x04, 0x17
        /*002a*/ 	.short	(.L_603 - .L_602)
.L_602:
        /*002c*/ 	.word	0x00000000
        /*0030*/ 	.short	0x0004
        /*0032*/ 	.short	0x0021
        /*0034*/ 	.byte	0x00, 0xf0, 0x05, 0x00


	//----- nvinfo : EIATTR_KPARAM_INFO
	.align		4
.L_603:
        /*0038*/ 	.byte	0x04, 0x17
        /*003a*/ 	.short	(.L_605 - .L_604)
.L_604:
        /*003c*/ 	.word	0x00000000
        /*0040*/ 	.short	0x0003
        /*0042*/ 	.short	0x0020
        /*0044*/ 	.byte	0x00, 0xf0, 0x05, 0x00


	//----- nvinfo : EIATTR_KPARAM_INFO
	.align		4
.L_605:
        /*0048*/ 	.byte	0x04, 0x17
        /*004a*/ 	.short	(.L_607 - .L_606)
.L_606:
        /*004c*/ 	.word	0x00000000
        /*0050*/ 	.short	0x0002
        /*0052*/ 	.short	0x0008
        /*0054*/ 	.byte	0x00, 0xf0, 0x61, 0x00


	//----- nvinfo : EIATTR_KPARAM_INFO
	.align		4
.L_607:
        /*0058*/ 	.byte	0x04, 0x17
        /*005a*/ 	.short	(.L_609 - .L_608)
.L_608:
        /*005c*/ 	.word	0x00000000
        /*0060*/ 	.short	0x0001
        /*0062*/ 	.short	0x0004
        /*0064*/ 	.byte	0x00, 0xf0, 0x05, 0x00


	//----- nvinfo : EIATTR_KPARAM_INFO
	.align		4
.L_609:
        /*0068*/ 	.byte	0x04, 0x17
        /*006a*/ 	.short	(.L_611 - .L_610)
.L_610:
        /*006c*/ 	.word	0x00000000
        /*0070*/ 	.short	0x0000
        /*0072*/ 	.short	0x0000
        /*0074*/ 	.byte	0x00, 0xf0, 0x11, 0x00


	//----- nvinfo : EIATTR_SPARSE_MMA_MASK
	.align		4
.L_611:
        /*0078*/ 	.byte	0x03, 0x50
        /*007a*/ 	.short	0x0000


	//----- nvinfo : EIATTR_MAXREG_COUNT
	.align		4
        /*007c*/ 	.byte	0x03, 0x1b
        /*007e*/ 	.short	0x00ff


	//----- nvinfo : EIATTR_EXTERNS
	.align		4
        /*0080*/ 	.byte	0x04, 0x0f
        /*0082*/ 	.short	(.L_613 - .L_612)


	//   ....[0]....
	.align		4
.L_612:
        /*0084*/ 	.word	index@(__assertfail)


	//----- nvinfo : EIATTR_MERCURY_ISA_VERSION
	.align		4
.L_613:
        /*0088*/ 	.byte	0x03, 0x5f
        /*008a*/ 	.short	0x0101


	//----- nvinfo : EIATTR_SYSCALL_OFFSETS
	.align		4
        /*008c*/ 	.byte	0x04, 0x46
        /*008e*/ 	.short	(.L_615 - .L_614)


	//   ....[0]....
.L_614:
        /*0090*/ 	.word	0x000010f0


	//   ....[1]....
        /*0094*/ 	.word	0x000021b0


	//   ....[2]....
        /*0098*/ 	.word	0x000032f0


	//   ....[3]....
        /*009c*/ 	.word	0x000043b0


	//   ....[4]....
        /*00a0*/ 	.word	0x00005500


	//   ....[5]....
        /*00a4*/ 	.word	0x000065d0


	//   ....[6]....
        /*00a8*/ 	.word	0x00007700


	//   ....[7]....
        /*00ac*/ 	.word	0x000086e0


	//   ....[8]....
        /*00b0*/ 	.word	0x00009a10


	//   ....[9]....
        /*00b4*/ 	.word	0x0000aa30


	//   ....[10]....
        /*00b8*/ 	.word	0x0000ba10


	//   ....[11]....
        /*00bc*/ 	.word	0x0000c9f0


	//----- nvinfo : EIATTR_EXIT_INSTR_OFFSETS
	.align		4
.L_615:
        /*00c0*/ 	.byte	0x04, 0x1c
        /*00c2*/ 	.short	(.L_617 - .L_616)


	//   ....[0]....
.L_616:
        /*00c4*/ 	.word	0x0000bad0


	//   ....[1]....
        /*00c8*/ 	.word	0x0000bc20


	//   ....[2]....
        /*00cc*/ 	.word	0x0000bc60


	//   ....[3]....
        /*00d0*/ 	.word	0x0000bd00


	//   ....[4]....
        /*00d4*/ 	.word	0x0000bd40


	//   ....[5]....
        /*00d8*/ 	.word	0x0000bd80


	//   ....[6]....
        /*00dc*/ 	.word	0x0000be10


	//   ....[7]....
        /*00e0*/ 	.word	0x0000be50


	//   ....[8]....
        /*00e4*/ 	.word	0x0000bef0


	//   ....[9]....
        /*00e8*/ 	.word	0x0000bf40


	//   ....[10]....
        /*00ec*/ 	.word	0x0000bf90


	//   ....[11]....
        /*00f0*/ 	.word	0x0000c060


	//   ....[12]....
        /*00f4*/ 	.word	0x0000c0c0


	//   ....[13]....
        /*00f8*/ 	.word	0x0000c250


	//   ....[14]....
        /*00fc*/ 	.word	0x0000c3b0


	//   ....[15]....
        /*0100*/ 	.word	0x0000c3d0


	//   ....[16]....
        /*0104*/ 	.word	0x0000c490


	//   ....[17]....
        /*0108*/ 	.word	0x0000c610


	//   ....[18]....
        /*010c*/ 	.word	0x0000c790


	//   ....[19]....
        /*0110*/ 	.word	0x0000c8f0


	//   ....[20]....
        /*0114*/ 	.word	0x0000ca00


	//   ....[21]....
        /*0118*/ 	.word	0x0000ca40


	//   ....[22]....
        /*011c*/ 	.word	0x0000ca80


	//----- nvinfo : EIATTR_MAX_THREADS
	.align		4
.L_617:
        /*0120*/ 	.byte	0x04, 0x05
        /*0122*/ 	.short	(.L_619 - .L_618)
.L_618:
        /*0124*/ 	.word	0x00000080
        /*0128*/ 	.word	0x00000001
        /*012c*/ 	.word	0x00000001


	//----- nvinfo : EIATTR_CRS_STACK_SIZE
	.align		4
.L_619:
        /*0130*/ 	.byte	0x04, 0x1e
        /*0132*/ 	.short	(.L_621 - .L_620)
.L_620:
        /*0134*/ 	.word	0x00000000


	//----- nvinfo : EIATTR_CBANK_PARAM_SIZE
	.align		4
.L_621:
        /*0138*/ 	.byte	0x03, 0x19
        /*013a*/ 	.short	0x0038


	//----- nvinfo : EIATTR_PARAM_CBANK
	.align		4
        /*013c*/ 	.byte	0x04, 0x0a
        /*013e*/ 	.short	(.L_623 - .L_622)
	.align		4
.L_622:
        /*0140*/ 	.word	index@(.nv.constant0._ZN2at6native27unrolled_elementwise_kernelIZZZNS0_12prelu_kernelERNS_14TensorIteratorEENKUlvE_clEvENKUlvE1_clEvEUlN3c108BFloat16ES7_E_St5arrayIPcLm3EELi4E23TrivialOffsetCalculatorILi2EjESC_ILi1EjENS0_6memory12LoadWithCastILi2EEENSF_13StoreWithCastILi1EEEEEviT_T0_T2_T3_T4_T5_)
        /*0144*/ 	.short	0x0210
        /*0146*/ 	.short	0x0038


	//----- nvinfo : EIATTR_SW_WAR
	.align		4
.L_623:
        /*0148*/ 	.byte	0x04, 0x36
        /*014a*/ 	.short	(.L_625 - .L_624)
.L_624:
        /*014c*/ 	.word	0x00000008
.L_625:


//--------------------- .nv.info._ZN2at6native18elementwise_kernelILi128ELi4EZNS0_22gpu_kernel_impl_nocastIZZZNS0_12prelu_kernelERNS_14TensorIteratorEENKUlvE_clEvENKUlvE1_clEvEUlN3c108BFloat16ES8_E_EEvRNS_18TensorIteratorBaseERKT_EUliE_EEviT1_ --------------------------
	.section	.nv.info._ZN2at6native18elementwise_kernelILi128ELi4EZNS0_22gpu_kernel_impl_nocastIZZZNS0_12prelu_kernelERNS_14TensorIteratorEENKUlvE_clEvENKUlvE1_clEvEUlN3c108BFloat16ES8_E_EEvRNS_18TensorIteratorBaseERKT_EUliE_EEviT1_,"",@"SHT_CUDA_INFO"
	.sectionflags	@""
	.align	4


	//----- nvinfo : EIATTR_CUDA_API_VERSION
	.align		4
        /*0000*/ 	.byte	0x04, 0x37
        /*0002*/ 	.short	(.L_627 - .L_626)
.L_626:
        /*0004*/ 	.word	0x00000082


	//----- nvinfo : EIATTR_KPARAM_INFO
	.align		4
.L_627:
        /*0008*/ 	.byte	0x04, 0x17
        /*000a*/ 	.short	(.L_629 - .L_628)
.L_628:
        /*000c*/ 	.word	0x00000000
        /*0010*/ 	.short	0x0001
        /*0012*/ 	.short	0x0008
        /*0014*/ 	.byte	0x00, 0xf0, 0x21, 0x0a


	//----- nvinfo : EIATTR_KPARAM_INFO
	.align		4
.L_629:
        /*0018*/ 	.byte	0x04, 0x17
        /*001a*/ 	.short	(.L_631 - .L_630)
.L_630:
        /*001c*/ 	.word	0x00000000
        /*0020*/ 	.short	0x0000
        /*0022*/ 	.short	0x0000
        /*0024*/ 	.byte	0x00, 0xf0, 0x11, 0x00


	//----- nvinfo : EIATTR_SPARSE_MMA_MASK
	.align		4
.L_631:
        /*0028*/ 	.byte	0x03, 0x50
        /*002a*/ 	.short	0x0000


	//----- nvinfo : EIATTR_MAXREG_COUNT
	.align		4
        /*002c*/ 	.byte	0x03, 0x1b
        /*002e*/ 	.short	0x0080


	//----- nvinfo : EIATTR_MERCURY_ISA_VERSION
	.align		4
        /*0030*/ 	.byte	0x03, 0x5f
        /*0032*/ 	.short	0x0101


	//----- nvinfo : EIATTR_EXIT_INSTR_OFFSETS
	.align		4
        /*0034*/ 	.byte	0x04, 0x1c
        /*0036*/ 	.short	(.L_633 - .L_632)


	//   ....[0]....
.L_632:
        /*0038*/ 	.word	0x00004710


	//   ....[1]....
        /*003c*/ 	.word	0x00005e60


	//----- nvinfo : EIATTR_MAX_THREADS
	.align		4
.L_633:
        /*0040*/ 	.byte	0x04, 0x05
        /*0042*/ 	.short	(.L_635 - .L_634)
.L_634:
        /*0044*/ 	.word	0x00000080
        /*0048*/ 	.word	0x00000001
        /*004c*/ 	.word	0x00000001


	//----- nvinfo : EIATTR_CRS_STACK_SIZE
	.align		4
.L_635:
        /*0050*/ 	.byte	0x04, 0x1e
        /*0052*/ 	.short	(.L_637 - .L_636)
.L_636:
        /*0054*/ 	.word	0x00000000


	//----- nvinfo : EIATTR_CBANK_PARAM_SIZE
	.align		4
.L_637:
        /*0058*/ 	.byte	0x03, 0x19
        /*005a*/ 	.short	0x0290


	//----- nvinfo : EIATTR_PARAM_CBANK
	.align		4
        /*005c*/ 	.byte	0x04, 0x0a
        /*005e*/ 	.short	(.L_639 - .L_638)
	.align		4
.L_638:
        /*0060*/ 	.word	index@(.nv.constant0._ZN2at6native18elementwise_kernelILi128ELi4EZNS0_22gpu_kernel_impl_nocastIZZZNS0_12prelu_kernelERNS_14TensorIteratorEENKUlvE_clEvENKUlvE1_clEvEUlN3c108BFloat16ES8_E_EEvRNS_18TensorIteratorBaseERKT_EUliE_EEviT1_)
        /*0064*/ 	.short	0x0210
        /*0066*/ 	.short	0x0290


	//----- nvinfo : EIATTR_SW_WAR
	.align		4
.L_639:
        /*0068*/ 	.byte	0x04, 0x36
        /*006a*/ 	.short	(.L_641 - .L_640)
.L_640:
        /*006c*/ 	.word	0x00000008
.L_641:


//--------------------- .nv.info._ZN2at6native27unrolled_elementwise_kernelIZZZNS0_12prelu_kernelERNS_14TensorIteratorEENKUlvE_clEvENKUlvE1_clEvEUlN3c108BFloat16ES7_E_St5arrayIPcLm3EELi4E23TrivialOffsetCalculatorILi2EjESC_ILi1EjENS0_6memory15LoadWithoutCastENSF_16StoreWithoutCastEEEviT_T0_T2_T3_T4_T5_ --------------------------
	.section	.nv.info._ZN2at6native27unrolled_elementwise_kernelIZZZNS0_12prelu_kernelERNS_14TensorIteratorEENKUlvE_clEvENKUlvE1_clEvEUlN3c108BFloat16ES7_E_St5arrayIPcLm3EELi4E23TrivialOffsetCalculatorILi2EjESC_ILi1EjENS0_6memory15LoadWithoutCastENSF_16StoreWithoutCastEEEviT_T0_T2_T3_T4_T5_,"",@"SHT_CUDA_INFO"
	.sectionflags	@""
	.align	4


	//----- nvinfo : EIATTR_CUDA_API_VERSION
	.align		4
        /*0000*/ 	.byte	0x04, 0x37
        /*0002*/ 	.short	(.L_643 - .L_642)
.L_642:
        /*0004*/ 	.word	0x00000082


	//----- nvinfo : EIATTR_KPARAM_INFO
	.align		4
.L_643:
        /*0008*/ 	.byte	0x04, 0x17
        /*000a*/ 	.short	(.L_645 - .L_644)
.L_644:
        /*000c*/ 	.word	0x00000000
        /*0010*/ 	.short	0x0006
        /*0012*/ 	.short	0x0023
        /*0014*/ 	.byte	0x00, 0xf0, 0x05, 0x00


	//----- nvinfo : EIATTR_KPARAM_INFO
	.align		4
.L_645:
        /*0018*/ 	.byte	0x04, 0x17
        /*001a*/ 	.short	(.L_647 - .L_646)
.L_646:
        /*001c*/ 	.word	0x00000000
        /*0020*/ 	.short	0x0005
        /*0022*/ 	.short	0x0022
        /*0024*/ 	.byte	0x00, 0xf0, 0x05, 0x00


	//----- nvinfo : EIATTR_KPARAM_INFO
	.align		4
.L_647:
        /*0028*/ 	.byte	0x04, 0x17
        /*002a*/ 	.short	(.L_649 - .L_648)
.L_648:
        /*002c*/ 	.word	0x00000000
        /*0030*/ 	.short	0x0004
        /*0032*/ 	.short	0x0021
        /*0034*/ 	.byte	0x00, 0xf0, 0x05, 0x00


	//----- nvinfo : EIATTR_KPARAM_INFO
	.align		4
.L_649:
        /*0038*/ 	.byte	0x04, 0x17
        /*003a*/ 	.short	(.L_651 - .L_650)
.L_650:
        /*003c*/ 	.word	0x00000000
        /*0040*/ 	.short	0x0003
        /*0042*/ 	.short	0x0020
        /*0044*/ 	.byte	0x00, 0xf0, 0x05, 0x00


	//----- nvinfo : EIATTR_KPARAM_INFO
	.align		4
.L_651:
        /*0048*/ 	.byte	0x04, 0x17
        /*004a*/ 	.short	(.L_653 - .L_652)
.L_652:
        /*004c*/ 	.word	0x00000000
        /*0050*/ 	.short	0x0002
        /*0052*/ 	.short	0x0008
        /*0054*/ 	.byte	0x00, 0xf0, 0x61, 0x00


	//----- nvinfo : EIATTR_KPARAM_INFO
	.align		4
.L_653:
        /*0058*/ 	.byte	0x04, 0x17
        /*005a*/ 	.short	(.L_655 - .L_654)
.L_654:
        /*005c*/ 	.word	0x00000000
        /*0060*/ 	.short	0x0001
        /*0062*/ 	.short	0x0004
        /*0064*/ 	.byte	0x00, 0xf0, 0x05, 0x00


	//----- nvinfo : EIATTR_KPARAM_INFO
	.align		4
.L_655:
        /*0068*/ 	.byte	0x04, 0x17
        /*006a*/ 	.short	(.L_657 - .L_656)
.L_656:
        /*006c*/ 	.word	0x00000000
        /*0070*/ 	.short	0x0000
        /*0072*/ 	.short	0x0000
        /*0074*/ 	.byte	0x00, 0xf0, 0x11, 0x00


	//----- nvinfo : EIATTR_SPARSE_MMA_MASK
	.align		4
.L_657:
        /*0078*/ 	.byte	0x03, 0x50
        /*007a*/ 	.short	0x0000


	//----- nvinfo : EIATTR_MAXREG_COUNT
	.align		4
        /*007c*/ 	.byte	0x03, 0x1b
        /*007e*/ 	.short	0x00ff


	//----- nvinfo : EIATTR_MERCURY_ISA_VERSION
	.align		4
        /*0080*/ 	.byte	0x03, 0x5f
        /*0082*/ 	.short	0x0101


	//----- nvinfo : EIATTR_EXIT_INSTR_OFFSETS
	.align		4
        /*0084*/ 	.byte	0x04, 0x1c
        /*0086*/ 	.short	(.L_659 - .L_658)


	//   ....[0]....
.L_658:
        /*0088*/ 	.word	0x00000620


	//   ....[1]....
        /*008c*/ 	.word	0x000006b0


	//----- nvinfo : EIATTR_MAX_THREADS
	.align		4
.L_659:
        /*0090*/ 	.byte	0x04, 0x05
        /*0092*/ 	.short	(.L_661 - .L_660)
.L_660:
        /*0094*/ 	.word	0x00000080
        /*0098*/ 	.word	0x00000001
        /*009c*/ 	.word	0x00000001


	//----- nvinfo : EIATTR_CRS_STACK_SIZE
	.align		4
.L_661:
        /*00a0*/ 	.byte	0x04, 0x1e
        /*00a2*/ 	.short	(.L_663 - .L_662)
.L_662:
        /*00a4*/ 	.word	0x00000000


	//----- nvinfo : EIATTR_CBANK_PARAM_SIZE
	.align		4
.L_663:
        /*00a8*/ 	.byte	0x03, 0x19
        /*00aa*/ 	.short	0x0024


	//----- nvinfo : EIATTR_PARAM_CBANK
	.align		4
        /*00ac*/ 	.byte	0x04, 0x0a
        /*00ae*/ 	.short	(.L_665 - .L_664)
	.align		4
.L_664:
        /*00b0*/ 	.word	index@(.nv.constant0._ZN2at6native27unrolled_elementwise_kernelIZZZNS0_12prelu_kernelERNS_14TensorIteratorEENKUlvE_clEvENKUlvE1_clEvEUlN3c108BFloat16ES7_E_St5arrayIPcLm3EELi4E23TrivialOffsetCalculatorILi2EjESC_ILi1EjENS0_6memory15LoadWithoutCastENSF_16StoreWithoutCastEEEviT_T0_T2_T3_T4_T5_)
        /*00b4*/ 	.short	0x0210
        /*00b6*/ 	.short	0x0024


	//----- nvinfo : EIATTR_SW_WAR
	.align		4
.L_665:
        /*00b8*/ 	.byte	0x04, 0x36
        /*00ba*/ 	.short	(.L_667 - .L_666)
.L_666:
        /*00bc*/ 	.word	0x00000008
.L_667:


//--------------------- .nv.info._ZN2at6native29vectorized_elementwise_kernelILi2EZZZNS0_12prelu_kernelERNS_14TensorIteratorEENKUlvE_clEvENKUlvE1_clEvEUlN3c108BFloat16ES7_E_St5arrayIPcLm3EEEEviT0_T1_ --------------------------
	.section	.nv.info._ZN2at6native29vectorized_elementwise_kernelILi2EZZZNS0_12prelu_kernelERNS_14TensorIteratorEENKUlvE_clEvENKUlvE1_clEvEUlN3c108BFloat16ES7_E_St5arrayIPcLm3EEEEviT0_T1_,"",@"SHT_CUDA_INFO"
	.sectionflags	@""
	.align	4


	//----- nvinfo : EIATTR_CUDA_API_VERSION
	.align		4
        /*0000*/ 	.byte	0x04, 0x37
        /*0002*/ 	.short	(.L_669 - .L_668)
.L_668:
        /*0004*/ 	.word	0x00000082


	//----- nvinfo : EIATTR_KPARAM_INFO
	.align		4
.L_669:
        /*0008*/ 	.byte	0x04, 0x17
        /*000a*/ 	.short	(.L_671 - .L_670)
.L_670:
        /*000c*/ 	.word	0x00000000
        /*0010*/ 	.short	0x0002
        /*0012*/ 	.short	0x0008
        /*0014*/ 	.byte	0x00, 0xf0, 0x61, 0x00


	//----- nvinfo : EIATTR_KPARAM_INFO
	.align		4
.L_671:
        /*0018*/ 	.byte	0x04, 0x17
        /*001a*/ 	.short	(.L_673 - .L_672)
.L_672:
        /*001c*/ 	.word	0x00000000
        /*0020*/ 	.short	0x0001
        /*0022*/ 	.short	0x0004
        /*0024*/ 	.byte	0x00, 0xf0, 0x05, 0x00


	//----- nvinfo : EIATTR_KPARAM_INFO
	.align		4
.L_673:
        /*0028*/ 	.byte	0x04, 0x17
        /*002a*/ 	.short	(.L_675 - .L_674)
.L_674:
        /*002c*/ 	.word	0x00000000
        /*0030*/ 	.short	0x0000
        /*0032*/ 	.short	0x0000
        /*0034*/ 	.byte	0x00, 0xf0, 0x11, 0x00


	//----- nvinfo : EIATTR_SPARSE_MMA_MASK
	.align		4
.L_675:
        /*0038*/ 	.byte	0x03, 0x50
        /*003a*/ 	.short	0x0000


	//----- nvinfo : EIATTR_MAXREG_COUNT
	.align		4
        /*003c*/ 	.byte	0x03, 0x1b
        /*003e*/ 	.short	0x00ff


	//----- nvinfo : EIATTR_MERCURY_ISA_VERSION
	.align		4
        /*0040*/ 	.byte	0x03, 0x5f
        /*0042*/ 	.short	0x0101


	//----- nvinfo : EIATTR_EXIT_INSTR_OFFSETS
	.align		4
        /*0044*/ 	.byte	0x04, 0x1c
        /*0046*/ 	.short	(.L_677 - .L_676)


	//   ....[0]....
.L_676:
        /*0048*/ 	.word	0x000005d0


	//   ....[1]....
        /*004c*/ 	.word	0x000012b0


	//   ....[2]....
        /*0050*/ 	.word	0x00001300


	//----- nvinfo : EIATTR_MAX_THREADS
	.align		4
.L_677:
        /*0054*/ 	.byte	0x04, 0x05
        /*0056*/ 	.short	(.L_679 - .L_678)
.L_678:
        /*0058*/ 	.word	0x00000080
        /*005c*/ 	.word	0x00000001
        /*0060*/ 	.word	0x00000001


	//----- nvinfo : EIATTR_CRS_STACK_SIZE
	.align		4
.L_679:
        /*0064*/ 	.byte	0x04, 0x1e
        /*0066*/ 	.short	(.L_681 - .L_680)
.L_680:
        /*0068*/ 	.word	0x00000000


	//----- nvinfo : EIATTR_CBANK_PARAM_SIZE
	.align		4
.L_681:
        /*006c*/ 	.byte	0x03, 0x19
        /*006e*/ 	.short	0x0020


	//----- nvinfo : EIATTR_PARAM_CBANK
	.align		4
        /*0070*/ 	.byte	0x04, 0x0a
        /*0072*/ 	.short	(.L_683 - .L_682)
	.align		4
.L_682:
        /*0074*/ 	.word	index@(.nv.constant0._ZN2at6native29vectorized_elementwise_kernelILi2EZZZNS0_12prelu_kernelERNS_14TensorIteratorEENKUlvE_clEvENKUlvE1_clEvEUlN3c108BFloat16ES7_E_St5arrayIPcLm3EEEEviT0_T1_)
        /*0078*/ 	.short	0x0210
        /*007a*/ 	.short	0x0020


	//----- nvinfo : EIATTR_SW_WAR
	.align		4
.L_683:
        /*007c*/ 	.byte	0x04, 0x36
        /*007e*/ 	.short	(.L_685 - .L_684)
.L_684:
        /*0080*/ 	.word	0x00000008
.L_685:


//--------------------- .nv.info._ZN2at6native29vectorized_elementwise_kernelILi4EZZZNS0_12prelu_kernelERNS_14TensorIteratorEENKUlvE_clEvENKUlvE1_clEvEUlN3c108BFloat16ES7_E_St5arrayIPcLm3EEEEviT0_T1_ --------------------------
	.section	.nv.info._ZN2at6native29vectorized_elementwise_kernelILi4EZZZNS0_12prelu_kernelERNS_14TensorIteratorEENKUlvE_clEvENKUlvE1_clEvEUlN3c108BFloat16ES7_E_St5arrayIPcLm3EEEEviT0_T1_,"",@"SHT_CUDA_INFO"
	.sectionflags	@""
	.align	4


	//----- nvinfo : EIATTR_CUDA_API_VERSION
	.align		4
        /*0000*/ 	.byte	0x04, 0x37
        /*0002*/ 	.short	(.L_687 - .L_686)
.L_686:
        /*0004*/ 	.word	0x00000082


	//----- nvinfo : EIATTR_KPARAM_INFO
	.align		4
.L_687:
        /*0008*/ 	.byte	0x04, 0x17
        /*000a*/ 	.short	(.L_689 - .L_688)
.L_688:
        /*000c*/ 	.word	0x00000000
        /*0010*/ 	.short	0x0002
        /*0012*/ 	.short	0x0008
        /*0014*/ 	.byte	0x00, 0xf0, 0x61, 0x00


	//----- nvinfo : EIATTR_KPARAM_INFO
	.align		4
.L_689:
        /*0018*/ 	.byte	0x04, 0x17
        /*001a*/ 	.short	(.L_691 - .L_690)
.L_690:
        /*001c*/ 	.word	0x00000000
        /*0020*/ 	.short	0x0001
        /*0022*/ 	.short	0x0004
        /*0024*/ 	.byte	0x00, 0xf0, 0x05, 0x00


	//----- nvinfo : EIATTR_KPARAM_INFO
	.align		4
.L_691:
        /*0028*/ 	.byte	0x04, 0x17
        /*002a*/ 	.short	(.L_693 - .L_692)
.L_692:
        /*002c*/ 	.word	0x00000000
        /*0030*/ 	.short	0x0000
        /*0032*/ 	.short	0x0000
        /*0034*/ 	.byte	0x00, 0xf0, 0x11, 0x00


	//----- nvinfo : EIATTR_SPARSE_MMA_MASK
	.align		4
.L_693:
        /*0038*/ 	.byte	0x03, 0x50
        /*003a*/ 	.short	0x0000


	//----- nvinfo : EIATTR_MAXREG_COUNT
	.align		4
        /*003c*/ 	.byte	0x03, 0x1b
        /*003e*/ 	.short	0x00ff


	//----- nvinfo : EIATTR_MERCURY_ISA_VERSION
	.align		4
        /*0040*/ 	.byte	0x03, 0x5f
        /*0042*/ 	.short	0x0101


	//----- nvinfo : EIATTR_EXIT_INSTR_OFFSETS
	.align		4
        /*0044*/ 	.byte	0x04, 0x1c
        /*0046*/ 	.short	(.L_695 - .L_694)


	//   ....[0]....
.L_694:
        /*0048*/ 	.word	0x00000580


	//   ....[1]....
        /*004c*/ 	.word	0x00001260


	//   ....[2]....
        /*0050*/ 	.word	0x000012b0


	//----- nvinfo : EIATTR_MAX_THREADS
	.align		4
.L_695:
        /*0054*/ 	.byte	0x04, 0x05
        /*0056*/ 	.short	(.L_697 - .L_696)
.L_696:
        /*0058*/ 	.word	0x00000080
        /*005c*/ 	.word	0x00000001
        /*0060*/ 	.word	0x00000001


	//----- nvinfo : EIATTR_CRS_STACK_SIZE
	.align		4
.L_697:
        /*0064*/ 	.byte	0x04, 0x1e
        /*0066*/ 	.short	(.L_699 - .L_698)
.L_698:
        /*0068*/ 	.word	0x00000000


	//----- nvinfo : EIATTR_CBANK_PARAM_SIZE
	.align		4
.L_699:
        /*006c*/ 	.byte	0x03, 0x19
        /*006e*/ 	.short	0x0020


	//----- nvinfo : EIATTR_PARAM_CBANK
	.align		4
        /*0070*/ 	.byte	0x04, 0x0a
        /*0072*/ 	.short	(.L_701 - .L_700)
	.align		4
.L_700:
        /*0074*/ 	.word	index@(.nv.constant0._ZN2at6native29vectorized_elementwise_kernelILi4EZZZNS0_12prelu_kernelERNS_14TensorIteratorEENKUlvE_clEvENKUlvE1_clEvEUlN3c108BFloat16ES7_E_St5arrayIPcLm3EEEEviT0_T1_)
        /*0078*/ 	.short	0x0210
        /*007a*/ 	.short	0x0020


	//----- nvinfo : EIATTR_SW_WAR
	.align		4
.L_701:
        /*007c*/ 	.byte	0x04, 0x36
        /*007e*/ 	.short	(.L_703 - .L_702)
.L_702:
        /*0080*/ 	.word	0x00000008
.L_703:


//--------------------- .nv.info._ZN2at6native29vectorized_elementwise_kernelILi8EZZZNS0_12prelu_kernelERNS_14TensorIteratorEENKUlvE_clEvENKUlvE1_clEvEUlN3c108BFloat16ES7_E_St5arrayIPcLm3EEEEviT0_T1_ --------------------------
	.section	.nv.info._ZN2at6native29vectorized_elementwise_kernelILi8EZZZNS0_12prelu_kernelERNS_14TensorIteratorEENKUlvE_clEvENKUlvE1_clEvEUlN3c108BFloat16ES7_E_St5arrayIPcLm3EEEEviT0_T1_,"",@"SHT_CUDA_INFO"
	.sectionflags	@""
	.align	4


	//----- nvinfo : EIATTR_CUDA_API_VERSION
	.align		4
        /*0000*/ 	.byte	0x04, 0x37
        /*0002*/ 	.short	(.L_705 - .L_704)
.L_704:
        /*0004*/ 	.word	0x00000082


	//----- nvinfo : EIATTR_KPARAM_INFO
	.align		4
.L_705:
        /*0008*/ 	.byte	0x04, 0x17
        /*000a*/ 	.short	(.L_707 - .L_706)
.L_706:
        /*000c*/ 	.word	0x00000000
        /*0010*/ 	.short	0x0002
        /*0012*/ 	.short	0x0008
        /*0014*/ 	.byte	0x00, 0xf0, 0x61, 0x00


	//----- nvinfo : EIATTR_KPARAM_INFO
	.align		4
.L_707:
        /*0018*/ 	.byte	0x04, 0x17
        /*001a*/ 	.short	(.L_709 - .L_708)
.L_708:
        /*001c*/ 	.word	0x00000000
        /*0020*/ 	.short	0x0001
        /*0022*/ 	.short	0x0004
        /*0024*/ 	.byte	0x00, 0xf0, 0x05, 0x00


	//----- nvinfo : EIATTR_KPARAM_INFO
	.align		4
.L_709:
        /*0028*/ 	.byte	0x04, 0x17
        /*002a*/ 	.short	(.L_711 - .L_710)
.L_710:
        /*002c*/ 	.word	0x00000000
        /*0030*/ 	.short	0x0000
        /*0032*/ 	.short	0x0000
        /*0034*/ 	.byte	0x00, 0xf0, 0x11, 0x00


	//----- nvinfo : EIATTR_SPARSE_MMA_MASK
	.align		4
.L_711:
        /*0038*/ 	.byte	0x03, 0x50
        /*003a*/ 	.short	0x0000


	//----- nvinfo : EIATTR_MAXREG_COUNT
	.align		4
        /*003c*/ 	.byte	0x03, 0x1b
        /*003e*/ 	.short	0x00ff


	//----- nvinfo : EIATTR_MERCURY_ISA_VERSION
	.align		4
        /*0040*/ 	.byte	0x03, 0x5f
        /*0042*/ 	.short	0x0101


	//----- nvinfo : EIATTR_EXIT_INSTR_OFFSETS
	.align		4
        /*0044*/ 	.byte	0x04, 0x1c
        /*0046*/ 	.short	(.L_713 - .L_712)


	//   ....[0]....
.L_712:
        /*0048*/ 	.word	0x00000550


	//   ....[1]....
        /*004c*/ 	.word	0x00001230


	//   ....[2]....
        /*0050*/ 	.word	0x00001280


	//----- nvinfo : EIATTR_MAX_THREADS
	.align		4
.L_713:
        /*0054*/ 	.byte	0x04, 0x05
        /*0056*/ 	.short	(.L_715 - .L_714)
.L_714:
        /*0058*/ 	.word	0x00000080
        /*005c*/ 	.word	0x00000001
        /*0060*/ 	.word	0x00000001


	//----- nvinfo : EIATTR_CRS_STACK_SIZE
	.align		4
.L_715:
        /*0064*/ 	.byte	0x04, 0x1e
        /*0066*/ 	.short	(.L_717 - .L_716)
.L_716:
        /*0068*/ 	.word	0x00000000


	//----- nvinfo : EIATTR_CBANK_PARAM_SIZE
	.align		4
.L_717:
        /*006c*/ 	.byte	0x03, 0x19
        /*006e*/ 	.short	0x0020


	//----- nvinfo : EIATTR_PARAM_CBANK
	.align		4
        /*0070*/ 	.byte	0x04, 0x0a
        /*0072*/ 	.short	(.L_719 - .L_718)
	.align		4
.L_718:
        /*0074*/ 	.word	index@(.nv.constant0._ZN2at6native29vectorized_elementwise_kernelILi8EZZZNS0_12prelu_kernelERNS_14TensorIteratorEENKUlvE_clEvENKUlvE1_clEvEUlN3c108BFloat16ES7_E_St5arrayIPcLm3EEEEviT0_T1_)
        /*0078*/ 	.short	0x0210
        /*007a*/ 	.short	0x0020


	//----- nvinfo : EIATTR_SW_WAR
	.align		4
.L_719:
        /*007c*/ 	.byte	0x04, 0x36
        /*007e*/ 	.short	(.L_721 - .L_720)
.L_720:
        /*0080*/ 	.word	0x00000008
.L_721:


//--------------------- .nv.info._ZN2at6native18elementwise_kernelILi128ELi4EZNS0_15gpu_kernel_implIZZZNS0_12prelu_kernelERNS_14TensorIteratorEENKUlvE_clEvENKUlvE0_clEvEUlffE_EEvRNS_18TensorIteratorBaseERKT_EUliE_EEviT1_ --------------------------
	.section	.nv.info._ZN2at6native18elementwise_kernelILi128ELi4EZNS0_15gpu_kernel_implIZZZNS0_12prelu_kernelERNS_14TensorIteratorEENKUlvE_clEvENKUlvE0_clEvEUlffE_EEvRNS_18TensorIteratorBaseERKT_EUliE_EEviT1_,"",@"SHT_CUDA_INFO"
	.sectionflags	@""
	.align	4


	//----- nvinfo : EIATTR_CUDA_API_VERSION
	.align		4
        /*0000*/ 	.byte	0x04, 0x37
        /*0002*/ 	.short	(.L_723 - .L_722)
.L_722:
        /*0004*/ 	.word	0x00000082


	//----- nvinfo : EIATTR_KPARAM_INFO
	.align		4
.L_723:
        /*0008*/ 	.byte	0x04, 0x17
        /*000a*/ 	.short	(.L_725 - .L_724)
.L_724:
        /*000c*/ 	.word	0x00000000
        /*0010*/ 	.short	0x0001
        /*0012*/ 	.short	0x0008
        /*0014*/ 	.byte	0x00, 0xf0, 0x21, 0x0a


	//----- nvinfo : EIATTR_KPARAM_INFO
	.align		4
.L_725:
        /*0018*/ 	.byte	0x04, 0x17
        /*001a*/ 	.short	(.L_727 - .L_726)
.L_726:
        /*001c*/ 	.word	0x00000000
        /*0020*/ 	.short	0x0000
        /*0022*/ 	.short	0x0000
        /*0024*/ 	.byte	0x00, 0xf0, 0x11, 0x00


	//----- nvinfo : EIATTR_SPARSE_MMA_MASK
	.align		4
.L_727:
        /*0028*/ 	.byte	0x03, 0x50
        /*002a*/ 	.short	0x0000


	//----- nvinfo : EIATTR_MAXREG_COUNT
	.align		4
        /*002c*/ 	.byte	0x03, 0x1b
        /*002e*/ 	.short	0x0080


	//----- nvinfo : EIATTR_EXTERNS
	.align		4
        /*0030*/ 	.byte	0x04, 0x0f
        /*0032*/ 	.short	(.L_729 - .L_728)


	//   ....[0]....
	.align		4
.L_728:
        /*0034*/ 	.word	index@(__assertfail)


	//----- nvinfo : EIATTR_MERCURY_ISA_VERSION
	.align		4
.L_729:
        /*0038*/ 	.byte	0x03, 0x5f
        /*003a*/ 	.short	0x0101


	//----- nvinfo : EIATTR_SYSCALL_OFFSETS
	.align		4
        /*003c*/ 	.byte	0x04, 0x46
        /*003e*/ 	.short	(.L_731 - .L_730)


	//   ....[0]....
.L_730:
        /*0040*/ 	.word	0x00002490


	//   ....[1]....
        /*0044*/ 	.word	0x000032b0


	//   ....[2]....
        /*0048*/ 	.word	0x00004120


	//   ....[3]....
        /*004c*/ 	.word	0x000065e0


	//   ....[4]....
        /*0050*/ 	.word	0x00007400


	//   ....[5]....
        /*0054*/ 	.word	0x00008270


	//   ....[6]....
        /*0058*/ 	.word	0x0000a720


	//   ....[7]....
        /*005c*/ 	.word	0x0000b540


	//   ....[8]....
        /*0060*/ 	.word	0x0000c3b0


	//   ....[9]....
        /*0064*/ 	.word	0x0000e850


	//   ....[10]....
        /*0068*/ 	.word	0x0000f680


	//   ....[11]....
        /*006c*/ 	.word	0x000104f0


	//----- nvinfo : EIATTR_EXIT_INSTR_OFFSETS
	.align		4
.L_731:
        /*0070*/ 	.byte	0x04, 0x1c
        /*0072*/ 	.short	(.L_733 - .L_732)


	//   ....[0]....
.L_732:
        /*0074*/ 	.word	0x0000c460


	//   ....[1]....
        /*0078*/ 	.word	0x0000f810


	//   ....[2]....
        /*007c*/ 	.word	0x0000f850


	//   ....[3]....
        /*0080*/ 	.word	0x0000f8e0


	//   ....[4]....
        /*0084*/ 	.word	0x0000f910


	//   ....[5]....
        /*0088*/ 	.word	0x0000f940


	//   ....[6]....
        /*008c*/ 	.word	0x0000f9c0


	//   ....[7]....
        /*0090*/ 	.word	0x0000f9f0


	//   ....[8]....
        /*0094*/ 	.word	0x0000fa80


	//   ....[9]....
        /*0098*/ 	.word	0x0000fac0


	//   ....[10]....
        /*009c*/ 	.word	0x0000fb00


	//   ....[11]....
        /*00a0*/ 	.word	0x0000fbc0


	//   ....[12]....
        /*00a4*/ 	.word	0x0000fc10


	//   ....[13]....
        /*00a8*/ 	.word	0x0000fd90


	//   ....[14]....
        /*00ac*/ 	.word	0x0000fee0


	//   ....[15]....
        /*00b0*/ 	.word	0x0000ff10


	//   ....[16]....
        /*00b4*/ 	.word	0x0000ffc0


	//   ....[17]....
        /*00b8*/ 	.word	0x00010130


	//   ....[18]....
        /*00bc*/ 	.word	0x000102a0


	//   ....[19]....
        /*00c0*/ 	.word	0x000103f0


	//   ....[20]....
        /*00c4*/ 	.word	0x00010500


	//   ....[21]....
        /*00c8*/ 	.word	0x00010530


	//   ....[22]....
        /*00cc*/ 	.word	0x00010560


	//----- nvinfo : EIATTR_MAX_THREADS
	.align		4
.L_733:
        /*00d0*/ 	.byte	0x04, 0x05
        /*00d2*/ 	.short	(.L_735 - .L_734)
.L_734:
        /*00d4*/ 	.word	0x00000080
        /*00d8*/ 	.word	0x00000001
        /*00dc*/ 	.word	0x00000001


	//----- nvinfo : EIATTR_CRS_STACK_SIZE
	.align		4
.L_735:
        /*00e0*/ 	.byte	0x04, 0x1e
        /*00e2*/ 	.short	(.L_737 - .L_736)
.L_736:
        /*00e4*/ 	.word	0x00000000


	//----- nvinfo : EIATTR_CBANK_PARAM_SIZE
	.align		4
.L_737:
        /*00e8*/ 	.byte	0x03, 0x19
        /*00ea*/ 	.short	0x0290


	//----- nvinfo : EIATTR_PARAM_CBANK
	.align		4
        /*00ec*/ 	.byte	0x04, 0x0a
        /*00ee*/ 	.short	(.L_739 - .L_738)
	.align		4
.L_738:
        /*00f0*/ 	.word	index@(.nv.constant0._ZN2at6native18elementwise_kernelILi128ELi4EZNS0_15gpu_kernel_implIZZZNS0_12prelu_kernelERNS_14TensorIteratorEENKUlvE_clEvENKUlvE0_clEvEUlffE_EEvRNS_18TensorIteratorBaseERKT_EUliE_EEviT1_)
        /*00f4*/ 	.short	0x0210
        /*00f6*/ 	.short	0x0290


	//----- nvinfo : EIATTR_SW_WAR
	.align		4
.L_739:
        /*00f8*/ 	.byte	0x04, 0x36
        /*00fa*/ 	.short	(.L_741 - .L_740)
.L_740:
        /*00fc*/ 	.word	0x00000008
.L_741:


//--------------------- .nv.info._ZN2at6native27unrolled_elementwise_kernelIZZZNS0_12prelu_kernelERNS_14TensorIteratorEENKUlvE_clEvENKUlvE0_clEvEUlffE_St5arrayIPcLm3EELi4E23TrivialOffsetCalculatorILi2EjESA_ILi1EjENS0_6memory12LoadWithCastILi2EEENSD_13StoreWithCastILi1EEEEEviT_T0_T2_T3_T4_T5_ --------------------------
	.section	.nv.info._ZN2at6native27unrolled_elementwise_kernelIZZZNS0_12prelu_kernelERNS_14TensorIteratorEENKUlvE_clEvENKUlvE0_clEvEUlffE_St5arrayIPcLm3EELi4E23TrivialOffsetCalculatorILi2EjESA_ILi1EjENS0_6memory12LoadWithCastILi2EEENSD_13StoreWithCastILi1EEEEEviT_T0_T2_T3_T4_T5_,"",@"SHT_CUDA_INFO"
	.sectionflags	@""
	.align	4


	//----- nvinfo : EIATTR_CUDA_API_VERSION
	.align		4
        /*0000*/ 	.byte	0x04, 0x37
        /*0002*/ 	.short	(.L_743 - .L_742)
.L_742:
        /*0004*/ 	.word	0x00000082


	//----- nvinfo : EIATTR_KPARAM_INFO
	.align		4
.L_743:
        /*0008*/ 	.byte	0x04, 0x17
        /*000a*/ 	.short	(.L_745 - .L_744)
.L_744:
        /*000c*/ 	.word	0x00000000
        /*0010*/ 	.short	0x0006
        /*0012*/ 	.short	0x0030
        /*0014*/ 	.byte	0x00, 0xf0, 0x21, 0x00


	//----- nvinfo : EIATTR_KPARAM_INFO
	.align		4
.L_745:
        /*0018*/ 	.byte	0x04, 0x17
        /*001a*/ 	.short	(.L_747 - .L_746)
.L_746:
        /*001c*/ 	.word	0x00000000
        /*0020*/ 	.short	0x0005
        /*0022*/ 	.short	0x0024
        /*0024*/ 	.byte	0x00, 0xf0, 0x31, 0x00


	//----- nvinfo : EIATTR_KPARAM_INFO
	.align		4
.L_747:
        /*0028*/ 	.byte	0x04, 0x17
        /*002a*/ 	.short	(.L_749 - .L_748)
.L_748:
        /*002c*/ 	.word	0x00000000
        /*0030*/ 	.short	0x0004
        /*0032*/ 	.short	0x0021
        /*0034*/ 	.byte	0x00, 0xf0, 0x05, 0x00


	//----- nvinfo : EIATTR_KPARAM_INFO
	.align		4
.L_749:
        /*0038*/ 	.byte	0x04, 0x17
        /*003a*/ 	.short	(.L_751 - .L_750)
.L_750:
        /*003c*/ 	.word	0x00000000
        /*0040*/ 	.short	0x0003
        /*0042*/ 	.short	0x0020
        /*0044*/ 	.byte	0x00, 0xf0, 0x05, 0x00


	//----- nvinfo : EIATTR_KPARAM_INFO
	.align		4
.L_751:
        /*0048*/ 	.byte	0x04, 0x17
        /*004a*/ 	.short	(.L_753 - .L_752)
.L_752:
        /*004c*/ 	.word	0x00000000
        /*0050*/ 	.short	0x0002
        /*0052*/ 	.short	0x0008
        /*0054*/ 	.byte	0x00, 0xf0, 0x61, 0x00


	//----- nvinfo : EIATTR_KPARAM_INFO
	.align		4
.L_753:
        /*0058*/ 	.byte	0x04, 0x17
        /*005a*/ 	.short	(.L_755 - .L_754)
.L_754:
        /*005c*/ 	.word	0x00000000
        /*0060*/ 	.short	0x0001
        /*0062*/ 	.short	0x0004
        /*0064*/ 	.byte	0x00, 0xf0, 0x05, 0x00


	//----- nvinfo : EIATTR_KPARAM_INFO
	.align		4
.L_755:
        /*0068*/ 	.byte	0x04, 0x17
        /*006a*/ 	.short	(.L_757 - .L_756)
.L_756:
        /*006c*/ 	.word	0x00000000
        /*0070*/ 	.short	0x0000
        /*0072*/ 	.short	0x0000
        /*0074*/ 	.byte	0x00, 0xf0, 0x11, 0x00


	//----- nvinfo : EIATTR_SPARSE_MMA_MASK
	.align		4
.L_757:
        /*0078*/ 	.byte	0x03, 0x50
        /*007a*/ 	.short	0x0000


	//----- nvinfo : EIATTR_MAXREG_COUNT
	.align		4
        /*007c*/ 	.byte	0x03, 0x1b
        /*007e*/ 	.short	0x00ff


	//----- nvinfo : EIATTR_EXTERNS
	.align		4
        /*0080*/ 	.byte	0x04, 0x0f
        /*0082*/ 	.short	(.L_759 - .L_758)


	//   ....[0]....
	.align		4
.L_758:
        /*0084*/ 	.word	index@(__assertfail)


	//----- nvinfo : EIATTR_MERCURY_ISA_VERSION
	.align		4
.L_759:
        /*0088*/ 	.byte	0x03, 0x5f
        /*008a*/ 	.short	0x0101


	//----- nvinfo : EIATTR_SYSCALL_OFFSETS
	.align		4
        /*008c*/ 	.byte	0x04, 0x46
        /*008e*/ 	.short	(.L_761 - .L_760)


	//   ....[0]....
.L_760:
        /*0090*/ 	.word	0x00000ea0


	//   ....[1]....
        /*0094*/ 	.word	0x00001cd0


	//   ....[2]....
        /*0098*/ 	.word	0x00002b80


	//   ....[3]....
        /*009c*/ 	.word	0x000039b0


	//   ....[4]....
        /*00a0*/ 	.word	0x00004860


	//   ....[5]....
        /*00a4*/ 	.word	0x000056a0


	//   ....[6]....
        /*00a8*/ 	.word	0x00006540


	//   ....[7]....
        /*00ac*/ 	.word	0x00007350


	//   ....[8]....
        /*00b0*/ 	.word	0x000082d0


	//   ....[9]....
        /*00b4*/ 	.word	0x000091a0


	//   ....[10]....
        /*00b8*/ 	.word	0x0000a060


	//   ....[11]....
        /*00bc*/ 	.word	0x0000af20


	//----- nvinfo : EIATTR_EXIT_INSTR_OFFSETS
	.align		4
.L_761:
        /*00c0*/ 	.byte	0x04, 0x1c
        /*00c2*/ 	.short	(.L_763 - .L_762)


	//   ....[0]....
.L_762:
        /*00c4*/ 	.word	0x0000a100


	//   ....[1]....
        /*00c8*/ 	.word	0x0000a240


	//   ....[2]....
        /*00cc*/ 	.word	0x0000a280


	//   ....[3]....
        /*00d0*/ 	.word	0x0000a310


	//   ....[4]....
        /*00d4*/ 	.word	0x0000a340


	//   ....[5]....
        /*00d8*/ 	.word	0x0000a370


	//   ....[6]....
        /*00dc*/ 	.word	0x0000a3f0


	//   ....[7]....
        /*00e0*/ 	.word	0x0000a420


	//   ....[8]....
        /*00e4*/ 	.word	0x0000a4b0


	//   ....[9]....
        /*00e8*/ 	.word	0x0000a4f0


	//   ....[10]....
        /*00ec*/ 	.word	0x0000a530


	//   ....[11]....
        /*00f0*/ 	.word	0x0000a5f0


	//   ....[12]....
        /*00f4*/ 	.word	0x0000a640


	//   ....[13]....
        /*00f8*/ 	.word	0x0000a7c0


	//   ....[14]....
        /*00fc*/ 	.word	0x0000a910


	//   ....[15]....
        /*0100*/ 	.word	0x0000a940


	//   ....[16]....
        /*0104*/ 	.word	0x0000a9f0


	//   ....[17]....
        /*0108*/ 	.word	0x0000ab60


	//   ....[18]....
        /*010c*/ 	.word	0x0000acd0


	//   ....[19]....
        /*0110*/ 	.word	0x0000ae20


	//   ....[20]....
        /*0114*/ 	.word	0x0000af30


	//   ....[21]....
        /*0118*/ 	.word	0x0000af60


	//   ....[22]....
        /*011c*/ 	.word	0x0000af90


	//----- nvinfo : EIATTR_MAX_THREADS
	.align		4
.L_763:
        /*0120*/ 	.byte	0x04, 0x05
        /*0122*/ 	.short	(.L_765 - .L_764)
.L_764:
        /*0124*/ 	.word	0x00000080
        /*0128*/ 	.word	0x00000001
        /*012c*/ 	.word	0x00000001


	//----- nvinfo : EIATTR_CRS_STACK_SIZE
	.align		4
.L_765:
        /*0130*/ 	.byte	0x04, 0x1e
        /*0132*/ 	.short	(.L_767 - .L_766)
.L_766:
        /*0134*/ 	.word	0x00000000


	//----- nvinfo : EIATTR_CBANK_PARAM_SIZE
	.align		4
.L_767:
        /*0138*/ 	.byte	0x03, 0x19
        /*013a*/ 	.short	0x0038


	//----- nvinfo : EIATTR_PARAM_CBANK
	.align		4
        /*013c*/ 	.byte	0x04, 0x0a
        /*013e*/ 	.short	(.L_769 - .L_768)
	.align		4
.L_768:
        /*0140*/ 	.word	index@(.nv.constant0._ZN2at6native27unrolled_elementwise_kernelIZZZNS0_12prelu_kernelERNS_14TensorIteratorEENKUlvE_clEvENKUlvE0_clEvEUlffE_St5arrayIPcLm3EELi4E23TrivialOffsetCalculatorILi2EjESA_ILi1EjENS0_6memory12LoadWithCastILi2EEENSD_13StoreWithCastILi1EEEEEviT_T0_T2_T3_T4_T5_)
        /*0144*/ 	.short	0x0210
        /*0146*/ 	.short	0x0038


	//----- nvinfo : EIATTR_SW_WAR
	.align		4
.L_769:
        /*0148*/ 	.byte	0x04, 0x36
        /*014a*/ 	.short	(.L_771 - .L_770)
.L_770:
        /*014c*/ 	.word	0x00000008
.L_771:


//--------------------- .nv.info._ZN2at6native18elementwise_kernelILi128ELi2EZNS0_22gpu_kernel_impl_nocastIZZZNS0_12prelu_kernelERNS_14TensorIteratorEENKUlvE_clEvENKUlvE0_clEvEUlffE_EEvRNS_18TensorIteratorBaseERKT_EUliE_EEviT1_ --------------------------
	.section	.nv.info._ZN2at6native18elementwise_kernelILi128ELi2EZNS0_22gpu_kernel_impl_nocastIZZZNS0_12prelu_kernelERNS_14TensorIteratorEENKUlvE_clEvENKUlvE0_clEvEUlffE_EEvRNS_18TensorIteratorBaseERKT_EUliE_EEviT1_,"",@"SHT_CUDA_INFO"
	.sectionflags	@""
	.align	4


	//----- nvinfo : EIATTR_CUDA_API_VERSION
	.align		4
        /*0000*/ 	.byte	0x04, 0x37
        /*0002*/ 	.short	(.L_773 - .L_772)
.L_772:
        /*0004*/ 	.word	0x00000082


	//----- nvinfo : EIATTR_KPARAM_INFO
	.align		4
.L_773:
        /*0008*/ 	.byte	0x04, 0x17
        /*000a*/ 	.short	(.L_775 - .L_774)
.L_774:
        /*000c*/ 	.word	0x00000000
        /*0010*/ 	.short	0x0001
        /*0012*/ 	.short	0x0008
        /*0014*/ 	.byte	0x00, 0xf0, 0x21, 0x0a


	//----- nvinfo : EIATTR_KPARAM_INFO
	.align		4
.L_775:
        /*0018*/ 	.byte	0x04, 0x17
        /*001a*/ 	.short	(.L_777 - .L_776)
.L_776:
        /*001c*/ 	.word	0x00000000
        /*0020*/ 	.short	0x0000
        /*0022*/ 	.short	0x0000
        /*0024*/ 	.byte	0x00, 0xf0, 0x11, 0x00


	//----- nvinfo : EIATTR_SPARSE_MMA_MASK
	.align		4
.L_777:
        /*0028*/ 	.byte	0x03, 0x50
        /*002a*/ 	.short	0x0000


	//----- nvinfo : EIATTR_MAXREG_COUNT
	.align		4
        /*002c*/ 	.byte	0x03, 0x1b
        /*002e*/ 	.short	0x0080


	//----- nvinfo : EIATTR_MERCURY_ISA_VERSION
	.align		4
        /*0030*/ 	.byte	0x03, 0x5f
        /*0032*/ 	.short	0x0101


	//----- nvinfo : EIATTR_EXIT_INSTR_OFFSETS
	.align		4
        /*0034*/ 	.byte	0x04, 0x1c
        /*0036*/ 	.short	(.L_779 - .L_778)


	//   ....[0]....
.L_778:
        /*0038*/ 	.word	0x000017c0


	//   ....[1]....
        /*003c*/ 	.word	0x00002ec0


	//----- nvinfo : EIATTR_MAX_THREADS
	.align		4
.L_779:
        /*0040*/ 	.byte	0x04, 0x05
        /*0042*/ 	.short	(.L_781 - .L_780)
.L_780:
        /*0044*/ 	.word	0x00000080
        /*0048*/ 	.word	0x00000001
        /*004c*/ 	.word	0x00000001


	//----- nvinfo : EIATTR_CRS_STACK_SIZE
	.align		4
.L_781:
        /*0050*/ 	.byte	0x04, 0x1e
        /*0052*/ 	.short	(.L_783 - .L_782)
.L_782:
        /*0054*/ 	.word	0x00000000


	//----- nvinfo : EIATTR_CBANK_PARAM_SIZE
	.align		4
.L_783:
        /*0058*/ 	.byte	0x03, 0x19
        /*005a*/ 	.short	0x0290


	//----- nvinfo : EIATTR_PARAM_CBANK
	.align		4
        /*005c*/ 	.byte	0x04, 0x0a
        /*005e*/ 	.short	(.L_785 - .L_784)
	.align		4
.L_784:
        /*0060*/ 	.word	index@(.nv.constant0._ZN2at6native18elementwise_kernelILi128ELi2EZNS0_22gpu_kernel_impl_nocastIZZZNS0_12prelu_kernelERNS_14TensorIteratorEENKUlvE_clEvENKUlvE0_clEvEUlffE_EEvRNS_18TensorIteratorBaseERKT_EUliE_EEviT1_)
        /*0064*/ 	.short	0x0210
        /*0066*/ 	.short	0x0290


	//----- nvinfo : EIATTR_SW_WAR
	.align		4
.L_785:
        /*0068*/ 	.byte	0x04, 0x36
        /*006a*/ 	.short	(.L_787 - .L_786)
.L_786:
        /*006c*/ 	.word	0x00000008
.L_787:


//--------------------- .nv.info._ZN2at6native27unrolled_elementwise_kernelIZZZNS0_12prelu_kernelERNS_14TensorIteratorEENKUlvE_clEvENKUlvE0_clEvEUlffE_St5arrayIPcLm3EELi4E23TrivialOffsetCalculatorILi2EjESA_ILi1EjENS0_6memory15LoadWithoutCastENSD_16StoreWithoutCastEEEviT_T0_T2_T3_T4_T5_ --------------------------
	.section	.nv.info._ZN2at6native27unrolled_elementwise_kernelIZZZNS0_12prelu_kernelERNS_14TensorIteratorEENKUlvE_clEvENKUlvE0_clEvEUlffE_St5arrayIPcLm3EELi4E23TrivialOffsetCalculatorILi2EjESA_ILi1EjENS0_6memory15LoadWithoutCastENSD_16StoreWithoutCastEEEviT_T0_T2_T3_T4_T5_,"",@"SHT_CUDA_INFO"
	.sectionflags	@""
	.align	4


	//----- nvinfo : EIATTR_CUDA_API_VERSION
	.align		4
        /*0000*/ 	.byte	0x04, 0x37
        /*0002*/ 	.short	(.L_789 - .L_788)
.L_788:
        /*0004*/ 	.word	0x00000082


	//----- nvinfo : EIATTR_KPARAM_INFO
	.align		4
.L_789:
        /*0008*/ 	.byte	0x04, 0x17
        /*000a*/ 	.short	(.L_791 - .L_790)
.L_790:
        /*000c*/ 	.word	0x00000000
        /*0010*/ 	.short	0x0006
        /*0012*/ 	.short	0x0023
        /*0014*/ 	.byte	0x00, 0xf0, 0x05, 0x00


	//----- nvinfo : EIATTR_KPARAM_INFO
	.align		4
.L_791:
        /*0018*/ 	.byte	0x04, 0x17
        /*001a*/ 	.short	(.L_793 - .L_792)
.L_792:
        /*001c*/ 	.word	0x00000000
        /*0020*/ 	.short	0x0005
        /*0022*/ 	.short	0x0022
        /*0024*/ 	.byte	0x00, 0xf0, 0x05, 0x00


	//----- nvinfo : EIATTR_KPARAM_INFO
	.align		4
.L_793:
        /*0028*/ 	.byte	0x04, 0x17
        /*002a*/ 	.short	(.L_795 - .L_794)
.L_794:
        /*002c*/ 	.word	0x00000000
        /*0030*/ 	.short	0x0004
        /*0032*/ 	.short	0x0021
        /*0034*/ 	.byte	0x00, 0xf0, 0x05, 0x00


	//----- nvinfo : EIATTR_KPARAM_INFO
	.align		4
.L_795:
        /*0038*/ 	.byte	0x04, 0x17
        /*003a*/ 	.short	(.L_797 - .L_796)
.L_796:
        /*003c*/ 	.word	0x00000000
        /*0040*/ 	.short	0x0003
        /*0042*/ 	.short	0x0020
        /*0044*/ 	.byte	0x00, 0xf0, 0x05, 0x00


	//----- nvinfo : EIATTR_KPARAM_INFO
	.align		4
.L_797:
        /*0048*/ 	.byte	0x04, 0x17
        /*004a*/ 	.short	(.L_799 - .L_798)
.L_798:
        /*004c*/ 	.word	0x00000000
        /*0050*/ 	.short	0x0002
        /*0052*/ 	.short	0x0008
        /*0054*/ 	.byte	0x00, 0xf0, 0x61, 0x00


	//----- nvinfo : EIATTR_KPARAM_INFO
	.align		4
.L_799:
        /*0058*/ 	.byte	0x04, 0x17
        /*005a*/ 	.short	(.L_801 - .L_800)
.L_800:
        /*005c*/ 	.word	0x00000000
        /*0060*/ 	.short	0x0001
        /*0062*/ 	.short	0x0004
        /*0064*/ 	.byte	0x00, 0xf0, 0x05, 0x00


	//----- nvinfo : EIATTR_KPARAM_INFO
	.align		4
.L_801:
        /*0068*/ 	.byte	0x04, 0x17
        /*006a*/ 	.short	(.L_803 - .L_802)
.L_802:
        /*006c*/ 	.word	0x00000000
        /*0070*/ 	.short	0x0000
        /*0072*/ 	.short	0x0000
        /*0074*/ 	.byte	0x00, 0xf0, 0x11, 0x00


	//----- nvinfo : EIATTR_SPARSE_MMA_MASK
	.align		4
.L_803:
        /*0078*/ 	.byte	0x03, 0x50
        /*007a*/ 	.short	0x0000


	//----- nvinfo : EIATTR_MAXREG_COUNT
	.align		4
        /*007c*/ 	.byte	0x03, 0x1b
        /*007e*/ 	.short	0x00ff


	//----- nvinfo : EIATTR_MERCURY_ISA_VERSION
	.align		4
        /*0080*/ 	.byte	0x03, 0x5f
        /*0082*/ 	.short	0x0101


	//----- nvinfo : EIATTR_EXIT_INSTR_OFFSETS
	.align		4
        /*0084*/ 	.byte	0x04, 0x1c
        /*0086*/ 	.short	(.L_805 - .L_804)


	//   ....[0]....
.L_804:
        /*0088*/ 	.word	0x000004c0


	//   ....[1]....
        /*008c*/ 	.word	0x00000530


	//----- nvinfo : EIATTR_MAX_THREADS
	.align		4
.L_805:
        /*0090*/ 	.byte	0x04, 0x05
        /*0092*/ 	.short	(.L_807 - .L_806)
.L_806:
        /*0094*/ 	.word	0x00000080
        /*0098*/ 	.word	0x00000001
        /*009c*/ 	.word	0x00000001


	//----- nvinfo : EIATTR_CRS_STACK_SIZE
	.align		4
.L_807:
        /*00a0*/ 	.byte	0x04, 0x1e
        /*00a2*/ 	.short	(.L_809 - .L_808)
.L_808:
        /*00a4*/ 	.word	0x00000000


	//----- nvinfo : EIATTR_CBANK_PARAM_SIZE
	.align		4
.L_809:
        /*00a8*/ 	.byte	0x03, 0x19
        /*00aa*/ 	.short	0x0024


	//----- nvinfo : EIATTR_PARAM_CBANK
	.align		4
        /*00ac*/ 	.byte	0x04, 0x0a
        /*00ae*/ 	.short	(.L_811 - .L_810)
	.align		4
.L_810:
        /*00b0*/ 	.word	index@(.nv.constant0._ZN2at6native27unrolled_elementwise_kernelIZZZNS0_12prelu_kernelERNS_14TensorIteratorEENKUlvE_clEvENKUlvE0_clEvEUlffE_St5arrayIPcLm3EELi4E23TrivialOffsetCalculatorILi2EjESA_ILi1EjENS0_6memory15LoadWithoutCastENSD_16StoreWithoutCastEEEviT_T0_T2_T3_T4_T5_)
        /*00b4*/ 	.short	0x0210
        /*00b6*/ 	.short	0x0024


	//----- nvinfo : EIATTR_SW_WAR
	.align		4
.L_811:
        /*00b8*/ 	.byte	0x04, 0x36
        /*00ba*/ 	.short	(.L_813 - .L_812)
.L_812:
        /*00bc*/ 	.word	0x00000008
.L_813:


//--------------------- .nv.info._ZN2at6native29vectorized_elementwise_kernelILi2EZZZNS0_12prelu_kernelERNS_14TensorIteratorEENKUlvE_clEvENKUlvE0_clEvEUlffE_St5arrayIPcLm3EEEEviT0_T1_ --------------------------
	.section	.nv.info._ZN2at6native29vectorized_elementwise_kernelILi2EZZZNS0_12prelu_kernelERNS_14TensorIteratorEENKUlvE_clEvENKUlvE0_clEvEUlffE_St5arrayIPcLm3EEEEviT0_T1_,"",@"SHT_CUDA_INFO"
	.sectionflags	@""
	.align	4


	//----- nvinfo : EIATTR_CUDA_API_VERSION
	.align		4
        /*0000*/ 	.byte	0x04, 0x37
        /*0002*/ 	.short	(.L_815 - .L_814)
.L_814:
        /*0004*/ 	.word	0x00000082


	//----- nvinfo : EIATTR_KPARAM_INFO
	.align		4
.L_815:
        /*0008*/ 	.byte	0x04, 0x17
        /*000a*/ 	.short	(.L_817 - .L_816)
.L_816:
        /*000c*/ 	.word	0x00000000
        /*0010*/ 	.short	0x0002
        /*0012*/ 	.short	0x0008
        /*0014*/ 	.byte	0x00, 0xf0, 0x61, 0x00


	//----- nvinfo : EIATTR_KPARAM_INFO
	.align		4
.L_817:
        /*0018*/ 	.byte	0x04, 0x17
        /*001a*/ 	.short	(.L_819 - .L_818)
.L_818:
        /*001c*/ 	.word	0x00000000
        /*0020*/ 	.short	0x0001
        /*0022*/ 	.short	0x0004
        /*0024*/ 	.byte	0x00, 0xf0, 0x05, 0x00


	//----- nvinfo : EIATTR_KPARAM_INFO
	.align		4
.L_819:
        /*0028*/ 	.byte	0x04, 0x17
        /*002a*/ 	.short	(.L_821 - .L_820)
.L_820:
        /*002c*/ 	.word	0x00000000
        /*0030*/ 	.short	0x0000
        /*0032*/ 	.short	0x0000
        /*0034*/ 	.byte	0x00, 0xf0, 0x11, 0x00


	//----- nvinfo : EIATTR_SPARSE_MMA_MASK
	.align		4
.L_821:
        /*0038*/ 	.byte	0x03, 0x50
        /*003a*/ 	.short	0x0000


	//----- nvinfo : EIATTR_MAXREG_COUNT
	.align		4
        /*003c*/ 	.byte	0x03, 0x1b
        /*003e*/ 	.short	0x00ff


	//----- nvinfo : EIATTR_MERCURY_ISA_VERSION
	.align		4
        /*0040*/ 	.byte	0x03, 0x5f
        /*0042*/ 	.short	0x0101


	//----- nvinfo : EIATTR_EXIT_INSTR_OFFSETS
	.align		4
        /*0044*/ 	.byte	0x04, 0x1c
        /*0046*/ 	.short	(.L_823 - .L_822)


	//   ....[0]....
.L_822:
        /*0048*/ 	.word	0x000002e0


	//   ....[1]....
        /*004c*/ 	.word	0x00000ca0


	//   ....[2]....
        /*0050*/ 	.word	0x00000cf0


	//----- nvinfo : EIATTR_MAX_THREADS
	.align		4
.L_823:
        /*0054*/ 	.byte	0x04, 0x05
        /*0056*/ 	.short	(.L_825 - .L_824)
.L_824:
        /*0058*/ 	.word	0x00000080
        /*005c*/ 	.word	0x00000001
        /*0060*/ 	.word	0x00000001


	//----- nvinfo : EIATTR_CRS_STACK_SIZE
	.align		4
.L_825:
        /*0064*/ 	.byte	0x04, 0x1e
        /*0066*/ 	.short	(.L_827 - .L_826)
.L_826:
        /*0068*/ 	.word	0x00000000


	//----- nvinfo : EIATTR_CBANK_PARAM_SIZE
	.align		4
.L_827:
        /*006c*/ 	.byte	0x03, 0x19
        /*006e*/ 	.short	0x0020


	//----- nvinfo : EIATTR_PARAM_CBANK
	.align		4
        /*0070*/ 	.byte	0x04, 0x0a
        /*0072*/ 	.short	(.L_829 - .L_828)
	.align		4
.L_828:
        /*0074*/ 	.word	index@(.nv.constant0._ZN2at6native29vectorized_elementwise_kernelILi2EZZZNS0_12prelu_kernelERNS_14TensorIteratorEENKUlvE_clEvENKUlvE0_clEvEUlffE_St5arrayIPcLm3EEEEviT0_T1_)
        /*0078*/ 	.short	0x0210
        /*007a*/ 	.short	0x0020


	//----- nvinfo : EIATTR_SW_WAR
	.align		4
.L_829:
        /*007c*/ 	.byte	0x04, 0x36
        /*007e*/ 	.short	(.L_831 - .L_830)
.L_830:
        /*0080*/ 	.word	0x00000008
.L_831:


//--------------------- .nv.info._ZN2at6native29vectorized_elementwise_kernelILi4EZZZNS0_12prelu_kernelERNS_14TensorIteratorEENKUlvE_clEvENKUlvE0_clEvEUlffE_St5arrayIPcLm3EEEEviT0_T1_ --------------------------
	.section	.nv.info._ZN2at6native29vectorized_elementwise_kernelILi4EZZZNS0_12prelu_kernelERNS_14TensorIteratorEENKUlvE_clEvENKUlvE0_clEvEUlffE_St5arrayIPcLm3EEEEviT0_T1_,"",@"SHT_CUDA_INFO"
	.sectionflags	@""
	.align	4


	//----- nvinfo : EIATTR_CUDA_API_VERSION
	.align		4
        /*0000*/ 	.byte	0x04, 0x37
        /*0002*/ 	.short	(.L_833 - .L_832)
.L_832:
        /*0004*/ 	.word	0x00000082


	//----- nvinfo : EIATTR_KPARAM_INFO
	.align		4
.L_833:
        /*0008*/ 	.byte	0x04, 0x17
        /*000a*/ 	.short	(.L_835 - .L_834)
.L_834:
        /*000c*/ 	.word	0x00000000
        /*0010*/ 	.short	0x0002
        /*0012*/ 	.short	0x0008
        /*0014*/ 	.byte	0x00, 0xf0, 0x61, 0x00


	//----- nvinfo : EIATTR_KPARAM_INFO
	.align		4
.L_835:
        /*0018*/ 	.byte	0x04, 0x17
        /*001a*/ 	.short	(.L_837 - .L_836)
.L_836:
        /*001c*/ 	.word	0x00000000
        /*0020*/ 	.short	0x0001
        /*0022*/ 	.short	0x0004
        /*0024*/ 	.byte	0x00, 0xf0, 0x05, 0x00


	//----- nvinfo : EIATTR_KPARAM_INFO
	.align		4
.L_837:
        /*0028*/ 	.byte	0x04, 0x17
        /*002a*/ 	.short	(.L_839 - .L_838)
.L_838:
        /*002c*/ 	.word	0x00000000
        /*0030*/ 	.short	0x0000
        /*0032*/ 	.short	0x0000
        /*0034*/ 	.byte	0x00, 0xf0, 0x11, 0x00


	//----- nvinfo : EIATTR_SPARSE_MMA_MASK
	.align		4
.L_839:
        /*0038*/ 	.byte	0x03, 0x50
        /*003a*/ 	.short	0x0000


	//----- nvinfo : EIATTR_MAXREG_COUNT
	.align		4
        /*003c*/ 	.byte	0x03, 0x1b
        /*003e*/ 	.short	0x00ff


	//----- nvinfo : EIATTR_MERCURY_ISA_VERSION
	.align		4
        /*0040*/ 	.byte	0x03, 0x5f
        /*0042*/ 	.short	0x0101


	//----- nvinfo : EIATTR_EXIT_INSTR_OFFSETS
	.align		4
        /*0044*/ 	.byte	0x04, 0x1c
        /*0046*/ 	.short	(.L_841 - .L_840)


	//   ....[0]....
.L_840:
        /*0048*/ 	.word	0x00000280


	//   ....[1]....
        /*004c*/ 	.word	0x00000c40


	//   ....[2]....
        /*0050*/ 	.word	0x00000c90


	//----- nvinfo : EIATTR_MAX_THREADS
	.align		4
.L_841:
        /*0054*/ 	.byte	0x04, 0x05
        /*0056*/ 	.short	(.L_843 - .L_842)
.L_842:
        /*0058*/ 	.word	0x00000080
        /*005c*/ 	.word	0x00000001
        /*0060*/ 	.word	0x00000001


	//----- nvinfo : EIATTR_CRS_STACK_SIZE
	.align		4
.L_843:
        /*0064*/ 	.byte	0x04, 0x1e
        /*0066*/ 	.short	(.L_845 - .L_844)
.L_844:
        /*0068*/ 	.word	0x00000000


	//----- nvinfo : EIATTR_CBANK_PARAM_SIZE
	.align		4
.L_845:
        /*006c*/ 	.byte	0x03, 0x19
        /*006e*/ 	.short	0x0020


	//----- nvinfo : EIATTR_PARAM_CBANK
	.align		4
        /*0070*/ 	.byte	0x04, 0x0a
        /*0072*/ 	.short	(.L_847 - .L_846)
	.align		4
.L_846:
        /*0074*/ 	.word	index@(.nv.constant0._ZN2at6native29vectorized_elementwise_kernelILi4EZZZNS0_12prelu_kernelERNS_14TensorIteratorEENKUlvE_clEvENKUlvE0_clEvEUlffE_St5arrayIPcLm3EEEEviT0_T1_)
        /*0078*/ 	.short	0x0210
        /*007a*/ 	.short	0x0020


	//----- nvinfo : EIATTR_SW_WAR
	.align		4
.L_847:
        /*007c*/ 	.byte	0x04, 0x36
        /*007e*/ 	.short	(.L_849 - .L_848)
.L_848:
        /*0080*/ 	.word	0x00000008
.L_849:


//--------------------- .nv.info._ZN2at6native29vectorized_elementwise_kernelILi8EZZZNS0_12prelu_kernelERNS_14TensorIteratorEENKUlvE_clEvENKUlvE0_clEvEUlffE_St5arrayIPcLm3EEEEviT0_T1_ --------------------------
	.section	.nv.info._ZN2at6native29vectorized_elementwise_kernelILi8EZZZNS0_12prelu_kernelERNS_14TensorIteratorEENKUlvE_clEvENKUlvE0_clEvEUlffE_St5arrayIPcLm3EEEEviT0_T1_,"",@"SHT_CUDA_INFO"
	.sectionflags	@""
	.align	4


	//----- nvinfo : EIATTR_CUDA_API_VERSION
	.align		4
        /*0000*/ 	.byte	0x04, 0x37
        /*0002*/ 	.short	(.L_851 - .L_850)
.L_850:
        /*0004*/ 	.word	0x00000082


	//----- nvinfo : EIATTR_KPARAM_INFO
	.align		4
.L_851:
        /*0008*/ 	.byte	0x04, 0x17
        /*000a*/ 	.short	(.L_853 - .L_852)
.L_852:
        /*000c*/ 	.word	0x00000000
        /*0010*/ 	.short	0x0002
        /*0012*/ 	.short	0x0008
        /*0014*/ 	.byte	0x00, 0xf0, 0x61, 0x00


	//----- nvinfo : EIATTR_KPARAM_INFO
	.align		4
.L_853:
        /*0018*/ 	.byte	0x04, 0x17
        /*001a*/ 	.short	(.L_855 - .L_854)
.L_854:
        /*001c*/ 	.word	0x00000000
        /*0020*/ 	.short	0x0001
        /*0022*/ 	.short	0x0004
        /*0024*/ 	.byte	0x00, 0xf0, 0x05, 0x00


	//----- nvinfo : EIATTR_KPARAM_INFO
	.align		4
.L_855:
        /*0028*/ 	.byte	0x04, 0x17
        /*002a*/ 	.short	(.L_857 - .L_856)
.L_856:
        /*002c*/ 	.word	0x00000000
        /*0030*/ 	.short	0x0000
        /*0032*/ 	.short	0x0000
        /*0034*/ 	.byte	0x00, 0xf0, 0x11, 0x00


	//----- nvinfo : EIATTR_SPARSE_MMA_MASK
	.align		4
.L_857:
        /*0038*/ 	.byte	0x03, 0x50
        /*003a*/ 	.short	0x0000


	//----- nvinfo : EIATTR_MAXREG_COUNT
	.align		4
        /*003c*/ 	.byte	0x03, 0x1b
        /*003e*/ 	.short	0x00ff


	//----- nvinfo : EIATTR_MERCURY_ISA_VERSION
	.align		4
        /*0040*/ 	.byte	0x03, 0x5f
        /*0042*/ 	.short	0x0101


	//----- nvinfo : EIATTR_EXIT_INSTR_OFFSETS
	.align		4
        /*0044*/ 	.byte	0x04, 0x1c
        /*0046*/ 	.short	(.L_859 - .L_858)


	//   ....[0]....
.L_858:
        /*0048*/ 	.word	0x00000280


	//   ....[1]....
        /*004c*/ 	.word	0x00000c40


	//   ....[2]....
        /*0050*/ 	.word	0x00000c90


	//----- nvinfo : EIATTR_MAX_THREADS
	.align		4
.L_859:
        /*0054*/ 	.byte	0x04, 0x05
        /*0056*/ 	.short	(.L_861 - .L_860)
.L_860:
        /*0058*/ 	.word	0x00000080
        /*005c*/ 	.word	0x00000001
        /*0060*/ 	.word	0x00000001


	//----- nvinfo : EIATTR_CRS_STACK_SIZE
	.align		4
.L_861:
        /*0064*/ 	.byte	0x04, 0x1e
        /*0066*/ 	.short	(.L_863 - .L_862)
.L_862:
        /*0068*/ 	.word	0x00000000


	//----- nvinfo : EIATTR_CBANK_PARAM_SIZE
	.align		4
.L_863:
        /*006c*/ 	.byte	0x03, 0x19
        /*006e*/ 	.short	0x0020


	//----- nvinfo : EIATTR_PARAM_CBANK
	.align		4
        /*0070*/ 	.byte	0x04, 0x0a
        /*0072*/ 	.short	(.L_865 - .L_864)
	.align		4
.L_864:
        /*0074*/ 	.word	index@(.nv.constant0._ZN2at6native29vectorized_elementwise_kernelILi8EZZZNS0_12prelu_kernelERNS_14TensorIteratorEENKUlvE_clEvENKUlvE0_clEvEUlffE_St5arrayIPcLm3EEEEviT0_T1_)
        /*0078*/ 	.short	0x0210
        /*007a*/ 	.short	0x0020


	//----- nvinfo : EIATTR_SW_WAR
	.align		4
.L_865:
        /*007c*/ 	.byte	0x04, 0x36
        /*007e*/ 	.short	(.L_867 - .L_866)
.L_866:
        /*0080*/ 	.word	0x00000008
.L_867:


//--------------------- .nv.info._ZN2at6native18elementwise_kernelILi128ELi4EZNS0_15gpu_kernel_implIZZZNS0_12prelu_kernelERNS_14TensorIteratorEENKUlvE_clEvENKUlvE_clEvEUlddE_EEvRNS_18TensorIteratorBaseERKT_EUliE_EEviT1_ --------------------------
	.section	.nv.info._ZN2at6native18elementwise_kernelILi128ELi4EZNS0_15gpu_kernel_implIZZZNS0_12prelu_kernelERNS_14TensorIteratorEENKUlvE_clEvENKUlvE_clEvEUlddE_EEvRNS_18TensorIteratorBaseERKT_EUliE_EEviT1_,"",@"SHT_CUDA_INFO"
	.sectionflags	@""
	.align	4


	//----- nvinfo : EIATTR_CUDA_API_VERSION
	.align		4
        /*0000*/ 	.byte	0x04, 0x37
        /*0002*/ 	.short	(.L_869 - .L_868)
.L_868:
        /*0004*/ 	.word	0x00000082


	//----- nvinfo : EIATTR_KPARAM_INFO
	.align		4
.L_869:
        /*0008*/ 	.byte	0x04, 0x17
        /*000a*/ 	.short	(.L_871 - .L_870)
.L_870:
        /*000c*/ 	.word	0x00000000
        /*0010*/ 	.short	0x0001
        /*0012*/ 	.short	0x0008
        /*0014*/ 	.byte	0x00, 0xf0, 0x21, 0x0a


	//----- nvinfo : EIATTR_KPARAM_INFO
	.align		4
.L_871:
        /*0018*/ 	.byte	0x04, 0x17
        /*001a*/ 	.short	(.L_873 - .L_872)
.L_872:
        /*001c*/ 	.word	0x00000000
        /*0020*/ 	.short	0x0000
        /*0022*/ 	.short	0x0000
        /*0024*/ 	.byte	0x00, 0xf0, 0x11, 0x00


	//----- nvinfo : EIATTR_SPARSE_MMA_MASK
	.align		4
.L_873:
        /*0028*/ 	.byte	0x03, 0x50
        /*002a*/ 	.short	0x0000


	//----- nvinfo : EIATTR_MAXREG_COUNT
	.align		4
        /*002c*/ 	.byte	0x03, 0x1b
        /*002e*/ 	.short	0x0080


	//----- nvinfo : EIATTR_EXTERNS
	.align		4
        /*0030*/ 	.byte	0x04, 0x0f
        /*0032*/ 	.short	(.L_875 - .L_874)


	//   ....[0]....
	.align		4
.L_874:
        /*0034*/ 	.word	index@(__assertfail)


	//----- nvinfo : EIATTR_MERCURY_ISA_VERSION
	.align		4
.L_875:
        /*0038*/ 	.byte	0x03, 0x5f
        /*003a*/ 	.short	0x0101


	//----- nvinfo : EIATTR_SYSCALL_OFFSETS
	.align		4
        /*003c*/ 	.byte	0x04, 0x46
        /*003e*/ 	.short	(.L_877 - .L_876)


	//   ....[0]....
.L_876:
        /*0040*/ 	.word	0x00002590


	//   ....[1]....
        /*0044*/ 	.word	0x000034a0


	//   ....[2]....
        /*0048*/ 	.word	0x00004600


	//   ....[3]....
        /*004c*/ 	.word	0x00006bc0


	//   ....[4]....
        /*0050*/ 	.word	0x00007ad0


	//   ....[5]....
        /*0054*/ 	.word	0x00008c30


	//   ....[6]....
        /*0058*/ 	.word	0x0000b1e0


	//   ....[7]....
        /*005c*/ 	.word	0x0000c0f0


	//   ....[8]....
        /*0060*/ 	.word	0x0000d250


	//   ....[9]....
        /*0064*/ 	.word	0x0000f7f0


	//   ....[10]....
        /*0068*/ 	.word	0x00010700


	//   ....[11]....
        /*006c*/ 	.word	0x00011860


	//----- nvinfo : EIATTR_EXIT_INSTR_OFFSETS
	.align		4
.L_877:
        /*0070*/ 	.byte	0x04, 0x1c
        /*0072*/ 	.short	(.L_879 - .L_878)


	//   ....[0]....
.L_878:
        /*0074*/ 	.word	0x0000d300


	//   ....[1]....
        /*0078*/ 	.word	0x000108a0


	//   ....[2]....
        /*007c*/ 	.word	0x000108e0


	//   ....[3]....
        /*0080*/ 	.word	0x00010970


	//   ....[4]....
        /*0084*/ 	.word	0x000109a0


	//   ....[5]....
        /*0088*/ 	.word	0x000109d0


	//   ....[6]....
        /*008c*/ 	.word	0x00010aa0


	//   ....[7]....
        /*0090*/ 	.word	0x00010b20


	//   ....[8]....
        /*0094*/ 	.word	0x00010c00


	//   ....[9]....
        /*0098*/ 	.word	0x00010c90


	//   ....[10]....
        /*009c*/ 	.word	0x00010cb0


	//   ....[11]....
        /*00a0*/ 	.word	0x00010d70


	//   ....[12]....
        /*00a4*/ 	.word	0x00010da0


	//   ....[13]....
        /*00a8*/ 	.word	0x00010f70


	//   ....[14]....
        /*00ac*/ 	.word	0x00011110


	//   ....[15]....
        /*00b0*/ 	.word	0x00011190


	//   ....[16]....
        /*00b4*/ 	.word	0x00011240


	//   ....[17]....
        /*00b8*/ 	.word	0x00011400


	//   ....[18]....
        /*00bc*/ 	.word	0x000115c0


	//   ....[19]....
        /*00c0*/ 	.word	0x00011760


	//   ....[20]....
        /*00c4*/ 	.word	0x00011870


	//   ....[21]....
        /*00c8*/ 	.word	0x000118a0


	//   ....[22]....
        /*00cc*/ 	.word	0x000118d0


	//----- nvinfo : EIATTR_MAX_THREADS
	.align		4
.L_879:
        /*00d0*/ 	.byte	0x04, 0x05
        /*00d2*/ 	.short	(.L_881 - .L_880)
.L_880:
        /*00d4*/ 	.word	0x00000080
        /*00d8*/ 	.word	0x00000001
        /*00dc*/ 	.word	0x00000001


	//----- nvinfo : EIATTR_CRS_STACK_SIZE
	.align		4
.L_881:
        /*00e0*/ 	.byte	0x04, 0x1e
        /*00e2*/ 	.short	(.L_883 - .L_882)
.L_882:
        /*00e4*/ 	.word	0x00000000


	//----- nvinfo : EIATTR_CBANK_PARAM_SIZE
	.align		4
.L_883:
        /*00e8*/ 	.byte	0x03, 0x19
        /*00ea*/ 	.short	0x0290


	//----- nvinfo : EIATTR_PARAM_CBANK
	.align		4
        /*00ec*/ 	.byte	0x04, 0x0a
        /*00ee*/ 	.short	(.L_885 - .L_884)
	.align		4
.L_884:
        /*00f0*/ 	.word	index@(.nv.constant0._ZN2at6native18elementwise_kernelILi128ELi4EZNS0_15gpu_kernel_implIZZZNS0_12prelu_kernelERNS_14TensorIteratorEENKUlvE_clEvENKUlvE_clEvEUlddE_EEvRNS_18TensorIteratorBaseERKT_EUliE_EEviT1_)
        /*00f4*/ 	.short	0x0210
        /*00f6*/ 	.short	0x0290


	//----- nvinfo : EIATTR_SW_WAR
	.align		4
.L_885:
        /*00f8*/ 	.byte	0x04, 0x36
        /*00fa*/ 	.short	(.L_887 - .L_886)
.L_886:
        /*00fc*/ 	.word	0x00000008
.L_887:


//--------------------- .nv.info._ZN2at6native27unrolled_elementwise_kernelIZZZNS0_12prelu_kernelERNS_14TensorIteratorEENKUlvE_clEvENKUlvE_clEvEUlddE_St5arrayIPcLm3EELi4E23TrivialOffsetCalculatorILi2EjESA_ILi1EjENS0_6memory12LoadWithCastILi2EEENSD_13StoreWithCastILi1EEEEEviT_T0_T2_T3_T4_T5_ --------------------------
	.section	.nv.info._ZN2at6native27unrolled_elementwise_kernelIZZZNS0_12prelu_kernelERNS_14TensorIteratorEENKUlvE_clEvENKUlvE_clEvEUlddE_St5arrayIPcLm3EELi4E23TrivialOffsetCalculatorILi2EjESA_ILi1EjENS0_6memory12LoadWithCastILi2EEENSD_13StoreWithCastILi1EEEEEviT_T0_T2_T3_T4_T5_,"",@"SHT_CUDA_INFO"
	.sectionflags	@""
	.align	4


	//----- nvinfo : EIATTR_CUDA_API_VERSION
	.align		4
        /*0000*/ 	.byte	0x04, 0x37
        /*0002*/ 	.short	(.L_889 - .L_888)
.L_888:
        /*0004*/ 	.word	0x00000082


	//----- nvinfo : EIATTR_KPARAM_INFO
	.align		4
.L_889:
        /*0008*/ 	.byte	0x04, 0x17
        /*000a*/ 	.short	(.L_891 - .L_890)
.L_890:
        /*000c*/ 	.word	0x00000000
        /*0010*/ 	.short	0x0006
        /*0012*/ 	.short	0x0030
        /*0014*/ 	.byte	0x00, 0xf0, 0x21, 0x00


	//----- nvinfo : EIATTR_KPARAM_INFO
	.align		4
.L_891:
        /*0018*/ 	.byte	0x04, 0x17
        /*001a*/ 	.short	(.L_893 - .L_892)
.L_892:
        /*001c*/ 	.word	0x00000000
        /*0020*/ 	.short	0x0005
        /*0022*/ 	.short	0x0024
        /*0024*/ 	.byte	0x00, 0xf0, 0x31, 0x00


	//----- nvinfo : EIATTR_KPARAM_INFO
	.align		4
.L_893:
        /*0028*/ 	.byte	0x04, 0x17
        /*002a*/ 	.short	(.L_895 - .L_894)
.L_894:
        /*002c*/ 	.word	0x00000000
        /*0030*/ 	.short	0x0004
        /*0032*/ 	.short	0x0021
        /*0034*/ 	.byte	0x00, 0xf0, 0x05, 0x00


	//----- nvinfo : EIATTR_KPARAM_INFO
	.align		4
.L_895:
        /*0038*/ 	.byte	0x04, 0x17
        /*003a*/ 	.short	(.L_897 - .L_896)
.L_896:
        /*003c*/ 	.word	0x00000000
        /*0040*/ 	.short	0x0003
        /*0042*/ 	.short	0x0020
        /*0044*/ 	.byte	0x00, 0xf0, 0x05, 0x00


	//----- nvinfo : EIATTR_KPARAM_INFO
	.align		4
.L_897:
        /*0048*/ 	.byte	0x04, 0x17
        /*004a*/ 	.short	(.L_899 - .L_898)
.L_898:
        /*004c*/ 	.word	0x00000000
        /*0050*/ 	.short	0x0002
        /*0052*/ 	.short	0x0008
        /*0054*/ 	.byte	0x00, 0xf0, 0x61, 0x00


	//----- nvinfo : EIATTR_KPARAM_INFO
	.align		4
.L_899:
        /*0058*/ 	.byte	0x04, 0x17
        /*005a*/ 	.short	(.L_901 - .L_900)
.L_900:
        /*005c*/ 	.word	0x00000000
        /*0060*/ 	.short	0x0001
        /*0062*/ 	.short	0x0004
        /*0064*/ 	.byte	0x00, 0xf0, 0x05, 0x00


	//----- nvinfo : EIATTR_KPARAM_INFO
	.align		4
.L_901:
        /*0068*/ 	.byte	0x04, 0x17
        /*006a*/ 	.short	(.L_903 - .L_902)
.L_902:
        /*006c*/ 	.word	0x00000000
        /*0070*/ 	.short	0x0000
        /*0072*/ 	.short	0x0000
        /*0074*/ 	.byte	0x00, 0xf0, 0x11, 0x00


	//----- nvinfo : EIATTR_SPARSE_MMA_MASK
	.align		4
.L_903:
        /*0078*/ 	.byte	0x03, 0x50
        /*007a*/ 	.short	0x0000


	//----- nvinfo : EIATTR_MAXREG_COUNT
	.align		4
        /*007c*/ 	.byte	0x03, 0x1b
        /*007e*/ 	.short	0x00ff


	//----- nvinfo : EIATTR_EXTERNS
	.align		4
        /*0080*/ 	.byte	0x04, 0x0f
        /*0082*/ 	.short	(.L_905 - .L_904)


	//   ....[0]....
	.align		4
.L_904:
        /*0084*/ 	.word	index@(__assertfail)


	//----- nvinfo : EIATTR_MERCURY_ISA_VERSION
	.align		4
.L_905:
        /*0088*/ 	.byte	0x03, 0x5f
        /*008a*/ 	.short	0x0101


	//----- nvinfo : EIATTR_SYSCALL_OFFSETS
	.align		4
        /*008c*/ 	.byte	0x04, 0x46
        /*008e*/ 	.short	(.L_907 - .L_906)


	//   ....[0]....
.L_906:
        /*0090*/ 	.word	0x00000fa0


	//   ....[1]....
        /*0094*/ 	.word	0x00001ec0


	//   ....[2]....
        /*0098*/ 	.word	0x00002e60


	//   ....[3]....
        /*009c*/ 	.word	0x00003d80


	//   ....[4]....
        /*00a0*/ 	.word	0x00004d30


	//   ....[5]....
        /*00a4*/ 	.word	0x00005c50


	//   ....[6]....
        /*00a8*/ 	.word	0x00006be0


	//   ....[7]....
        /*00ac*/ 	.word	0x00007b10


	//   ....[8]....
        /*00b0*/ 	.word	0x00008e00


	//   ....[9]....
        /*00b4*/ 	.word	0x00009f90


	//   ....[10]....
        /*00b8*/ 	.word	0x0000b110


	//   ....[11]....
        /*00bc*/ 	.word	0x0000c2b0


	//----- nvinfo : EIATTR_EXIT_INSTR_OFFSETS
	.align		4
.L_907:
        /*00c0*/ 	.byte	0x04, 0x1c
        /*00c2*/ 	.short	(.L_909 - .L_908)


	//   ....[0]....
.L_908:
        /*00c4*/ 	.word	0x0000b1b0


	//   ....[1]....
        /*00c8*/ 	.word	0x0000b2f0


	//   ....[2]....
        /*00cc*/ 	.word	0x0000b330


	//   ....[3]....
        /*00d0*/ 	.word	0x0000b3c0


	//   ....[4]....
        /*00d4*/ 	.word	0x0000b3f0


	//   ....[5]....
        /*00d8*/ 	.word	0x0000b420


	//   ....[6]....
        /*00dc*/ 	.word	0x0000b4f0


	//   ....[7]....
        /*00e0*/ 	.word	0x0000b570


	//   ....[8]....
        /*00e4*/ 	.word	0x0000b650


	//   ....[9]....
        /*00e8*/ 	.word	0x0000b6e0


	//   ....[10]....
        /*00ec*/ 	.word	0x0000b700


	//   ....[11]....
        /*00f0*/ 	.word	0x0000b7c0


	//   ....[12]....
        /*00f4*/ 	.word	0x0000b7f0


	//   ....[13]....
        /*00f8*/ 	.word	0x0000b9c0


	//   ....[14]....
        /*00fc*/ 	.word	0x0000bb60


	//   ....[15]....
        /*0100*/ 	.word	0x0000bbe0


	//   ....[16]....
        /*0104*/ 	.word	0x0000bc90


	//   ....[17]....
        /*0108*/ 	.word	0x0000be50


	//   ....[18]....
        /*010c*/ 	.word	0x0000c010


	//   ....[19]....
        /*0110*/ 	.word	0x0000c1b0


	//   ....[20]....
        /*0114*/ 	.word	0x0000c2c0


	//   ....[21]....
        /*0118*/ 	.word	0x0000c2f0


	//   ....[22]....
        /*011c*/ 	.word	0x0000c320


	//----- nvinfo : EIATTR_MAX_THREADS
	.align		4
.L_909:
        /*0120*/ 	.byte	0x04, 0x05
        /*0122*/ 	.short	(.L_911 - .L_910)
.L_910:
        /*0124*/ 	.word	0x00000080
        /*0128*/ 	.word	0x00000001
        /*012c*/ 	.word	0x00000001


	//----- nvinfo : EIATTR_CRS_STACK_SIZE
	.align		4
.L_911:
        /*0130*/ 	.byte	0x04, 0x1e
        /*0132*/ 	.short	(.L_913 - .L_912)
.L_912:
        /*0134*/ 	.word	0x00000000


	//----- nvinfo : EIATTR_CBANK_PARAM_SIZE
	.align		4
.L_913:
        /*0138*/ 	.byte	0x03, 0x19
        /*013a*/ 	.short	0x0038


	//----- nvinfo : EIATTR_PARAM_CBANK
	.align		4
        /*013c*/ 	.byte	0x04, 0x0a
        /*013e*/ 	.short	(.L_915 - .L_914)
	.align		4
.L_914:
        /*0140*/ 	.word	index@(.nv.constant0._ZN2at6native27unrolled_elementwise_kernelIZZZNS0_12prelu_kernelERNS_14TensorIteratorEENKUlvE_clEvENKUlvE_clEvEUlddE_St5arrayIPcLm3EELi4E23TrivialOffsetCalculatorILi2EjESA_ILi1EjENS0_6memory12LoadWithCastILi2EEENSD_13StoreWithCastILi1EEEEEviT_T0_T2_T3_T4_T5_)
        /*0144*/ 	.short	0x0210
        /*0146*/ 	.short	0x0038


	//----- nvinfo : EIATTR_SW_WAR
	.align		4
.L_915:
        /*0148*/ 	.byte	0x04, 0x36
        /*014a*/ 	.short	(.L_917 - .L_916)
.L_916:
        /*014c*/ 	.word	0x00000008
.L_917:


//--------------------- .nv.info._ZN2at6native18elementwise_kernelILi128ELi2EZNS0_22gpu_kernel_impl_nocastIZZZNS0_12prelu_kernelERNS_14TensorIteratorEENKUlvE_clEvENKUlvE_clEvEUlddE_EEvRNS_18TensorIteratorBaseERKT_EUliE_EEviT1_ --------------------------
	.section	.nv.info._ZN2at6native18elementwise_kernelILi128ELi2EZNS0_22gpu_kernel_impl_nocastIZZZNS0_12prelu_kernelERNS_14TensorIteratorEENKUlvE_clEvENKUlvE_clEvEUlddE_EEvRNS_18TensorIteratorBaseERKT_EUliE_EEviT1_,"",@"SHT_CUDA_INFO"
	.sectionflags	@""
	.align	4


	//----- nvinfo : EIATTR_CUDA_API_VERSION
	.align		4
        /*0000*/ 	.byte	0x04, 0x37
        /*0002*/ 	.short	(.L_919 - .L_918)
.L_918:
        /*0004*/ 	.word	0x00000082


	//----- nvinfo : EIATTR_KPARAM_INFO
	.align		4
.L_919:
        /*0008*/ 	.byte	0x04, 0x17
        /*000a*/ 	.short	(.L_921 - .L_920)
.L_920:
        /*000c*/ 	.word	0x00000000
        /*0010*/ 	.short	0x0001
        /*0012*/ 	.short	0x0008
        /*0014*/ 	.byte	0x00, 0xf0, 0x21, 0x0a


	//----- nvinfo : EIATTR_KPARAM_INFO
	.align		4
.L_921:
        /*0018*/ 	.byte	0x04, 0x17
        /*001a*/ 	.short	(.L_923 - .L_922)
.L_922:
        /*001c*/ 	.word	0x00000000
        /*0020*/ 	.short	0x0000
        /*0022*/ 	.short	0x0000
        /*0024*/ 	.byte	0x00, 0xf0, 0x11, 0x00


	//----- nvinfo : EIATTR_SPARSE_MMA_MASK
	.align		4
.L_923:
        /*0028*/ 	.byte	0x03, 0x50
        /*002a*/ 	.short	0x0000


	//----- nvinfo : EIATTR_MAXREG_COUNT
	.align		4
        /*002c*/ 	.byte	0x03, 0x1b
        /*002e*/ 	.short	0x0080


	//----- nvinfo : EIATTR_MERCURY_ISA_VERSION
	.align		4
        /*0030*/ 	.byte	0x03, 0x5f
        /*0032*/ 	.short	0x0101


	//----- nvinfo : EIATTR_EXIT_INSTR_OFFSETS
	.align		4
        /*0034*/ 	.byte	0x04, 0x1c
        /*0036*/ 	.short	(.L_925 - .L_924)


	//   ....[0]....
.L_924:
        /*0038*/ 	.word	0x000017e0


	//   ....[1]....
        /*003c*/ 	.word	0x00002f00


	//----- nvinfo : EIATTR_MAX_THREADS
	.align		4
.L_925:
        /*0040*/ 	.byte	0x04, 0x05
        /*0042*/ 	.short	(.L_927 - .L_926)
.L_926:
        /*0044*/ 	.word	0x00000080
        /*0048*/ 	.word	0x00000001
        /*004c*/ 	.word	0x00000001


	//----- nvinfo : EIATTR_CRS_STACK_SIZE
	.align		4
.L_927:
        /*0050*/ 	.byte	0x04, 0x1e
        /*0052*/ 	.short	(.L_929 - .L_928)
.L_928:
        /*0054*/ 	.word	0x00000000


	//----- nvinfo : EIATTR_CBANK_PARAM_SIZE
	.align		4
.L_929:
        /*0058*/ 	.byte	0x03, 0x19
        /*005a*/ 	.short	0x0290


	//----- nvinfo : EIATTR_PARAM_CBANK
	.align		4
        /*005c*/ 	.byte	0x04, 0x0a
        /*005e*/ 	.short	(.L_931 - .L_930)
	.align		4
.L_930:
        /*0060*/ 	.word	index@(.nv.constant0._ZN2at6native18elementwise_kernelILi128ELi2EZNS0_22gpu_kernel_impl_nocastIZZZNS0_12prelu_kernelERNS_14TensorIteratorEENKUlvE_clEvENKUlvE_clEvEUlddE_EEvRNS_18TensorIteratorBaseERKT_EUliE_EEviT1_)
        /*0064*/ 	.short	0x0210
        /*0066*/ 	.short	0x0290


	//----- nvinfo : EIATTR_SW_WAR
	.align		4
.L_931:
        /*0068*/ 	.byte	0x04, 0x36
        /*006a*/ 	.short	(.L_933 - .L_932)
.L_932:
        /*006c*/ 	.word	0x00000008
.L_933:


//--------------------- .nv.info._ZN2at6native27unrolled_elementwise_kernelIZZZNS0_12prelu_kernelERNS_14TensorIteratorEENKUlvE_clEvENKUlvE_clEvEUlddE_St5arrayIPcLm3EELi4E23TrivialOffsetCalculatorILi2EjESA_ILi1EjENS0_6memory15LoadWithoutCastENSD_16StoreWithoutCastEEEviT_T0_T2_T3_T4_T5_ --------------------------
	.section	.nv.info._ZN2at6native27unrolled_elementwise_kernelIZZZNS0_12prelu_kernelERNS_14TensorIteratorEENKUlvE_clEvENKUlvE_clEvEUlddE_St5arrayIPcLm3EELi4E23TrivialOffsetCalculatorILi2EjESA_ILi1EjENS0_6memory15LoadWithoutCastENSD_16StoreWithoutCastEEEviT_T0_T2_T3_T4_T5_,"",@"SHT_CUDA_INFO"
	.sectionflags	@""
	.align	4


	//----- nvinfo : EIATTR_CUDA_API_VERSION
	.align		4
        /*0000*/ 	.byte	0x04, 0x37
        /*0002*/ 	.short	(.L_935 - .L_934)
.L_934:
        /*0004*/ 	.word	0x00000082


	//----- nvinfo : EIATTR_KPARAM_INFO
	.align		4
.L_935:
        /*0008*/ 	.byte	0x04, 0x17
        /*000a*/ 	.short	(.L_937 - .L_936)
.L_936:
        /*000c*/ 	.word	0x00000000
        /*0010*/ 	.short	0x0006
        /*0012*/ 	.short	0x0023
        /*0014*/ 	.byte	0x00, 0xf0, 0x05, 0x00


	//----- nvinfo : EIATTR_KPARAM_INFO
	.align		4
.L_937:
        /*0018*/ 	.byte	0x04, 0x17
        /*001a*/ 	.short	(.L_939 - .L_938)
.L_938:
        /*001c*/ 	.word	0x00000000
        /*0020*/ 	.short	0x0005
        /*0022*/ 	.short	0x0022
        /*0024*/ 	.byte	0x00, 0xf0, 0x05, 0x00


	//----- nvinfo : EIATTR_KPARAM_INFO
	.align		4
.L_939:
        /*0028*/ 	.byte	0x04, 0x17
        /*002a*/ 	.short	(.L_941 - .L_940)
.L_940:
        /*002c*/ 	.word	0x00000000
        /*0030*/ 	.short	0x0004
        /*0032*/ 	.short	0x0021
        /*0034*/ 	.byte	0x00, 0xf0, 0x05, 0x00


	//----- nvinfo : EIATTR_KPARAM_INFO
	.align		4
.L_941:
        /*0038*/ 	.byte	0x04, 0x17
        /*003a*/ 	.short	(.L_943 - .L_942)
.L_942:
        /*003c*/ 	.word	0x00000000
        /*0040*/ 	.short	0x0003
        /*0042*/ 	.short	0x0020
        /*0044*/ 	.byte	0x00, 0xf0, 0x05, 0x00


	//----- nvinfo : EIATTR_KPARAM_INFO
	.align		4
.L_943:
        /*0048*/ 	.byte	0x04, 0x17
        /*004a*/ 	.short	(.L_945 - .L_944)
.L_944:
        /*004c*/ 	.word	0x00000000
        /*0050*/ 	.short	0x0002
        /*0052*/ 	.short	0x0008
        /*0054*/ 	.byte	0x00, 0xf0, 0x61, 0x00


	//----- nvinfo : EIATTR_KPARAM_INFO
	.align		4
.L_945:
        /*0058*/ 	.byte	0x04, 0x17
        /*005a*/ 	.short	(.L_947 - .L_946)
.L_946:
        /*005c*/ 	.word	0x00000000
        /*0060*/ 	.short	0x0001
        /*0062*/ 	.short	0x0004
        /*0064*/ 	.byte	0x00, 0xf0, 0x05, 0x00


	//----- nvinfo : EIATTR_KPARAM_INFO
	.align		4
.L_947:
        /*0068*/ 	.byte	0x04, 0x17
        /*006a*/ 	.short	(.L_949 - .L_948)
.L_948:
        /*006c*/ 	.word	0x00000000
        /*0070*/ 	.short	0x0000
        /*0072*/ 	.short	0x0000
        /*0074*/ 	.byte	0x00, 0xf0, 0x11, 0x00


	//----- nvinfo : EIATTR_SPARSE_MMA_MASK
	.align		4
.L_949:
        /*0078*/ 	.byte	0x03, 0x50
        /*007a*/ 	.short	0x0000


	//----- nvinfo : EIATTR_MAXREG_COUNT
	.align		4
        /*007c*/ 	.byte	0x03, 0x1b
        /*007e*/ 	.short	0x00ff


	//----- nvinfo : EIATTR_MERCURY_ISA_VERSION
	.align		4
        /*0080*/ 	.byte	0x03, 0x5f
        /*0082*/ 	.short	0x0101


	//----- nvinfo : EIATTR_EXIT_INSTR_OFFSETS
	.align		4
        /*0084*/ 	.byte	0x04, 0x1c
        /*0086*/ 	.short	(.L_951 - .L_950)


	//   ....[0]....
.L_950:
        /*0088*/ 	.word	0x00000540


	//   ....[1]....
        /*008c*/ 	.word	0x000005d0


	//----- nvinfo : EIATTR_MAX_THREADS
	.align		4
.L_951:
        /*0090*/ 	.byte	0x04, 0x05
        /*0092*/ 	.short	(.L_953 - .L_952)
.L_952:
        /*0094*/ 	.word	0x00000080
        /*0098*/ 	.word	0x00000001
        /*009c*/ 	.word	0x00000001


	//----- nvinfo : EIATTR_CRS_STACK_SIZE
	.align		4
.L_953:
        /*00a0*/ 	.byte	0x04, 0x1e
        /*00a2*/ 	.short	(.L_955 - .L_954)
.L_954:
        /*00a4*/ 	.word	0x00000000


	//----- nvinfo : EIATTR_CBANK_PARAM_SIZE
	.align		4
.L_955:
        /*00a8*/ 	.byte	0x03, 0x19
        /*00aa*/ 	.short	0x0024


	//----- nvinfo : EIATTR_PARAM_CBANK
	.align		4
        /*00ac*/ 	.byte	0x04, 0x0a
        /*00ae*/ 	.short	(.L_957 - .L_956)
	.align		4
.L_956:
        /*00b0*/ 	.word	index@(.nv.constant0._ZN2at6native27unrolled_elementwise_kernelIZZZNS0_12prelu_kernelERNS_14TensorIteratorEENKUlvE_clEvENKUlvE_clEvEUlddE_St5arrayIPcLm3EELi4E23TrivialOffsetCalculatorILi2EjESA_ILi1EjENS0_6memory15LoadWithoutCastENSD_16StoreWithoutCastEEEviT_T0_T2_T3_T4_T5_)
        /*00b4*/ 	.short	0x0210
        /*00b6*/ 	.short	0x0024


	//----- nvinfo : EIATTR_SW_WAR
	.align		4
.L_957:
        /*00b8*/ 	.byte	0x04, 0x36
        /*00ba*/ 	.short	(.L_959 - .L_958)
.L_958:
        /*00bc*/ 	.word	0x00000008
.L_959:


//--------------------- .nv.info._ZN2at6native29vectorized_elementwise_kernelILi2EZZZNS0_12prelu_kernelERNS_14TensorIteratorEENKUlvE_clEvENKUlvE_clEvEUlddE_St5arrayIPcLm3EEEEviT0_T1_ --------------------------
	.section	.nv.info._ZN2at6native29vectorized_elementwise_kernelILi2EZZZNS0_12prelu_kernelERNS_14TensorIteratorEENKUlvE_clEvENKUlvE_clEvEUlddE_St5arrayIPcLm3EEEEviT0_T1_,"",@"SHT_CUDA_INFO"
	.sectionflags	@""
	.align	4


	//----- nvinfo : EIATTR_CUDA_API_VERSION
	.align		4
        /*0000*/ 	.byte	0x04, 0x37
        /*0002*/ 	.short	(.L_961 - .L_960)
.L_960:
        /*0004*/ 	.word	0x00000082


	//----- nvinfo : EIATTR_KPARAM_INFO
	.align		4
.L_961:
        /*0008*/ 	.byte	0x04, 0x17
        /*000a*/ 	.short	(.L_963 - .L_962)
.L_962:
        /*000c*/ 	.word	0x00000000
        /*0010*/ 	.short	0x0002
        /*0012*/ 	.short	0x0008
        /*0014*/ 	.byte	0x00, 0xf0, 0x61, 0x00


	//----- nvinfo : EIATTR_KPARAM_INFO
	.align		4
.L_963:
        /*0018*/ 	.byte	0x04, 0x17
        /*001a*/ 	.short	(.L_965 - .L_964)
.L_964:
        /*001c*/ 	.word	0x00000000
        /*0020*/ 	.short	0x0001
        /*0022*/ 	.short	0x0004
        /*0024*/ 	.byte	0x00, 0xf0, 0x05, 0x00


	//----- nvinfo : EIATTR_KPARAM_INFO
	.align		4
.L_965:
        /*0028*/ 	.byte	0x04, 0x17
        /*002a*/ 	.short	(.L_967 - .L_966)
.L_966:
        /*002c*/ 	.word	0x00000000
        /*0030*/ 	.short	0x0000
        /*0032*/ 	.short	0x0000
        /*0034*/ 	.byte	0x00, 0xf0, 0x11, 0x00


	//----- nvinfo : EIATTR_SPARSE_MMA_MASK
	.align		4
.L_967:
        /*0038*/ 	.byte	0x03, 0x50
        /*003a*/ 	.short	0x0000


	//----- nvinfo : EIATTR_MAXREG_COUNT
	.align		4
        /*003c*/ 	.byte	0x03, 0x1b
        /*003e*/ 	.short	0x00ff


	//----- nvinfo : EIATTR_MERCURY_ISA_VERSION
	.align		4
        /*0040*/ 	.byte	0x03, 0x5f
        /*0042*/ 	.short	0x0101


	//----- nvinfo : EIATTR_EXIT_INSTR_OFFSETS
	.align		4
        /*0044*/ 	.byte	0x04, 0x1c
        /*0046*/ 	.short	(.L_969 - .L_968)


	//   ....[0]....
.L_968:
        /*0048*/ 	.word	0x00000460


	//   ....[1]....
        /*004c*/ 	.word	0x00000f60


	//   ....[2]....
        /*0050*/ 	.word	0x00000fb0


	//----- nvinfo : EIATTR_MAX_THREADS
	.align		4
.L_969:
        /*0054*/ 	.byte	0x04, 0x05
        /*0056*/ 	.short	(.L_971 - .L_970)
.L_970:
        /*0058*/ 	.word	0x00000080
        /*005c*/ 	.word	0x00000001
        /*0060*/ 	.word	0x00000001


	//----- nvinfo : EIATTR_CRS_STACK_SIZE
	.align		4
.L_971:
        /*0064*/ 	.byte	0x04, 0x1e
        /*0066*/ 	.short	(.L_973 - .L_972)
.L_972:
        /*0068*/ 	.word	0x00000000


	//----- nvinfo : EIATTR_CBANK_PARAM_SIZE
	.align		4
.L_973:
        /*006c*/ 	.byte	0x03, 0x19
        /*006e*/ 	.short	0x0020


	//----- nvinfo : EIATTR_PARAM_CBANK
	.align		4
        /*0070*/ 	.byte	0x04, 0x0a
        /*0072*/ 	.short	(.L_975 - .L_974)
	.align		4
.L_974:
        /*0074*/ 	.word	index@(.nv.constant0._ZN2at6native29vectorized_elementwise_kernelILi2EZZZNS0_12prelu_kernelERNS_14TensorIteratorEENKUlvE_clEvENKUlvE_clEvEUlddE_St5arrayIPcLm3EEEEviT0_T1_)
        /*0078*/ 	.short	0x0210
        /*007a*/ 	.short	0x0020


	//----- nvinfo : EIATTR_SW_WAR
	.align		4
.L_975:
        /*007c*/ 	.byte	0x04, 0x36
        /*007e*/ 	.short	(.L_977 - .L_976)
.L_976:
        /*0080*/ 	.word	0x00000008
.L_977:


//--------------------- .nv.info._ZN2at6native29vectorized_elementwise_kernelILi4EZZZNS0_12prelu_kernelERNS_14TensorIteratorEENKUlvE_clEvENKUlvE_clEvEUlddE_St5arrayIPcLm3EEEEviT0_T1_ --------------------------
	.section	.nv.info._ZN2at6native29vectorized_elementwise_kernelILi4EZZZNS0_12prelu_kernelERNS_14TensorIteratorEENKUlvE_clEvENKUlvE_clEvEUlddE_St5arrayIPcLm3EEEEviT0_T1_,"",@"SHT_CUDA_INFO"
	.sectionflags	@""
	.align	4


	//----- nvinfo : EIATTR_CUDA_API_VERSION
	.align		4
        /*0000*/ 	.byte	0x04, 0x37
        /*0002*/ 	.short	(.L_979 - .L_978)
.L_978:
        /*0004*/ 	.word	0x00000082


	//----- nvinfo : EIATTR_KPARAM_INFO
	.align		4
.L_979:
        /*0008*/ 	.byte	0x04, 0x17
        /*000a*/ 	.short	(.L_981 - .L_980)
.L_980:
        /*000c*/ 	.word	0x00000000
        /*0010*/ 	.short	0x0002
        /*0012*/ 	.short	0x0008
        /*0014*/ 	.byte	0x00, 0xf0, 0x61, 0x00


	//----- nvinfo : EIATTR_KPARAM_INFO
	.align		4
.L_981:
        /*0018*/ 	.byte	0x04, 0x17
        /*001a*/ 	.short	(.L_983 - .L_982)
.L_982:
        /*001c*/ 	.word	0x00000000
        /*0020*/ 	.short	0x0001
        /*0022*/ 	.short	0x0004
        /*0024*/ 	.byte	0x00, 0xf0, 0x05, 0x00


	//----- nvinfo : EIATTR_KPARAM_INFO
	.align		4
.L_983:
        /*0028*/ 	.byte	0x04, 0x17
        /*002a*/ 	.short	(.L_985 - .L_984)
.L_984:
        /*002c*/ 	.word	0x00000000
        /*0030*/ 	.short	0x0000
        /*0032*/ 	.short	0x0000
        /*0034*/ 	.byte	0x00, 0xf0, 0x11, 0x00


	//----- nvinfo : EIATTR_SPARSE_MMA_MASK
	.align		4
.L_985:
        /*0038*/ 	.byte	0x03, 0x50
        /*003a*/ 	.short	0x0000


	//----- nvinfo : EIATTR_MAXREG_COUNT
	.align		4
        /*003c*/ 	.byte	0x03, 0x1b
        /*003e*/ 	.short	0x00ff


	//----- nvinfo : EIATTR_MERCURY_ISA_VERSION
	.align		4
        /*0040*/ 	.byte	0x03, 0x5f
        /*0042*/ 	.short	0x0101


	//----- nvinfo : EIATTR_EXIT_INSTR_OFFSETS
	.align		4
        /*0044*/ 	.byte	0x04, 0x1c
        /*0046*/ 	.short	(.L_987 - .L_986)


	//   ....[0]....
.L_986:
        /*0048*/ 	.word	0x00000460


	//   ....[1]....
        /*004c*/ 	.word	0x00000f60


	//   ....[2]....
        /*0050*/ 	.word	0x00000fb0


	//----- nvinfo : EIATTR_MAX_THREADS
	.align		4
.L_987:
        /*0054*/ 	.byte	0x04, 0x05
        /*0056*/ 	.short	(.L_989 - .L_988)
.L_988:
        /*0058*/ 	.word	0x00000080
        /*005c*/ 	.word	0x00000001
        /*0060*/ 	.word	0x00000001


	//----- nvinfo : EIATTR_CRS_STACK_SIZE
	.align		4
.L_989:
        /*0064*/ 	.byte	0x04, 0x1e
        /*0066*/ 	.short	(.L_991 - .L_990)
.L_990:
        /*0068*/ 	.word	0x00000000


	//----- nvinfo : EIATTR_CBANK_PARAM_SIZE
	.align		4
.L_991:
        /*006c*/ 	.byte	0x03, 0x19
        /*006e*/ 	.short	0x0020


	//----- nvinfo : EIATTR_PARAM_CBANK
	.align		4
        /*0070*/ 	.byte	0x04, 0x0a
        /*0072*/ 	.short	(.L_993 - .L_992)
	.align		4
.L_992:
        /*0074*/ 	.word	index@(.nv.constant0._ZN2at6native29vectorized_elementwise_kernelILi4EZZZNS0_12prelu_kernelERNS_14TensorIteratorEENKUlvE_clEvENKUlvE_clEvEUlddE_St5arrayIPcLm3EEEEviT0_T1_)
        /*0078*/ 	.short	0x0210
        /*007a*/ 	.short	0x0020


	//----- nvinfo : EIATTR_SW_WAR
	.align		4
.L_993:
        /*007c*/ 	.byte	0x04, 0x36
        /*007e*/ 	.short	(.L_995 - .L_994)
.L_994:
        /*0080*/ 	.word	0x00000008
.L_995:


//--------------------- .nv.info._ZN2at6native29vectorized_elementwise_kernelILi8EZZZNS0_12prelu_kernelERNS_14TensorIteratorEENKUlvE_clEvENKUlvE_clEvEUlddE_St5arrayIPcLm3EEEEviT0_T1_ --------------------------
	.section	.nv.info._ZN2at6native29vectorized_elementwise_kernelILi8EZZZNS0_12prelu_kernelERNS_14TensorIteratorEENKUlvE_clEvENKUlvE_clEvEUlddE_St5arrayIPcLm3EEEEviT0_T1_,"",@"SHT_CUDA_INFO"
	.sectionflags	@""
	.align	4


	//----- nvinfo : EIATTR_CUDA_API_VERSION
	.align		4
        /*0000*/ 	.byte	0x04, 0x37
        /*0002*/ 	.short	(.L_997 - .L_996)
.L_996:
        /*0004*/ 	.word	0x00000082


	//----- nvinfo : EIATTR_KPARAM_INFO
	.align		4
.L_997:
        /*0008*/ 	.byte	0x04, 0x17
        /*000a*/ 	.short	(.L_999 - .L_998)
.L_998:
        /*000c*/ 	.word	0x00000000
        /*0010*/ 	.short	0x0002
        /*0012*/ 	.short	0x0008
        /*0014*/ 	.byte	0x00, 0xf0, 0x61, 0x00


	//----- nvinfo : EIATTR_KPARAM_INFO
	.align		4
.L_999:
        /*0018*/ 	.byte	0x04, 0x17
        /*001a*/ 	.short	(.L_1001 - .L_1000)
.L_1000:
        /*001c*/ 	.word	0x00000000
        /*0020*/ 	.short	0x0001
        /*0022*/ 	.short	0x0004
        /*0024*/ 	.byte	0x00, 0xf0, 0x05, 0x00


	//----- nvinfo : EIATTR_KPARAM_INFO
	.align		4
.L_1001:
        /*0028*/ 	.byte	0x04, 0x17
        /*002a*/ 	.short	(.L_1003 - .L_1002)
.L_1002:
        /*002c*/ 	.word	0x00000000
        /*0030*/ 	.short	0x0000
        /*0032*/ 	.short	0x0000
        /*0034*/ 	.byte	0x00, 0xf0, 0x11, 0x00


	//----- nvinfo : EIATTR_SPARSE_MMA_MASK
	.align		4
.L_1003:
        /*0038*/ 	.byte	0x03, 0x50
        /*003a*/ 	.short	0x0000


	//----- nvinfo : EIATTR_MAXREG_COUNT
	.align		4
        /*003c*/ 	.byte	0x03, 0x1b
        /*003e*/ 	.short	0x00ff


	//----- nvinfo : EIATTR_MERCURY_ISA_VERSION
	.align		4
        /*0040*/ 	.byte	0x03, 0x5f
        /*0042*/ 	.short	0x0101


	//----- nvinfo : EIATTR_EXIT_INSTR_OFFSETS
	.align		4
        /*0044*/ 	.byte	0x04, 0x1c
        /*0046*/ 	.short	(.L_1005 - .L_1004)


	//   ....[0]....
.L_1004:
        /*0048*/ 	.word	0x00000460


	//   ....[1]....
        /*004c*/ 	.word	0x00000f60


	//   ....[2]....
        /*0050*/ 	.word	0x00000fb0


	//----- nvinfo : EIATTR_MAX_THREADS
	.align		4
.L_1005:
        /*0054*/ 	.byte	0x04, 0x05
        /*0056*/ 	.short	(.L_1007 - .L_1006)
.L_1006:
        /*0058*/ 	.word	0x00000080
        /*005c*/ 	.word	0x00000001
        /*0060*/ 	.word	0x00000001


	//----- nvinfo : EIATTR_CRS_STACK_SIZE
	.align		4
.L_1007:
        /*0064*/ 	.byte	0x04, 0x1e
        /*0066*/ 	.short	(.L_1009 - .L_1008)
.L_1008:
        /*0068*/ 	.word	0x00000000


	//----- nvinfo : EIATTR_CBANK_PARAM_SIZE
	.align		4
.L_1009:
        /*006c*/ 	.byte	0x03, 0x19
        /*006e*/ 	.short	0x0020


	//----- nvinfo : EIATTR_PARAM_CBANK
	.align		4
        /*0070*/ 	.byte	0x04, 0x0a
        /*0072*/ 	.short	(.L_1011 - .L_1010)
	.align		4
.L_1010:
        /*0074*/ 	.word	index@(.nv.constant0._ZN2at6native29vectorized_elementwise_kernelILi8EZZZNS0_12prelu_kernelERNS_14TensorIteratorEENKUlvE_clEvENKUlvE_clEvEUlddE_St5arrayIPcLm3EEEEviT0_T1_)
        /*0078*/ 	.short	0x0210
        /*007a*/ 	.short	0x0020


	//----- nvinfo : EIATTR_SW_WAR
	.align		4
.L_1011:
        /*007c*/ 	.byte	0x04, 0x36
        /*007e*/ 	.short	(.L_1013 - .L_1012)
.L_1012:
        /*0080*/ 	.word	0x00000008
.L_1013:


//--------------------- .nv.callgraph             --------------------------
	.section	.nv.callgraph,"",@"SHT_CUDA_CALLGRAPH"
	.align	4
	.sectionentsize	8
	.align		4
        /*0000*/ 	.word	0x00000000
	.align		4
        /*0004*/ 	.word	0xffffffff
	.align		4
        /*0008*/ 	.word	index@(_ZN2at6native18elementwise_kernelILi128ELi4EZNS0_15gpu_kernel_implIZZZNS0_12prelu_kernelERNS_14TensorIteratorEENKUlvE_clEvENKUlvE2_clEvEUlN3c104HalfES8_E_EEvRNS_18TensorIteratorBaseERKT_EUliE_EEviT1_)
	.align		4
        /*000c*/ 	.word	index@(__assertfail)
	.align		4
        /*0010*/ 	.word	index@(_ZN2at6native27unrolled_elementwise_kernelIZZZNS0_12prelu_kernelERNS_14TensorIteratorEENKUlvE_clEvENKUlvE2_clEvEUlN3c104HalfES7_E_St5arrayIPcLm3EELi4E23TrivialOffsetCalculatorILi2EjESC_ILi1EjENS0_6memory12LoadWithCastILi2EEENSF_13StoreWithCastILi1EEEEEviT_T0_T2_T3_T4_T5_)
	.align		4
        /*0014*/ 	.word	index@(__assertfail)
	.align		4
        /*0018*/ 	.word	index@(_ZN2at6native18elementwise_kernelILi128ELi4EZNS0_15gpu_kernel_implIZZZNS0_12prelu_kernelERNS_14TensorIteratorEENKUlvE_clEvENKUlvE1_clEvEUlN3c108BFloat16ES8_E_EEvRNS_18TensorIteratorBaseERKT_EUliE_EEviT1_)
	.align		4
        /*001c*/ 	.word	index@(__assertfail)
	.align		4
        /*0020*/ 	.word	index@(_ZN2at6native27unrolled_elementwise_kernelIZZZNS0_12prelu_kernelERNS_14TensorIteratorEENKUlvE_clEvENKUlvE1_clEvEUlN3c108BFloat16ES7_E_St5arrayIPcLm3EELi4E23TrivialOffsetCalculatorILi2EjESC_ILi1EjENS0_6memory12LoadWithCastILi2EEENSF_13StoreWithCastILi1EEEEEviT_T0_T2_T3_T4_T5_)
	.align		4
        /*0024*/ 	.word	index@(__assertfail)
	.align		4
        /*0028*/ 	.word	index@(_ZN2at6native18elementwise_kernelILi128ELi4EZNS0_15gpu_kernel_implIZZZNS0_12prelu_kernelERNS_14TensorIteratorEENKUlvE_clEvENKUlvE0_clEvEUlffE_EEvRNS_18TensorIteratorBaseERKT_EUliE_EEviT1_)
	.align		4
        /*002c*/ 	.word	index@(__assertfail)
	.align		4
        /*0030*/ 	.word	index@(_ZN2at6native27unrolled_elementwise_kernelIZZZNS0_12prelu_kernelERNS_14TensorIteratorEENKUlvE_clEvENKUlvE0_clEvEUlffE_St5arrayIPcLm3EELi4E23TrivialOffsetCalculatorILi2EjESA_ILi1EjENS0_6memory12LoadWithCastILi2EEENSD_13StoreWithCastILi1EEEEEviT_T0_T2_T3_T4_T5_)
	.align		4
        /*0034*/ 	.word	index@(__assertfail)
	.align		4
        /*0038*/ 	.word	index@(_ZN2at6native18elementwise_kernelILi128ELi4EZNS0_15gpu_kernel_implIZZZNS0_12prelu_kernelERNS_14TensorIteratorEENKUlvE_clEvENKUlvE_clEvEUlddE_EEvRNS_18TensorIteratorBaseERKT_EUliE_EEviT1_)
	.align		4
        /*003c*/ 	.word	index@(__assertfail)
	.align		4
        /*0040*/ 	.word	index@(_ZN2at6native27unrolled_elementwise_kernelIZZZNS0_12prelu_kernelERNS_14TensorIteratorEENKUlvE_clEvENKUlvE_clEvEUlddE_St5arrayIPcLm3EELi4E23TrivialOffsetCalculatorILi2EjESA_ILi1EjENS0_6memory12LoadWithCastILi2EEENSD_13StoreWithCastILi1EEEEEviT_T0_T2_T3_T4_T5_)
	.align		4
        /*0044*/ 	.word	index@(__assertfail)
	.align		4
        /*0048*/ 	.word	0x00000000
	.align		4
        /*004c*/ 	.word	0xfffffffe
	.align		4
        /*0050*/ 	.word	0x00000000
	.align		4
        /*0054*/ 	.word	0xfffffffd
	.align		4
        /*0058*/ 	.word	0x00000000
	.align		4
        /*005c*/ 	.word	0xfffffffc


//--------------------- .nv.constant4             --------------------------
	.section	.nv.constant4,"a",@progbits
	.align	8
	.align		8
.nv.constant4:
        /*0000*/ 	.dword	__unnamed_1
	.align		8
        /*0008*/ 	.dword	__unnamed_2
	.align		8
        /*0010*/ 	.dword	__unnamed_3
	.align		8
        /*0018*/ 	.dword	__unnamed_4
	.align		8
        /*0020*/ 	.dword	__unnamed_5
	.align		8
        /*0028*/ 	.dword	__unnamed_6
	.align		8
        /*0030*/ 	.dword	__unnamed_7
	.align		8
        /*0038*/ 	.dword	__unnamed_8
	.align		8
        /*0040*/ 	.dword	_ZN55_INTERNAL_416c288b_24_ActivationPreluKernel_cu_bc9ca6684cuda3std3__457_GLOBAL__N__416c288b_24_ActivationPreluKernel_cu_bc9ca6686ignoreE
	.align		8
        /*0048*/ 	.dword	_ZN55_INTERNAL_416c288b_24_ActivationPreluKernel_cu_bc9ca6684cuda3std3__45__cpo5beginE
	.align		8
        /*0050*/ 	.dword	_ZN55_INTERNAL_416c288b_24_ActivationPreluKernel_cu_bc9ca6684cuda3std3__45__cpo3endE
	.align		8
        /*0058*/ 	.dword	_ZN55_INTERNAL_416c288b_24_ActivationPreluKernel_cu_bc9ca6684cuda3std3__45__cpo6cbeginE
	.align		8
        /*0060*/ 	.dword	_ZN55_INTERNAL_416c288b_24_ActivationPreluKernel_cu_bc9ca6684cuda3std3__45__cpo4cendE
	.align		8
        /*0068*/ 	.dword	_ZN55_INTERNAL_416c288b_24_ActivationPreluKernel_cu_bc9ca6684cuda3std3__45__cpo6rbeginE
	.align		8
        /*0070*/ 	.dword	_ZN55_INTERNAL_416c288b_24_ActivationPreluKernel_cu_bc9ca6684cuda3std3__45__cpo4rendE
	.align		8
        /*0078*/ 	.dword	_ZN55_INTERNAL_416c288b_24_ActivationPreluKernel_cu_bc9ca6684cuda3std3__45__cpo7crbeginE
	.align		8
        /*0080*/ 	.dword	_ZN55_INTERNAL_416c288b_24_ActivationPreluKernel_cu_bc9ca6684cuda3std3__45__cpo5crendE
	.align		8
        /*0088*/ 	.dword	_ZN55_INTERNAL_416c288b_24_ActivationPreluKernel_cu_bc9ca6684cuda3std3__419piecewise_constructE
	.align		8
        /*0090*/ 	.dword	_ZN55_INTERNAL_416c288b_24_ActivationPreluKernel_cu_bc9ca6684cuda3std3__48in_placeE
	.align		8
        /*0098*/ 	.dword	_ZN55_INTERNAL_416c288b_24_ActivationPreluKernel_cu_bc9ca6684cuda3std3__420unreachable_sentinelE
	.align		8
        /*00a0*/ 	.dword	_ZN55_INTERNAL_416c288b_24_ActivationPreluKernel_cu_bc9ca6684cuda3std6ranges3__45__cpo4swapE
	.align		8
        /*00a8*/ 	.dword	_ZN55_INTERNAL_416c288b_24_ActivationPreluKernel_cu_bc9ca6684cuda3std6ranges3__45__cpo9iter_moveE
	.align		8
        /*00b0*/ 	.dword	_ZN55_INTERNAL_416c288b_24_ActivationPreluKernel_cu_bc9ca6684cuda3std6ranges3__45__cpo5beginE
	.align		8
        /*00b8*/ 	.dword	_ZN55_INTERNAL_416c288b_24_ActivationPreluKernel_cu_bc9ca6684cuda3std6ranges3__45__cpo3endE
	.align		8
        /*00c0*/ 	.dword	_ZN55_INTERNAL_416c288b_24_ActivationPreluKernel_cu_bc9ca6684cuda3std6ranges3__45__cpo6cbeginE
	.align		8
        /*00c8*/ 	.dword	_ZN55_INTERNAL_416c288b_24_ActivationPreluKernel_cu_bc9ca6684cuda3std6ranges3__45__cpo4cendE
	.align		8
        /*00d0*/ 	.dword	_ZN55_INTERNAL_416c288b_24_ActivationPreluKernel_cu_bc9ca6684cuda3std6ranges3__45__cpo7advanceE
	.align		8
        /*00d8*/ 	.dword	_ZN55_INTERNAL_416c288b_24_ActivationPreluKernel_cu_bc9ca6684cuda3std6ranges3__45__cpo9iter_swapE
	.align		8
        /*00e0*/ 	.dword	_ZN55_INTERNAL_416c288b_24_ActivationPreluKernel_cu_bc9ca6684cuda3std6ranges3__45__cpo4nextE
	.align		8
        /*00e8*/ 	.dword	_ZN55_INTERNAL_416c288b_24_ActivationPreluKernel_cu_bc9ca6684cuda3std6ranges3__45__cpo4prevE
	.align		8
        /*00f0*/ 	.dword	_ZN55_INTERNAL_416c288b_24_ActivationPreluKernel_cu_bc9ca6684cuda3std6ranges3__45__cpo4dataE
	.align		8
        /*00f8*/ 	.dword	_ZN55_INTERNAL_416c288b_24_ActivationPreluKernel_cu_bc9ca6684cuda3std6ranges3__45__cpo5cdataE
	.align		8
        /*0100*/ 	.dword	_ZN55_INTERNAL_416c288b_24_ActivationPreluKernel_cu_bc9ca6684cuda3std6ranges3__45__cpo4sizeE
	.align		8
        /*0108*/ 	.dword	_ZN55_INTERNAL_416c288b_24_ActivationPreluKernel_cu_bc9ca6684cuda3std6ranges3__45__cpo5ssizeE
	.align		8
        /*0110*/ 	.dword	_ZN55_INTERNAL_416c288b_24_ActivationPreluKernel_cu_bc9ca6684cuda3std6ranges3__45__cpo8distanceE
	.align		8
        /*0118*/ 	.dword	_ZN55_INTERNAL_416c288b_24_ActivationPreluKernel_cu_bc9ca6686thrust23THRUST_300001_SM_900_NS6system6detail10sequential3seqE
	.align		8
        /*0120*/ 	.dword	$str$6
	.align		8
        /*0128*/ 	.dword	$str$7
	.align		8
        /*0130*/ 	.dword	__assertfail


//--------------------- .text._ZN2at6native57_GLOBAL__N__416c288b_24_ActivationPreluKernel_cu_bc9ca66845unrolled_elementwise_kernel_for_multi_outputsILi2EZZZNS0_21prelu_backward_kernelERNS_14TensorIteratorEENKUlvE_clEvENKUlvE2_clEvEUlN3c104HalfES8_S8_E_St5arrayIPcLm5EE16OffsetCalculatorILi3EjLb0EESD_ILi2EjLb0EEEEviT0_T1_T2_T3_ --------------------------
	.section	.text._ZN2at6native57_GLOBAL__N__416c288b_24_ActivationPreluKernel_cu_bc9ca66845unrolled_elementwise_kernel_for_multi_outputsILi2EZZZNS0_21prelu_backward_kernelERNS_14TensorIteratorEENKUlvE_clEvENKUlvE2_clEvEUlN3c104HalfES8_S8_E_St5arrayIPcLm5EE16OffsetCalculatorILi3EjLb0EESD_ILi2EjLb0EEEEviT0_T1_T2_T3_,"ax",@progbits
	.align	128
.text._ZN2at6native57_GLOBAL__N__416c288b_24_ActivationPreluKernel_cu_bc9ca66845unrolled_elementwise_kernel_for_multi_outputsILi2EZZZNS0_21prelu_backward_kernelERNS_14TensorIteratorEENKUlvE_clEvENKUlvE2_clEvEUlN3c104HalfES8_S8_E_St5arrayIPcLm5EE16OffsetCalculatorILi3EjLb0EESD_ILi2EjLb0EEEEviT0_T1_T2_T3_:
        .type           _ZN2at6native57_GLOBAL__N__416c288b_24_ActivationPreluKernel_cu_bc9ca66845unrolled_elementwise_kernel_for_multi_outputsILi2EZZZNS0_21prelu_backward_kernelERNS_14TensorIteratorEENKUlvE_clEvENKUlvE2_clEvEUlN3c104HalfES8_S8_E_St5arrayIPcLm5EE16OffsetCalculatorILi3EjLb0EESD_ILi2EjLb0EEEEviT0_T1_T2_T3_,@function
        .size           _ZN2at6native57_GLOBAL__N__416c288b_24_ActivationPreluKernel_cu_bc9ca66845unrolled_elementwise_kernel_for_multi_outputsILi2EZZZNS0_21prelu_backward_kernelERNS_14TensorIteratorEENKUlvE_clEvENKUlvE2_clEvEUlN3c104HalfES8_S8_E_St5arrayIPcLm5EE16OffsetCalculatorILi3EjLb0EESD_ILi2EjLb0EEEEviT0_T1_T2_T3_,(.L_x_3501 - _ZN2at6native57_GLOBAL__N__416c288b_24_ActivationPreluKernel_cu_bc9ca66845unrolled_elementwise_kernel_for_multi_outputsILi2EZZZNS0_21prelu_backward_kernelERNS_14TensorIteratorEENKUlvE_clEvENKUlvE2_clEvEUlN3c104HalfES8_S8_E_St5arrayIPcLm5EE16OffsetCalculatorILi3EjLb0EESD_ILi2EjLb0EEEEviT0_T1_T2_T3_)
        .other          _ZN2at6native57_GLOBAL__N__416c288b_24_ActivationPreluKernel_cu_bc9ca66845unrolled_elementwise_kernel_for_multi_outputsILi2EZZZNS0_21prelu_backward_kernelERNS_14TensorIteratorEENKUlvE_clEvENKUlvE2_clEvEUlN3c104HalfES8_S8_E_St5arrayIPcLm5EE16OffsetCalculatorILi3EjLb0EESD_ILi2EjLb0EEEEviT0_T1_T2_T3_,@"STO_CUDA_ENTRY STV_DEFAULT"
_ZN2at6native57_GLOBAL__N__416c288b_24_ActivationPreluKernel_cu_bc9ca66845unrolled_elementwise_kernel_for_multi_outputsILi2EZZZNS0_21prelu_backward_kernelERNS_14TensorIteratorEENKUlvE_clEvENKUlvE2_clEvEUlN3c104HalfES8_S8_E_St5arrayIPcLm5EE16OffsetCalculatorILi3EjLb0EESD_ILi2EjLb0EEEEviT0_T1_T2_T3_:
[----:B------:R-:W-:Y:S01]  /*0000*/  LDC R1, c[0x0][0x28] ;  /* 0x00000a00ff017b82 */ /* 0x000fe20000000800 */
[----:B------:R-:W0:Y:S07]  /*0010*/  S2R R0, SR_CTAID.X ;  /* 0x0000000000007919 */ /* 0x000e2e0000002500 */
[----:B------:R-:W0:Y:S01]  /*0020*/  LDC R3, c[0x0][0x210] ;  /* 0x00008400ff037b82 */ /* 0x000e220000000800 */
[----:B------:R-:W-:Y:S01]  /*0030*/  ULDC.64 UR4, c[0x0][0x208] ;  /* 0x0000820000047ab9 */ /* 0x000fe20000000a00 */
[----:B------:R-:W-:Y:S01]  /*0040*/  BSSY B0, `(.L_x_0) ;  /* 0x0000b69000007945 */ /* 0x000fe20003800000 */
[----:B------:R-:W1:Y:S01]  /*0050*/  S2R R41, SR_TID.X ;  /* 0x0000000000297919 */ /* 0x000e620000002100 */
[----:B------:R-:W-:-:S02]  /*0060*/  PRMT R31, RZ, 0x7610, R31 ;  /* 0x00007610ff1f7816 */ /* 0x000fc4000000001f */
[----:B------:R-:W-:Y:S02]  /*0070*/  PRMT R30, RZ, 0x7610, R30 ;  /* 0x00007610ff1e7816 */ /* 0x000fe4000000001e */
[----:B------:R-:W-:Y:S02]  /*0080*/  PRMT R29, RZ, 0x7610, R29 ;  /* 0x00007610ff1d7816 */ /* 0x000fe4000000001d */
[----:B------:R-:W-:Y:S02]  /*0090*/  PRMT R28, RZ, 0x7610, R28 ;  /* 0x00007610ff1c7816 */ /* 0x000fe4000000001c */
[----:B------:R-:W-:Y:S02]  /*00a0*/  PRMT R26, RZ, 0x7610, R26 ;  /* 0x00007610ff1a7816 */ /* 0x000fe4000000001a */
[----:B------:R-:W-:Y:S02]  /*00b0*/  PRMT R27, RZ, 0x7610, R27 ;  /* 0x00007610ff1b7816 */ /* 0x000fe4000000001b */
[----:B------:R-:W-:-:S02]  /*00c0*/  PRMT R10, RZ, 0x7610, R10 ;  /* 0x00007610ff0a7816 */ /* 0x000fc4000000000a */
[----:B------:R-:W-:Y:S02]  /*00d0*/  PRMT R11, RZ, 0x7610, R11 ;  /* 0x00007610ff0b7816 */ /* 0x000fe4000000000b */
[----:B------:R-:W-:Y:S02]  /*00e0*/  PRMT R12, RZ, 0x7610, R12 ;  /* 0x00007610ff0c7816 */ /* 0x000fe4000000000c */
[----:B------:R-:W-:Y:S02]  /*00f0*/  PRMT R13, RZ, 0x7610, R13 ;  /* 0x00007610ff0d7816 */ /* 0x000fe4000000000d */
[----:B------:R-:W-:Y:S02]  /*0100*/  PRMT R14, RZ, 0x7610, R14 ;  /* 0x00007610ff0e7816 */ /* 0x000fe4000000000e */
[----:B------:R-:W-:Y:S02]  /*0110*/  PRMT R15, RZ, 0x7610, R15 ;  /* 0x00007610ff0f7816 */ /* 0x000fe4000000000f */
[----:B------:R-:W-:-:S02]  /*0120*/  PRMT R16, RZ, 0x7610, R16 ;  /* 0x00007610ff107816 */ /* 0x000fc40000000010 */
[----:B------:R-:W-:Y:S01]  /*0130*/  PRMT R17, RZ, 0x7610, R17 ;  /* 0x00007610ff117816 */ /* 0x000fe20000000011 */
[----:B0-----:R-:W-:Y:S01]  /*0140*/  IMAD R2, R0, -0x400, R3 ;  /* 0xfffffc0000027824 */ /* 0x001fe200078e0203 */
[----:B------:R-:W-:Y:S02]  /*0150*/  PRMT R18, RZ, 0x7610, R18 ;  /* 0x00007610ff127816 */ /* 0x000fe40000000012 */
[----:B------:R-:W-:Y:S02]  /*0160*/  PRMT R19, RZ, 0x7610, R19 ;  /* 0x00007610ff137816 */ /* 0x000fe40000000013 */
[----:B-1----:R-:W-:Y:S02]  /*0170*/  ISETP.GE.AND P0, PT, R41, R2, PT ;  /* 0x000000022900720c */ /* 0x002fe40003f06270 */
[----:B------:R-:W-:Y:S02]  /*0180*/  PRMT R20, RZ, 0x7610, R20 ;  /* 0x00007610ff147816 */ /* 0x000fe40000000014 */
[----:B------:R-:W-:-:S02]  /*0190*/  PRMT R21, RZ, 0x7610, R21 ;  /* 0x00007610ff157816 */ /* 0x000fc40000000015 */
[----:B------:R-:W-:Y:S02]  /*01a0*/  PRMT R3, RZ, 0x7610, R3 ;  /* 0x00007610ff037816 */ /* 0x000fe40000000003 */
[----:B------:R-:W-:Y:S02]  /*01b0*/  PRMT R4, RZ, 0x7610, R4 ;  /* 0x00007610ff047816 */ /* 0x000fe40000000004 */
[----:B------:R-:W-:Y:S02]  /*01c0*/  PRMT R5, RZ, 0x7610, R5 ;  /* 0x00007610ff057816 */ /* 0x000fe40000000005 */
[----:B------:R-:W-:Y:S02]  /*01d0*/  PRMT R6, RZ, 0x7610, R6 ;  /* 0x00007610ff067816 */ /* 0x000fe40000000006 */
[----:B------:R-:W-:Y:S02]  /*01e0*/  PRMT R7, RZ, 0x7610, R7 ;  /* 0x00007610ff077816 */ /* 0x000fe40000000007 */
[----:B------:R-:W-:Y:S01]  /*01f0*/  PRMT R8, RZ, 0x7610, R8 ;  /* 0x00007610ff087816 */ /* 0x000fe20000000008 */
[----:B------:R-:W-:Y:S06]  /*0200*/  @P0 BRA `(.L_x_1) ;  /* 0x000000b400300947 */ /* 0x000fec0003800000 */
[----:B------:R-:W0:Y:S01]  /*0210*/  LDC R9, c[0x0][0x240] ;  /* 0x00009000ff097b82 */ /* 0x000e220000000800 */
[----:B------:R-:W-:Y:S01]  /*0220*/  HFMA2.MMA R39, -RZ, RZ, 0, 0 ;  /* 0x00000000ff277435 */ /* 0x000fe200000001ff */
[----:B------:R-:W-:Y:S01]  /*0230*/  MOV R40, RZ ;  /* 0x000000ff00287202 */ /* 0x000fe20000000f00 */
[----:B------:R-:W-:Y:S01]  /*0240*/  HFMA2.MMA R29, -RZ, RZ, 0, 0 ;  /* 0x00000000ff1d7435 */ /* 0x000fe200000001ff */
[----:B0-----:R-:W-:-:S13]  /*0250*/  ISETP.NE.AND P1, PT, R9, RZ, PT ;  /* 0x000000ff0900720c */ /* 0x001fda0003f25270 */
[----:B------:R-:W-:Y:S05]  /*0260*/  @!P1 BRA `(.L_x_2) ;  /* 0x0000001400709947 */ /* 0x000fea0003800000 */
[----:B------:R-:W-:Y:S01]  /*0270*/  LEA R23, R0, R41, 0xa ;  /* 0x0000002900177211 */ /* 0x000fe200078e50ff */
[----:B------:R-:W-:Y:S01]  /*0280*/  ULDC.64 UR6, c[0x0][0x248] ;  /* 0x0000920000067ab9 */ /* 0x000fe20000000a00 */
[----:B------:R-:W-:Y:S01]  /*0290*/  MOV R22, RZ ;  /* 0x000000ff00167202 */ /* 0x000fe20000000f00 */
[----:B------:R-:W-:Y:S01]  /*02a0*/  ULDC UR8, c[0x0][0x378] ;  /* 0x0000de0000087ab9 */ /* 0x000fe20000000800 */
[----:B------:R-:W-:-:S03]  /*02b0*/  ISETP.NE.AND P2, PT, R9, 0x1, PT ;  /* 0x000000010900780c */ /* 0x000fc60003f45270 */
[----:B------:R-:W-:Y:S01]  /*02c0*/  IMAD.HI.U32 R24, R23, UR6, R22 ;  /* 0x0000000617187c27 */ /* 0x000fe2000f8e0016 */
[----:B------:R-:W-:-:S04]  /*02d0*/  ULDC UR6, c[0x0][0x244] ;  /* 0x0000910000067ab9 */ /* 0x000fc80000000800 */
[----:B------:R-:W-:-:S04]  /*02e0*/  SHF.R.U32.HI R25, RZ, UR7, R24 ;  /* 0x00000007ff197c19 */ /* 0x000fc80008011618 */
[----:B------:R-:W-:-:S05]  /*02f0*/  IADD3 R22, -R25, RZ, RZ ;  /* 0x000000ff19167210 */ /* 0x000fca0007ffe1ff */
[----:B------:R-:W-:Y:S01]  /*0300*/  IMAD R22, R22, UR6, R23 ;  /* 0x0000000616167c24 */ /* 0x000fe2000f8e0217 */
[----:B------:R-:W-:-:S03]  /*0310*/  ULDC.64 UR6, c[0x0][0x370] ;  /* 0x0000dc0000067ab9 */ /* 0x000fc60000000a00 */
[C---:B------:R-:W-:Y:S02]  /*0320*/  IMAD R39, R22.reuse, UR6, RZ ;  /* 0x0000000616277c24 */ /* 0x040fe4000f8e02ff */
[C---:B------:R-:W-:Y:S02]  /*0330*/  IMAD R40, R22.reuse, UR7, RZ ;  /* 0x0000000716287c24 */ /* 0x040fe4000f8e02ff */
[----:B------:R-:W-:Y:S01]  /*0340*/  IMAD R29, R22, UR8, RZ ;  /* 0x00000008161d7c24 */ /* 0x000fe2000f8e02ff */
[----:B------:R-:W-:Y:S06]  /*0350*/  @!P2 BRA `(.L_x_2) ;  /* 0x000000140034a947 */ /* 0x000fec0003800000 */
[----:B------:R-:W-:Y:S01]  /*0360*/  MOV R24, RZ ;  /* 0x000000ff00187202 */ /* 0x000fe20000000f00 */
[----:B------:R-:W-:Y:S01]  /*0370*/  ULDC.64 UR8, c[0x0][0x250] ;  /* 0x0000940000087ab9 */ /* 0x000fe20000000a00 */
[----:B------:R-:W-:Y:S01]  /*0380*/  ULDC UR6, c[0x0][0x258] ;  /* 0x0000960000067ab9 */ /* 0x000fe20000000800 */
[----:B------:R-:W-:Y:S02]  /*0390*/  ISETP.NE.AND P2, PT, R9, 0x2, PT ;  /* 0x000000020900780c */ /* 0x000fe40003f45270 */
[----:B------:R-:W-:-:S05]  /*03a0*/  IMAD.HI.U32 R22, R25, UR9, R24 ;  /* 0x0000000919167c27 */ /* 0x000fca000f8e0018 */
[----:B------:R-:W-:Y:S01]  /*03b0*/  SHF.R.U32.HI R23, RZ, UR6, R22 ;  /* 0x00000006ff177c19 */ /* 0x000fe20008011616 */
[----:B------:R-:W-:-:S03]  /*03c0*/  ULDC UR6, c[0x0][0x37c] ;  /* 0x0000df0000067ab9 */ /* 0x000fc60000000800 */
[----:B------:R-:W-:-:S05]  /*03d0*/  IADD3 R24, -R23, RZ, RZ ;  /* 0x000000ff17187210 */ /* 0x000fca0007ffe1ff */
[----:B------:R-:W-:Y:S01]  /*03e0*/  IMAD R24, R24, UR8, R25 ;  /* 0x0000000818187c24 */ /* 0x000fe2000f8e0219 */
[----:B------:R-:W-:-:S03]  /*03f0*/  ULDC.64 UR8, c[0x0][0x380] ;  /* 0x0000e00000087ab9 */ /* 0x000fc60000000a00 */
[C---:B------:R-:W-:Y:S02]  /*0400*/  IMAD R39, R24.reuse, UR6, R39 ;  /* 0x0000000618277c24 */ /* 0x040fe4000f8e0227 */
[C---:B------:R-:W-:Y:S02]  /*0410*/  IMAD R40, R24.reuse, UR8, R40 ;  /* 0x0000000818287c24 */ /* 0x040fe4000f8e0228 */
[----:B------:R-:W-:Y:S01]  /*0420*/  IMAD R29, R24, UR9, R29 ;  /* 0x00000009181d7c24 */ /* 0x000fe2000f8e021d */
[----:B------:R-:W-:Y:S06]  /*0430*/  @!P2 BRA `(.L_x_2) ;  /* 0x0000001000fca947 */ /* 0x000fec0003800000 */
[----:B------:R-:W-:Y:S01]  /*0440*/  HFMA2.MMA R22, -RZ, RZ, 0, 0 ;  /* 0x00000000ff167435 */ /* 0x000fe200000001ff */
[----:B------:R-:W-:Y:S01]  /*0450*/  ULDC.64 UR6, c[0x0][0x260] ;  /* 0x0000980000067ab9 */ /* 0x000fe20000000a00 */
[----:B------:R-:W-:Y:S01]  /*0460*/  ISETP.NE.AND P2, PT, R9, 0x3, PT ;  /* 0x000000030900780c */ /* 0x000fe20003f45270 */
[----:B------:R-:W-:-:S07]  /*0470*/  ULDC UR8, c[0x0][0x390] ;  /* 0x0000e40000087ab9 */ /* 0x000fce0000000800 */
[----:B------:R-:W-:Y:S01]  /*0480*/  IMAD.HI.U32 R24, R23, UR6, R22 ;  /* 0x0000000617187c27 */ /* 0x000fe2000f8e0016 */
[----:B------:R-:W-:-:S04]  /*0490*/  ULDC UR6, c[0x0][0x25c] ;  /* 0x0000970000067ab9 */ /* 0x000fc80000000800 */
[----:B------:R-:W-:-:S04]  /*04a0*/  SHF.R.U32.HI R25, RZ, UR7, R24 ;  /* 0x00000007ff197c19 */ /* 0x000fc80008011618 */
[----:B------:R-:W-:-:S05]  /*04b0*/  IADD3 R22, -R25, RZ, RZ ;  /* 0x000000ff19167210 */ /* 0x000fca0007ffe1ff */
[----:B------:R-:W-:Y:S01]  /*04c0*/  IMAD R22, R22, UR6, R23 ;  /* 0x0000000616167c24 */ /* 0x000fe2000f8e0217 */
[----:B------:R-:W-:-:S03]  /*04d0*/  ULDC.64 UR6, c[0x0][0x388] ;  /* 0x0000e20000067ab9 */ /* 0x000fc60000000a00 */
[C---:B------:R-:W-:Y:S02]  /*04e0*/  IMAD R39, R22.reuse, UR6, R39 ;  /* 0x0000000616277c24 */ /* 0x040fe4000f8e0227 */
[C---:B------:R-:W-:Y:S02]  /*04f0*/  IMAD R40, R22.reuse, UR7, R40 ;  /* 0x0000000716287c24 */ /* 0x040fe4000f8e0228 */
[----:B------:R-:W-:Y:S01]  /*0500*/  IMAD R29, R22, UR8, R29 ;  /* 0x00000008161d7c24 */ /* 0x000fe2000f8e021d */
        /* <DEDUP_REMOVED lines=17> */
[----:B------:R-:W-:Y:S01]  /*0620*/  ISETP.NE.AND P2, PT, R9, 0x5, PT ;  /* 0x000000050900780c */ /* 0x000fe20003f45270 */
[----:B------:R-:W-:Y:S02]  /*0630*/  ULDC UR8, c[0x0][0x3a8] ;  /* 0x0000ea0000087ab9 */ /* 0x000fe40000000800 */
        /* <DEDUP_REMOVED lines=12> */
[----:B------:R-:W-:Y:S01]  /*0700*/  ULDC UR6, c[0x0][0x288] ;  /* 0x0000a20000067ab9 */ /* 0x000fe20000000800 */
[----:B------:R-:W-:-:S07]  /*0710*/  ISETP.NE.AND P2, PT, R9, 0x6, PT ;  /* 0x000000060900780c */ /* 0x000fce0003f45270 */
        /* <DEDUP_REMOVED lines=248> */
[----:B------:R-:W-:Y:S01]  /*16a0*/  ISETP.NE.AND P2, PT, R9, 0x18, PT ;  /* 0x000000180900780c */ /* 0x000fe20003f45270 */
[----:B------:R-:W-:Y:S01]  /*16b0*/  HFMA2.MMA R32, -RZ, RZ, 0, 0 ;  /* 0x00000000ff207435 */ /* 0x000fe200000001ff */
[----:B------:R-:W-:Y:S01]  /*16c0*/  ULDC.64 UR8, c[0x0][0x358] ;  /* 0x0000d60000087ab9 */ /* 0x000fe20000000a00 */
[----:B------:R-:W-:-:S08]  /*16d0*/  ULDC UR6, c[0x0][0x360] ;  /* 0x0000d80000067ab9 */ /* 0x000fd00000000800 */
[----:B------:R-:W-:Y:S02]  /*16e0*/  IMAD.HI.U32 R30, R33, UR9, R32 ;  /* 0x00000009211e7c27 */ /* 0x000fe4000f8e0020 */
[----:B------:R-:W0:Y:S03]  /*16f0*/  @P2 LDC.64 R22, c[0x0][0x368] ;  /* 0x0000da00ff162b82 */ /* 0x000e260000000a00 */
[----:B------:R-:W-:Y:S01]  /*1700*/  SHF.R.U32.HI R31, RZ, UR6, R30 ;  /* 0x00000006ff1f7c19 */ /* 0x000fe2000801161e */
[----:B------:R-:W-:Y:S01]  /*1710*/  ULDC UR6, c[0x0][0x484] ;  /* 0x0001210000067ab9 */ /* 0x000fe20000000800 */
[----:B------:R-:W-:Y:S02]  /*1720*/  @P2 MOV R30, RZ ;  /* 0x000000ff001e2202 */ /* 0x000fe40000000f00 */
[----:B------:R-:W-:Y:S01]  /*1730*/  IADD3 R32, -R31, RZ, RZ ;  /* 0x000000ff1f207210 */ /* 0x000fe20007ffe1ff */
[----:B------:R-:W1:Y:S04]  /*1740*/  @P2 LDC R35, c[0x0][0x364] ;  /* 0x0000d900ff232b82 */ /* 0x000e680000000800 */
[----:B------:R-:W-:Y:S01]  /*1750*/  IMAD R32, R32, UR8, R33 ;  /* 0x0000000820207c24 */ /* 0x000fe2000f8e0221 */
[----:B------:R-:W-:-:S03]  /*1760*/  ULDC.64 UR8, c[0x0][0x488] ;  /* 0x0001220000087ab9 */ /* 0x000fc60000000a00 */
[----:B------:R-:W2:Y:S01]  /*1770*/  @P2 LDC.64 R24, c[0x0][0x490] ;  /* 0x00012400ff182b82 */ /* 0x000ea20000000a00 */
[C---:B------:R-:W-:Y:S02]  /*1780*/  IMAD R39, R32.reuse, UR6, R39 ;  /* 0x0000000620277c24 */ /* 0x040fe4000f8e0227 */
[C---:B------:R-:W-:Y:S02]  /*1790*/  IMAD R40, R32.reuse, UR8, R40 ;  /* 0x0000000820287c24 */ /* 0x040fe4000f8e0228 */
[----:B------:R-:W-:-:S03]  /*17a0*/  IMAD R29, R32, UR9, R29 ;  /* 0x00000009201d7c24 */ /* 0x000fc6000f8e021d */
[----:B------:R-:W3:Y:S01]  /*17b0*/  @P2 LDC R34, c[0x0][0x498] ;  /* 0x00012600ff222b82 */ /* 0x000ee20000000800 */
[----:B0-----:R-:W-:-:S05]  /*17c0*/  @P2 IMAD.HI.U32 R22, R31, R22, R30 ;  /* 0x000000161f162227 */ /* 0x001fca00078e001e */
[----:B------:R-:W-:-:S04]  /*17d0*/  @P2 SHF.R.U32.HI R22, RZ, R23, R22 ;  /* 0x00000017ff162219 */ /* 0x000fc80000011616 */
[----:B------:R-:W-:-:S05]  /*17e0*/  @P2 IADD3 R30, -R22, RZ, RZ ;  /* 0x000000ff161e2210 */ /* 0x000fca0007ffe1ff */
[----:B-1----:R-:W-:-:S04]  /*17f0*/  @P2 IMAD R30, R30, R35, R31 ;  /* 0x000000231e1e2224 */ /* 0x002fc800078e021f */
[C---:B--2---:R-:W-:Y:S02]  /*1800*/  @P2 IMAD R39, R30.reuse, R24, R39 ;  /* 0x000000181e272224 */ /* 0x044fe400078e0227 */
[C---:B------:R-:W-:Y:S02]  /*1810*/  @P2 IMAD R40, R30.reuse, R25, R40 ;  /* 0x000000191e282224 */ /* 0x040fe400078e0228 */
[----:B---3--:R-:W-:-:S07]  /*1820*/  @P2 IMAD R29, R30, R34, R29 ;  /* 0x000000221e1d2224 */ /* 0x008fce00078e021d */
.L_x_2:
[----:B------:R-:W0:Y:S08]  /*1830*/  LDC.64 R36, c[0x0][0x228] ;  /* 0x00008a00ff247b82 */ /* 0x000e300000000a00 */
[----:B------:R-:W1:Y:S08]  /*1840*/  LDC.64 R34, c[0x0][0x230] ;  /* 0x00008c00ff227b82 */ /* 0x000e700000000a00 */
[----:B------:R-:W2:Y:S01]  /*1850*/  LDC.64 R32, c[0x0][0x238] ;  /* 0x00008e00ff207b82 */ /* 0x000ea20000000a00 */
[----:B0-----:R-:W-:-:S04]  /*1860*/  IMAD.WIDE.U32 R38, R39, 0x2, R36 ;  /* 0x0000000227267825 */ /* 0x001fc800078e0024 */
[----:B-1----:R-:W-:-:S05]  /*1870*/  IMAD.WIDE.U32 R24, R40, 0x2, R34 ;  /* 0x0000000228187825 */ /* 0x002fca00078e0022 */
[----:B------:R0:W5:Y:S01]  /*1880*/  LDG.E.U16 R30, desc[UR4][R24.64] ;  /* 0x00000004181e7981 */ /* 0x000162000c1e1500 */
[----:B--2---:R-:W-:-:S03]  /*1890*/  IMAD.WIDE.U32 R22, R29, 0x2, R32 ;  /* 0x000000021d167825 */ /* 0x004fc600078e0020 */
[----:B------:R0:W5:Y:S04]  /*18a0*/  LDG.E.U16 R29, desc[UR4][R38.64] ;  /* 0x00000004261d7981 */ /* 0x000168000c1e1500 */
[----:B------:R0:W5:Y:S01]  /*18b0*/  LDG.E.U16 R31, desc[UR4][R22.64] ;  /* 0x00000004161f7981 */ /* 0x000162000c1e1500 */
[----:B------:R-:W-:-:S04]  /*18c0*/  IADD3 R45, R41, 0x80, RZ ;  /* 0x00000080292d7810 */ /* 0x000fc80007ffe0ff */
[----:B------:R-:W-:-:S13]  /*18d0*/  ISETP.GE.AND P2, PT, R45, R2, PT ;  /* 0x000000022d00720c */ /* 0x000fda0003f46270 */
[----:B0-----:R-:W-:Y:S05]  /*18e0*/  @P2 BRA `(.L_x_1) ;  /* 0x0000009c00782947 */ /* 0x001fea0003800000 */
[----:B------:R-:W-:Y:S01]  /*18f0*/  HFMA2.MMA R43, -RZ, RZ, 0, 0 ;  /* 0x00000000ff2b7435 */ /* 0x000fe200000001ff */
[----:B------:R-:W-:Y:S01]  /*1900*/  MOV R28, RZ ;  /* 0x000000ff001c7202 */ /* 0x000fe20000000f00 */
[----:B------:R-:W-:Y:S01]  /*1910*/  HFMA2.MMA R41, -RZ, RZ, 0, 0 ;  /* 0x00000000ff297435 */ /* 0x000fe200000001ff */
[----:B------:R-:W-:Y:S10]  /*1920*/  @!P1 BRA `(.L_x_3) ;  /* 0x0000001400709947 */ /* 0x000ff40003800000 */
        /* <DEDUP_REMOVED lines=339> */
[----:B------:R-:W-:Y:S02]  /*2e60*/  IMAD R41, R38, UR9, R41 ;  /* 0x0000000926297c24 */ /* 0x000fe4000f8e0229 */
[----:B0-----:R-:W-:Y:S02]  /*2e70*/  @P2 IMAD.HI.U32 R26, R27, R22, R26 ;  /* 0x000000161b1a2227 */ /* 0x001fe400078e001a */
[----:B------:R-:W0:Y:S03]  /*2e80*/  @P2 LDC R22, c[0x0][0x498] ;  /* 0x00012600ff162b82 */ /* 0x000e260000000800 */
[----:B------:R-:W-:-:S04]  /*2e90*/  @P2 SHF.R.U32.HI R23, RZ, R23, R26 ;  /* 0x00000017ff172219 */ /* 0x000fc8000001161a */
[----:B------:R-:W-:-:S05]  /*2ea0*/  @P2 IADD3 R26, -R23, RZ, RZ ;  /* 0x000000ff171a2210 */ /* 0x000fca0007ffe1ff */
[----:B-1----:R-:W-:-:S04]  /*2eb0*/  @P2 IMAD R45, R45, R26, R27 ;  /* 0x0000001a2d2d2224 */ /* 0x002fc800078e021b */
[C---:B--2---:R-:W-:Y:S02]  /*2ec0*/  @P2 IMAD R43, R45.reuse, R24, R43 ;  /* 0x000000182d2b2224 */ /* 0x044fe400078e022b */
[C---:B------:R-:W-:Y:S02]  /*2ed0*/  @P2 IMAD R28, R45.reuse, R25, R28 ;  /* 0x000000192d1c2224 */ /* 0x040fe400078e021c */
[----:B0-----:R-:W-:-:S07]  /*2ee0*/  @P2 IMAD R41, R45, R22, R41 ;  /* 0x000000162d292224 */ /* 0x001fce00078e0229 */
.L_x_3:
[----:B------:R-:W-:-:S04]  /*2ef0*/  IMAD.WIDE.U32 R38, R43, 0x2, R36 ;  /* 0x000000022b267825 */ /* 0x000fc800078e0024 */
[----:B------:R-:W-:Y:S01]  /*2f00*/  IMAD.WIDE.U32 R24, R28, 0x2, R34 ;  /* 0x000000021c187825 */ /* 0x000fe200078e0022 */
[----:B------:R0:W5:Y:S03]  /*2f10*/  LDG.E.U16 R27, desc[UR4][R38.64] ;  /* 0x00000004261b7981 */ /* 0x000166000c1e1500 */
[----:B------:R-:W-:Y:S01]  /*2f20*/  IMAD.WIDE.U32 R22, R41, 0x2, R32 ;  /* 0x0000000229167825 */ /* 0x000fe200078e0020 */
[----:B------:R0:W5:Y:S04]  /*2f30*/  LDG.E.U16 R26, desc[UR4][R24.64] ;  /* 0x00000004181a7981 */ /* 0x000168000c1e1500 */
[----:B------:R0:W5:Y:S01]  /*2f40*/  LDG.E.U16 R28, desc[UR4][R22.64] ;  /* 0x00000004161c7981 */ /* 0x000162000c1e1500 */
[----:B------:R-:W1:Y:S02]  /*2f50*/  S2R R45, SR_TID.X ;  /* 0x00000000002d7919 */ /* 0x000e640000002100 */
[----:B-1----:R-:W-:-:S04]  /*2f60*/  IADD3 R45, R45, 0x100, RZ ;  /* 0x000001002d2d7810 */ /* 0x002fc80007ffe0ff */
        /* <DEDUP_REMOVED lines=354> */
.L_x_4:
[----:B------:R-:W-:-:S04]  /*4590*/  IMAD.WIDE.U32 R38, R43, 0x2, R36 ;  /* 0x000000022b267825 */ /* 0x000fc800078e0024 */
[----:B------:R-:W-:Y:S02]  /*45a0*/  IMAD.WIDE.U32 R24, R12, 0x2, R34 ;  /* 0x000000020c187825 */ /* 0x000fe400078e0022 */
[----:B------:R0:W5:Y:S02]  /*45b0*/  LDG.E.U16 R12, desc[UR4][R38.64] ;  /* 0x00000004260c7981 */ /* 0x000164000c1e1500 */
[----:B------:R-:W-:Y:S02]  /*45c0*/  IMAD.WIDE.U32 R22, R41, 0x2, R32 ;  /* 0x0000000229167825 */ /* 0x000fe400078e0020 */
[----:B------:R0:W5:Y:S04]  /*45d0*/  LDG.E.U16 R11, desc[UR4][R24.64] ;  /* 0x00000004180b7981 */ /* 0x000168000c1e1500 */
[----:B------:R0:W5:Y:S01]  /*45e0*/  LDG.E.U16 R10, desc[UR4][R22.64] ;  /* 0x00000004160a7981 */ /* 0x000162000c1e1500 */
[----:B------:R-:W1:Y:S02]  /*45f0*/  S2R R43, SR_TID.X ;  /* 0x00000000002b7919 */ /* 0x000e640000002100 */
[----:B-1----:R-:W-:-:S04]  /*4600*/  IADD3 R43, R43, 0x180, RZ ;  /* 0x000001802b2b7810 */ /* 0x002fc80007ffe0ff */
[----:B------:R-:W-:-:S13]  /*4610*/  ISETP.GE.AND P2, PT, R43, R2, PT ;  /* 0x000000022b00720c */ /* 0x000fda0003f46270 */
[----:B0-----:R-:W-:Y:S05]  /*4620*/  @P2 BRA `(.L_x_1) ;  /* 0x0000007000282947 */ /* 0x001fea0003800000 */
[----:B------:R-:W-:Y:S01]  /*4630*/  HFMA2.MMA R13, -RZ, RZ, 0, 0 ;  /* 0x00000000ff0d7435 */ /* 0x000fe200000001ff */
[----:B------:R-:W-:Y:S01]  /*4640*/  CS2R R40, SRZ ;  /* 0x0000000000287805 */ /* 0x000fe2000001ff00 */
[----:B------:R-:W-:Y:S09]  /*4650*/  @!P1 BRA `(.L_x_5) ;  /* 0x0000001400709947 */ /* 0x000ff20003800000 */
        /* <DEDUP_REMOVED lines=348> */
.L_x_5:
        /* <DEDUP_REMOVED lines=362> */
.L_x_6:
        /* <DEDUP_REMOVED lines=361> */
.L_x_7:
        /* <DEDUP_REMOVED lines=361> */
.L_x_8:
        /* <DEDUP_REMOVED lines=11> */
[----:B------:R-:W-:Y:S02]  /*a090*/  LEA R7, R0, R39, 0xa ;  /* 0x0000002700077211 */ /* 0x000fe400078e50ff */
[----:B------:R-:W-:Y:S01]  /*a0a0*/  CS2R R38, SRZ ;  /* 0x0000000000267805 */ /* 0x000fe2000001ff00 */
[----:B------:R-:W-:Y:S07]  /*a0b0*/  @!P1 BRA `(.L_x_9) ;  /* 0x00000014006c9947 */ /* 0x000fee0003800000 */
        /* <DEDUP_REMOVED lines=330> */
[----:B------:R-:W-:-:S03]  /*b560*/  @P1 MOV R24, RZ ;  /* 0x000000ff00181202 */ /* 0x000fc60000000f00 */
[----:B------:R-:W1:Y:S08]  /*b570*/  @P1 LDC R43, c[0x0][0x364] ;  /* 0x0000d900ff2b1b82 */ /* 0x000e700000000800 */
[----:B------:R-:W2:Y:S01]  /*b580*/  @P1 LDC.64 R8, c[0x0][0x490] ;  /* 0x00012400ff081b82 */ /* 0x000ea20000000a00 */
[----:B0-----:R-:W-:-:S07]  /*b590*/  @P1 IMAD.HI.U32 R22, R25, R6, R24 ;  /* 0x0000000619161227 */ /* 0x001fce00078e0018 */
[----:B------:R-:W0:Y:S01]  /*b5a0*/  @P1 LDC R6, c[0x0][0x498] ;  /* 0x00012600ff061b82 */ /* 0x000e220000000800 */
[----:B------:R-:W-:Y:S02]  /*b5b0*/  @P1 SHF.R.U32.HI R7, RZ, R7, R22 ;  /* 0x00000007ff071219 */ /* 0x000fe40000011616 */
[----:B------:R-:W-:Y:S02]  /*b5c0*/  IADD3 R22, -R25, RZ, RZ ;  /* 0x000000ff19167210 */ /* 0x000fe40007ffe1ff */
[----:B------:R-:W-:-:S03]  /*b5d0*/  @P1 IADD3 R24, -R7, RZ, RZ ;  /* 0x000000ff07181210 */ /* 0x000fc60007ffe1ff */
[----:B------:R-:W-:Y:S01]  /*b5e0*/  IMAD R22, R22, UR8, R23 ;  /* 0x0000000816167c24 */ /* 0x000fe2000f8e0217 */
[----:B------:R-:W-:Y:S01]  /*b5f0*/  ULDC.64 UR8, c[0x0][0x488] ;  /* 0x0001220000087ab9 */ /* 0x000fe20000000a00 */
[----:B-1----:R-:W-:Y:S02]  /*b600*/  @P1 IMAD R43, R43, R24, R25 ;  /* 0x000000182b2b1224 */ /* 0x002fe400078e0219 */
[C---:B------:R-:W-:Y:S02]  /*b610*/  IMAD R41, R22.reuse, UR6, R41 ;  /* 0x0000000616297c24 */ /* 0x040fe4000f8e0229 */
[C---:B------:R-:W-:Y:S02]  /*b620*/  IMAD R38, R22.reuse, UR8, R38 ;  /* 0x0000000816267c24 */ /* 0x040fe4000f8e0226 */
[----:B------:R-:W-:Y:S02]  /*b630*/  IMAD R39, R22, UR9, R39 ;  /* 0x0000000916277c24 */ /* 0x000fe4000f8e0227 */
[----:B--2---:R-:W-:-:S02]  /*b640*/  @P1 IMAD R41, R43, R8, R41 ;  /* 0x000000082b291224 */ /* 0x004fc400078e0229 */
[C---:B------:R-:W-:Y:S02]  /*b650*/  @P1 IMAD R38, R43.reuse, R9, R38 ;  /* 0x000000092b261224 */ /* 0x040fe400078e0226 */
[----:B0-----:R-:W-:-:S07]  /*b660*/  @P1 IMAD R39, R43, R6, R39 ;  /* 0x000000062b271224 */ /* 0x001fce00078e0227 */
.L_x_9:
[----:B------:R-:W-:-:S04]  /*b670*/  IMAD.WIDE.U32 R8, R41, 0x2, R36 ;  /* 0x0000000229087825 */ /* 0x000fc800078e0024 */
[----:B------:R-:W-:Y:S02]  /*b680*/  IMAD.WIDE.U32 R34, R38, 0x2, R34 ;  /* 0x0000000226227825 */ /* 0x000fe400078e0022 */
[----:B------:R0:W5:Y:S02]  /*b690*/  LDG.E.U16 R8, desc[UR4][R8.64] ;  /* 0x0000000408087981 */ /* 0x000164000c1e1500 */
[----:B------:R-:W-:Y:S02]  /*b6a0*/  IMAD.WIDE.U32 R32, R39, 0x2, R32 ;  /* 0x0000000227207825 */ /* 0x000fe400078e0020 */
[----:B------:R0:W5:Y:S04]  /*b6b0*/  LDG.E.U16 R7, desc[UR4][R34.64] ;  /* 0x0000000422077981 */ /* 0x000168000c1e1500 */
[----:B------:R0:W5:Y:S02]  /*b6c0*/  LDG.E.U16 R6, desc[UR4][R32.64] ;  /* 0x0000000420067981 */ /* 0x000164000c1e1500 */
.L_x_1:
[----:B------:R-:W-:Y:S05]  /*b6d0*/  BSYNC B0 ;  /* 0x0000000000007941 */ /* 0x000fea0003800000 */
.L_x_0:
[----:B------:R-:W0:Y:S01]  /*b6e0*/  S2R R24, SR_TID.X ;  /* 0x0000000000187919 */ /* 0x000e220000002100 */
[----:B------:R-:W-:Y:S01]  /*b6f0*/  BSSY B0, `(.L_x_10) ;  /* 0x000001a000007945 */ /* 0x000fe20003800000 */
[----:B------:R-:W-:Y:S02]  /*b700*/  PRMT R22, RZ, 0x7610, R22 ;  /* 0x00007610ff167816 */ /* 0x000fe40000000016 */
[C---:B0-----:R-:W-:Y:S02]  /*b710*/  IADD3 R9, R24.reuse, 0x80, RZ ;  /* 0x0000008018097810 */ /* 0x041fe40007ffe0ff */
[C---:B------:R-:W-:Y:S02]  /*b720*/  IADD3 R35, R24.reuse, 0x100, RZ ;  /* 0x0000010018237810 */ /* 0x040fe40007ffe0ff */
[----:B------:R-:W-:Y:S02]  /*b730*/  IADD3 R33, R24, 0x180, RZ ;  /* 0x0000018018217810 */ /* 0x000fe40007ffe0ff */
[----:B------:R-:W-:-:S02]  /*b740*/  ISETP.GE.AND P6, PT, R9, R2, PT ;  /* 0x000000020900720c */ /* 0x000fc40003fc6270 */
[C---:B------:R-:W-:Y:S02]  /*b750*/  IADD3 R25, R24.reuse, 0x200, RZ ;  /* 0x0000020018197810 */ /* 0x040fe40007ffe0ff */
[----:B------:R-:W-:Y:S02]  /*b760*/  IADD3 R23, R24, 0x280, RZ ;  /* 0x0000028018177810 */ /* 0x000fe40007ffe0ff */
[-C--:B------:R-:W-:Y:S02]  /*b770*/  ISETP.GE.AND P5, PT, R35, R2.reuse, PT ;  /* 0x000000022300720c */ /* 0x080fe40003fa6270 */
[----:B------:R-:W-:Y:S02]  /*b780*/  P2R R32, PR, RZ, 0x40 ;  /* 0x00000040ff207803 */ /* 0x000fe40000000000 */
[-C--:B------:R-:W-:Y:S02]  /*b790*/  ISETP.GE.AND P1, PT, R33, R2.reuse, PT ;  /* 0x000000022100720c */ /* 0x080fe40003f26270 */
[----:B------:R-:W-:-:S02]  /*b7a0*/  ISETP.GE.AND P2, PT, R25, R2, PT ;  /* 0x000000021900720c */ /* 0x000fc40003f46270 */
[----:B------:R-:W-:Y:S02]  /*b7b0*/  ISETP.GE.AND P3, PT, R23, R2, PT ;  /* 0x000000021700720c */ /* 0x000fe40003f66270 */
[----:B------:R-:W-:Y:S02]  /*b7c0*/  P2R R34, PR, RZ, 0x20 ;  /* 0x00000020ff227803 */ /* 0x000fe40000000000 */
[----:B------:R-:W-:Y:S01]  /*b7d0*/  PRMT R9, RZ, 0x7610, R9 ;  /* 0x00007610ff097816 */ /* 0x000fe20000000009 */
[----:B------:R-:W-:Y:S08]  /*b7e0*/  @P0 BRA `(.L_x_11) ;  /* 0x0000000000280947 */ /* 0x000ff00003800000 */
[----:B-----5:R-:W-:-:S05]  /*b7f0*/  HADD2.F32 R29, -RZ, R29.H0_H0 ;  /* 0x2000001dff1d7230 */ /* 0x020fca0000004100 */
[----:B------:R-:W-:-:S13]  /*b800*/  FSETP.GT.FTZ.AND P4, PT, R29, RZ, PT ;  /* 0x000000ff1d00720b */ /* 0x000fda0003f94000 */
[----:B------:R-:W-:Y:S02]  /*b810*/  @!P4 HADD2.F32 R9, -RZ, R31.H0_H0 ;  /* 0x2000001fff09c230 */ /* 0x000fe40000004100 */
[----:B------:R-:W-:-:S03]  /*b820*/  @!P4 HADD2.F32 R30, -RZ, R30.H0_H0 ;  /* 0x2000001eff1ec230 */ /* 0x000fc60000004100 */
[-C--:B------:R-:W-:Y:S02]  /*b830*/  @!P4 FMUL.FTZ R29, R29, R9.reuse ;  /* 0x000000091d1dc220 */ /* 0x080fe40000410000 */
[----:B------:R-:W-:-:S03]  /*b840*/  @!P4 FMUL.FTZ R22, R30, R9 ;  /* 0x000000091e16c220 */ /* 0x000fc60000410000 */
[----:B------:R-:W-:Y:S02]  /*b850*/  @!P4 F2FP.F16.F32.PACK_AB R9, RZ, R29 ;  /* 0x0000001dff09c23e */ /* 0x000fe400000000ff */
[----:B------:R-:W-:Y:S02]  /*b860*/  @!P4 F2FP.F16.F32.PACK_AB R22, RZ, R22 ;  /* 0x00000016ff16c23e */ /* 0x000fe400000000ff */
[----:B------:R-:W-:Y:S02]  /*b870*/  @P4 PRMT R9, RZ, 0x7610, R9 ;  /* 0x00007610ff094816 */ /* 0x000fe40000000009 */
[----:B------:R-:W-:-:S07]  /*b880*/  @P4 PRMT R22, R31, 0x7610, R22 ;  /* 0x000076101f164816 */ /* 0x000fce0000000016 */
.L_x_11:
[----:B------:R-:W-:Y:S05]  /*b890*/  BSYNC B0 ;  /* 0x0000000000007941 */ /* 0x000fea0003800000 */
.L_x_10:
[----:B------:R-:W-:Y:S01]  /*b8a0*/  BSSY B0, `(.L_x_12) ;  /* 0x000000f000007945 */ /* 0x000fe20003800000 */
[----:B-----5:R-:W-:Y:S02]  /*b8b0*/  PRMT R31, RZ, 0x7610, R31 ;  /* 0x00007610ff1f7816 */ /* 0x020fe4000000001f */
[----:B------:R-:W-:Y:S02]  /*b8c0*/  PRMT R30, RZ, 0x7610, R30 ;  /* 0x00007610ff1e7816 */ /* 0x000fe4000000001e */
[----:B------:R-:W-:Y:S01]  /*b8d0*/  PRMT R29, RZ, 0x7610, R29 ;  /* 0x00007610ff1d7816 */ /* 0x000fe2000000001d */
[----:B------:R-:W-:Y:S06]  /*b8e0*/  @P6 BRA `(.L_x_13) ;  /* 0x0000000000286947 */ /* 0x000fec0003800000 */
[----:B------:R-:W-:-:S05]  /*b8f0*/  HADD2.F32 R27, -RZ, R27.H0_H0 ;  /* 0x2000001bff1b7230 */ /* 0x000fca0000004100 */
        /* <DEDUP_REMOVED lines=9> */
.L_x_13:
[----:B------:R-:W-:Y:S05]  /*b990*/  BSYNC B0 ;  /* 0x0000000000007941 */ /* 0x000fea0003800000 */
.L_x_12:
[----:B------:R-:W-:Y:S01]  /*b9a0*/  BSSY B0, `(.L_x_14) ;  /* 0x000000d000007945 */ /* 0x000fe20003800000 */
[----:B------:R-:W-:-:S03]  /*b9b0*/  PRMT R26, RZ, 0x7610, R26 ;  /* 0x00007610ff1a7816 */ /* 0x000fc6000000001a */
[----:B------:R-:W-:Y:S05]  /*b9c0*/  @P5 BRA `(.L_x_15) ;  /* 0x0000000000285947 */ /* 0x000fea0003800000 */
        /* <DEDUP_REMOVED lines=10> */
.L_x_15:
[----:B------:R-:W-:Y:S05]  /*ba70*/  BSYNC B0 ;  /* 0x0000000000007941 */ /* 0x000fea0003800000 */
.L_x_14:
[----:B------:R-:W-:Y:S01]  /*ba80*/  BSSY B0, `(.L_x_16) ;  /* 0x000000f000007945 */ /* 0x000fe20003800000 */
[----:B------:R-:W-:Y:S02]  /*ba90*/  PRMT R12, RZ, 0x7610, R12 ;  /* 0x00007610ff0c7816 */ /* 0x000fe4000000000c */
        /* <DEDUP_REMOVED lines=13> */
.L_x_17:
[----:B------:R-:W-:Y:S05]  /*bb70*/  BSYNC B0 ;  /* 0x0000000000007941 */ /* 0x000fea0003800000 */
.L_x_16:
[----:B------:R-:W-:Y:S01]  /*bb80*/  BSSY B0, `(.L_x_18) ;  /* 0x000000e000007945 */ /* 0x000fe20003800000 */
        /* <DEDUP_REMOVED lines=13> */
.L_x_19:
[----:B------:R-:W-:Y:S05]  /*bc60*/  BSYNC B0 ;  /* 0x0000000000007941 */ /* 0x000fea0003800000 */
.L_x_18:
[----:B------:R-:W-:Y:S01]  /*bc70*/  BSSY B0, `(.L_x_20) ;  /* 0x000000f000007945 */ /* 0x000fe20003800000 */
[----:B------:R-:W-:Y:S02]  /*bc80*/  PRMT R16, RZ, 0x7610, R16 ;  /* 0x00007610ff107816 */ /* 0x000fe40000000010 */
[----:B------:R-:W-:Y:S02]  /*bc90*/  IADD3 R17, R24, 0x300, RZ ;  /* 0x0000030018117810 */ /* 0x000fe40007ffe0ff */
        /* <DEDUP_REMOVED lines=12> */
.L_x_21:
[----:B------:R-:W-:Y:S05]  /*bd60*/  BSYNC B0 ;  /* 0x0000000000007941 */ /* 0x000fea0003800000 */
.L_x_20:
[----:B------:R-:W-:Y:S01]  /*bd70*/  ISETP.GE.AND P4, PT, R17, R2, PT ;  /* 0x000000021100720c */ /* 0x000fe20003f86270 */
[----:B------:R-:W-:Y:S01]  /*bd80*/  BSSY B0, `(.L_x_22) ;  /* 0x000000f000007945 */ /* 0x000fe20003800000 */
[----:B------:R-:W-:Y:S02]  /*bd90*/  PRMT R18, RZ, 0x7610, R18 ;  /* 0x00007610ff127816 */ /* 0x000fe40000000012 */
[----:B------:R-:W-:Y:S02]  /*bda0*/  IADD3 R21, R24, 0x380, RZ ;  /* 0x0000038018157810 */ /* 0x000fe40007ffe0ff */
[----:B------:R-:W-:-:S07]  /*bdb0*/  PRMT R19, RZ, 0x7610, R19 ;  /* 0x00007610ff137816 */ /* 0x000fce0000000013 */
[----:B------:R-:W-:Y:S05]  /*bdc0*/  @P4 BRA `(.L_x_23) ;  /* 0x0000000000284947 */ /* 0x000fea0003800000 */
[----:B------:R-:W-:-:S05]  /*bdd0*/  HADD2.F32 R5, -RZ, R5.H0_H0 ;  /* 0x20000005ff057230 */ /* 0x000fca0000004100 */
[----:B------:R-:W-:-:S13]  /*bde0*/  FSETP.GT.FTZ.AND P5, PT, R5, RZ, PT ;  /* 0x000000ff0500720b */ /* 0x000fda0003fb4000 */
[----:B------:R-:W-:Y:S02]  /*bdf0*/  @!P5 HADD2.F32 R4, -RZ, R4.H0_H0 ;  /* 0x20000004ff04d230 */ /* 0x000fe40000004100 */
[----:B------:R-:W-:-:S05]  /*be00*/  @!P5 HADD2.F32 R14, -RZ, R3.H0_H0 ;  /* 0x20000003ff0ed230 */ /* 0x000fca0000004100 */
[-C--:B------:R-:W-:Y:S01]  /*be10*/  @!P5 FMUL.FTZ R4, R4, R14.reuse ;  /* 0x0000000e0404d220 */ /* 0x080fe20000410000 */
[----:B------:R-:W-:-:S04]  /*be20*/  @!P5 FMUL.FTZ R19, R5, R14 ;  /* 0x0000000e0513d220 */ /* 0x000fc80000410000 */
[----:B------:R-:W-:Y:S02]  /*be30*/  @!P5 F2FP.F16.F32.PACK_AB R14, RZ, R4 ;  /* 0x00000004ff0ed23e */ /* 0x000fe400000000ff */
[----:B------:R-:W-:Y:S02]  /*be40*/  @!P5 F2FP.F16.F32.PACK_AB R19, RZ, R19 ;  /* 0x00000013ff13d23e */ /* 0x000fe400000000ff */
[----:B------:R-:W-:Y:S02]  /*be50*/  @P5 PRMT R14, R3, 0x7610, R14 ;  /* 0x00007610030e5816 */ /* 0x000fe4000000000e */
[----:B------:R-:W-:-:S07]  /*be60*/  @P5 PRMT R19, RZ, 0x7610, R19 ;  /* 0x00007610ff135816 */ /* 0x000fce0000000013 */
.L_x_23:
[----:B------:R-:W-:Y:S05]  /*be70*/  BSYNC B0 ;  /* 0x0000000000007941 */ /* 0x000fea0003800000 */
.L_x_22:
[----:B------:R-:W-:Y:S01]  /*be80*/  ISETP.GE.AND P5, PT, R21, R2, PT ;  /* 0x000000021500720c */ /* 0x000fe20003fa6270 */
[----:B------:R-:W-:Y:S01]  /*be90*/  BSSY B0, `(.L_x_24) ;  /* 0x000000d000007945 */ /* 0x000fe20003800000 */
[----:B------:R-:W-:-:S11]  /*bea0*/  PRMT R20, RZ, 0x7610, R20 ;  /* 0x00007610ff147816 */ /* 0x000fd60000000014 */
        /* <DEDUP_REMOVED lines=11> */
.L_x_25:
[----:B------:R-:W-:Y:S05]  /*bf60*/  BSYNC B0 ;  /* 0x0000000000007941 */ /* 0x000fea0003800000 */
.L_x_24:
[----:B------:R-:W-:Y:S05]  /*bf70*/  @P0 EXIT ;  /* 0x000000000000094d */ /* 0x000fea0003800000 */
[----:B------:R-:W0:Y:S01]  /*bf80*/  LDC R8, c[0x0][0x49c] ;  /* 0x00012700ff087b82 */ /* 0x000e220000000800 */
[----:B------:R-:W-:Y:S02]  /*bf90*/  CS2R R6, SRZ ;  /* 0x0000000000067805 */ /* 0x000fe4000001ff00 */
[----:B0-----:R-:W-:-:S13]  /*bfa0*/  ISETP.NE.AND P6, PT, R8, RZ, PT ;  /* 0x000000ff0800720c */ /* 0x001fda0003fc5270 */
[----:B------:R-:W-:Y:S05]  /*bfb0*/  @!P6 BRA `(.L_x_26) ;  /* 0x000000140014e947 */ /* 0x000fea0003800000 */
[----:B------:R-:W0:Y:S01]  /*bfc0*/  S2R R5, SR_TID.X ;  /* 0x0000000000057919 */ /* 0x000e220000002100 */
[----:B------:R-:W-:Y:S01]  /*bfd0*/  HFMA2.MMA R4, -RZ, RZ, 0, 0 ;  /* 0x00000000ff047435 */ /* 0x000fe200000001ff */
[----:B------:R-:W-:Y:S01]  /*bfe0*/  ULDC.64 UR8, c[0x0][0x4a0] ;  /* 0x0001280000087ab9 */ /* 0x000fe20000000a00 */
[----:B------:R-:W-:Y:S01]  /*bff0*/  ULDC UR6, c[0x0][0x4a8] ;  /* 0x00012a0000067ab9 */ /* 0x000fe20000000800 */
[----:B------:R-:W-:Y:S01]  /*c000*/  ISETP.NE.AND P0, PT, R8, 0x1, PT ;  /* 0x000000010800780c */ /* 0x000fe20003f05270 */
[----:B------:R-:W-:Y:S01]  /*c010*/  ULDC UR7, c[0x0][0x5d0] ;  /* 0x0001740000077ab9 */ /* 0x000fe20000000800 */
[----:B0-----:R-:W-:-:S05]  /*c020*/  LEA R5, R0, R5, 0xa ;  /* 0x0000000500057211 */ /* 0x001fca00078e50ff */
[----:B------:R-:W-:-:S05]  /*c030*/  IMAD.HI.U32 R2, R5, UR9, R4 ;  /* 0x0000000905027c27 */ /* 0x000fca000f8e0004 */
[----:B------:R-:W-:Y:S01]  /*c040*/  SHF.R.U32.HI R3, RZ, UR6, R2 ;  /* 0x00000006ff037c19 */ /* 0x000fe20008011602 */
[----:B------:R-:W-:-:S03]  /*c050*/  ULDC UR6, c[0x0][0x5cc] ;  /* 0x0001730000067ab9 */ /* 0x000fc60000000800 */
[----:B------:R-:W-:-:S05]  /*c060*/  IADD3 R4, -R3, RZ, RZ ;  /* 0x000000ff03047210 */ /* 0x000fca0007ffe1ff */
[----:B------:R-:W-:-:S04]  /*c070*/  IMAD R4, R4, UR8, R5 ;  /* 0x0000000804047c24 */ /* 0x000fc8000f8e0205 */
[C---:B------:R-:W-:Y:S02]  /*c080*/  IMAD R7, R4.reuse, UR6, RZ ;  /* 0x0000000604077c24 */ /* 0x040fe4000f8e02ff */
[----:B------:R-:W-:Y:S01]  /*c090*/  IMAD R6, R4, UR7, RZ ;  /* 0x0000000704067c24 */ /* 0x000fe2000f8e02ff */
[----:B------:R-:W-:Y:S06]  /*c0a0*/  @!P0 BRA `(.L_x_26) ;  /* 0x0000001000d88947 */ /* 0x000fec0003800000 */
[----:B------:R-:W-:Y:S01]  /*c0b0*/  MOV R2, RZ ;  /* 0x000000ff00027202 */ /* 0x000fe20000000f00 */
[----:B------:R-:W-:Y:S01]  /*c0c0*/  ULDC.64 UR6, c[0x0][0x4b0] ;  /* 0x00012c0000067ab9 */ /* 0x000fe20000000a00 */
[----:B------:R-:W-:-:S03]  /*c0d0*/  ISETP.NE.AND P0, PT, R8, 0x2, PT ;  /* 0x000000020800780c */ /* 0x000fc60003f05270 */
[----:B------:R-:W-:Y:S01]  /*c0e0*/  IMAD.HI.U32 R4, R3, UR6, R2 ;  /* 0x0000000603047c27 */ /* 0x000fe2000f8e0002 */
[----:B------:R-:W-:-:S04]  /*c0f0*/  ULDC UR6, c[0x0][0x4ac] ;  /* 0x00012b0000067ab9 */ /* 0x000fc80000000800 */
[----:B------:R-:W-:Y:S01]  /*c100*/  SHF.R.U32.HI R5, RZ, UR7, R4 ;  /* 0x00000007ff057c19 */ /* 0x000fe20008011604 */
[----:B------:R-:W-:-:S03]  /*c110*/  ULDC UR7, c[0x0][0x5d8] ;  /* 0x0001760000077ab9 */ /* 0x000fc60000000800 */
[----:B------:R-:W-:-:S05]  /*c120*/  IADD3 R2, -R5, RZ, RZ ;  /* 0x000000ff05027210 */ /* 0x000fca0007ffe1ff */
[----:B------:R-:W-:Y:S01]  /*c130*/  IMAD R2, R2, UR6, R3 ;  /* 0x0000000602027c24 */ /* 0x000fe2000f8e0203 */
[----:B------:R-:W-:-:S03]  /*c140*/  ULDC UR6, c[0x0][0x5d4] ;  /* 0x0001750000067ab9 */ /* 0x000fc60000000800 */
[C---:B------:R-:W-:Y:S02]  /*c150*/  IMAD R7, R2.reuse, UR6, R7 ;  /* 0x0000000602077c24 */ /* 0x040fe4000f8e0207 */
[----:B------:R-:W-:Y:S01]  /*c160*/  IMAD R6, R2, UR7, R6 ;  /* 0x0000000702067c24 */ /* 0x000fe2000f8e0206 */
[----:B------:R-:W-:Y:S06]  /*c170*/  @!P0 BRA `(.L_x_26) ;  /* 0x0000001000a48947 */ /* 0x000fec0003800000 */
[----:B------:R-:W-:Y:S01]  /*c180*/  MOV R4, RZ ;  /* 0x000000ff00047202 */ /* 0x000fe20000000f00 */
[----:B------:R-:W-:Y:S01]  /*c190*/  ULDC.64 UR8, c[0x0][0x4b8] ;  /* 0x00012e0000087ab9 */ /* 0x000fe20000000a00 */
[----:B------:R-:W-:Y:S01]  /*c1a0*/  ULDC UR6, c[0x0][0x4c0] ;  /* 0x0001300000067ab9 */ /* 0x000fe20000000800 */
[----:B------:R-:W-:Y:S01]  /*c1b0*/  ISETP.NE.AND P0, PT, R8, 0x3, PT ;  /* 0x000000030800780c */ /* 0x000fe20003f05270 */
[----:B------:R-:W-:Y:S01]  /*c1c0*/  ULDC UR7, c[0x0][0x5e0] ;  /* 0x0001780000077ab9 */ /* 0x000fe20000000800 */
[----:B------:R-:W-:-:S05]  /*c1d0*/  IMAD.HI.U32 R2, R5, UR9, R4 ;  /* 0x0000000905027c27 */ /* 0x000fca000f8e0004 */
[----:B------:R-:W-:Y:S01]  /*c1e0*/  SHF.R.U32.HI R3, RZ, UR6, R2 ;  /* 0x00000006ff037c19 */ /* 0x000fe20008011602 */
[----:B------:R-:W-:-:S03]  /*c1f0*/  ULDC UR6, c[0x0][0x5dc] ;  /* 0x0001770000067ab9 */ /* 0x000fc60000000800 */
[----:B------:R-:W-:-:S05]  /*c200*/  IADD3 R4, -R3, RZ, RZ ;  /* 0x000000ff03047210 */ /* 0x000fca0007ffe1ff */
[----:B------:R-:W-:-:S04]  /*c210*/  IMAD R4, R4, UR8, R5 ;  /* 0x0000000804047c24 */ /* 0x000fc8000f8e0205 */
[C---:B------:R-:W-:Y:S02]  /*c220*/  IMAD R7, R4.reuse, UR6, R7 ;  /* 0x0000000604077c24 */ /* 0x040fe4000f8e0207 */
[----:B------:R-:W-:Y:S01]  /*c230*/  IMAD R6, R4, UR7, R6 ;  /* 0x0000000704067c24 */ /* 0x000fe2000f8e0206 */
[----:B------:R-:W-:Y:S06]  /*c240*/  @!P0 BRA `(.L_x_26) ;  /* 0x0000001000708947 */ /* 0x000fec0003800000 */
[----:B------:R-:W-:Y:S01]  /*c250*/  HFMA2.MMA R2, -RZ, RZ, 0, 0 ;  /* 0x00000000ff027435 */ /* 0x000fe200000001ff */
[----:B------:R-:W-:Y:S01]  /*c260*/  ULDC.64 UR6, c[0x0][0x4c8] ;  /* 0x0001320000067ab9 */ /* 0x000fe20000000a00 */
[----:B------:R-:W-:-:S08]  /*c270*/  ISETP.NE.AND P0, PT, R8, 0x4, PT ;  /* 0x000000040800780c */ /* 0x000fd00003f05270 */
        /* <DEDUP_REMOVED lines=36> */
[----:B------:R-:W-:Y:S01]  /*c4c0*/  HFMA2.MMA R4, -RZ, RZ, 0, 0 ;  /* 0x00000000ff047435 */ /* 0x000fe200000001ff */
[----:B------:R-:W-:Y:S01]  /*c4d0*/  ULDC.64 UR8, c[0x0][0x4e8] ;  /* 0x00013a0000087ab9 */ /* 0x000fe20000000a00 */
[----:B------:R-:W-:Y:S01]  /*c4e0*/  ULDC UR6, c[0x0][0x4f0] ;  /* 0x00013c0000067ab9 */ /* 0x000fe20000000800 */
[----:B------:R-:W-:Y:S01]  /*c4f0*/  ISETP.NE.AND P0, PT, R8, 0x7, PT ;  /* 0x000000070800780c */ /* 0x000fe20003f05270 */
[----:B------:R-:W-:-:S06]  /*c500*/  ULDC UR7, c[0x0][0x600] ;  /* 0x0001800000077ab9 */ /* 0x000fcc0000000800 */
        /* <DEDUP_REMOVED lines=232> */
[----:B------:R-:W-:-:S07]  /*d390*/  ULDC UR7, c[0x0][0x690] ;  /* 0x0001a40000077ab9 */ /* 0x000fce0000000800 */
[----:B------:R-:W-:-:S05]  /*d3a0*/  IMAD.HI.U32 R2, R5, UR9, R4 ;  /* 0x0000000905027c27 */ /* 0x000fca000f8e0004 */
[----:B------:R-:W-:Y:S01]  /*d3b0*/  SHF.R.U32.HI R2, RZ, UR6, R2 ;  /* 0x00000006ff027c19 */ /* 0x000fe20008011602 */
[----:B------:R-:W-:-:S03]  /*d3c0*/  ULDC UR6, c[0x0][0x68c] ;  /* 0x0001a30000067ab9 */ /* 0x000fc60000000800 */
[----:B------:R-:W-:-:S05]  /*d3d0*/  IADD3 R4, -R2, RZ, RZ ;  /* 0x000000ff02047210 */ /* 0x000fca0007ffe1ff */
[----:B------:R-:W-:-:S04]  /*d3e0*/  IMAD R4, R4, UR8, R5 ;  /* 0x0000000804047c24 */ /* 0x000fc8000f8e0205 */
[C---:B------:R-:W-:Y:S02]  /*d3f0*/  IMAD R7, R4.reuse, UR6, R7 ;  /* 0x0000000604077c24 */ /* 0x040fe4000f8e0207 */
[----:B------:R-:W-:-:S07]  /*d400*/  IMAD R6, R4, UR7, R6 ;  /* 0x0000000704067c24 */ /* 0x000fce000f8e0206 */
.L_x_26:
[----:B------:R-:W0:Y:S01]  /*d410*/  LDC.64 R4, c[0x0][0x218] ;  /* 0x00008600ff047b82 */ /* 0x000e220000000a00 */
[----:B------:R-:W-:-:S07]  /*d420*/  ISETP.NE.AND P0, PT, R32, RZ, PT ;  /* 0x000000ff2000720c */ /* 0x000fce0003f05270 */
[----:B------:R-:W1:Y:S01]  /*d430*/  LDC.64 R2, c[0x0][0x220] ;  /* 0x00008800ff027b82 */ /* 0x000e620000000a00 */
[----:B0-----:R-:W-:-:S05]  /*d440*/  IMAD.WIDE.U32 R36, R7, 0x2, R4 ;  /* 0x0000000207247825 */ /* 0x001fca00078e0004 */
[----:B------:R0:W-:Y:S01]  /*d450*/  STG.E.U16 desc[UR4][R36.64], R22 ;  /* 0x0000001624007986 */ /* 0x0001e2000c101504 */
[----:B-1----:R-:W-:-:S05]  /*d460*/  IMAD.WIDE.U32 R6, R6, 0x2, R2 ;  /* 0x0000000206067825 */ /* 0x002fca00078e0002 */
[----:B------:R0:W-:Y:S01]  /*d470*/  STG.E.U16 desc[UR4][R6.64], R9 ;  /* 0x0000000906007986 */ /* 0x0001e2000c101504 */
[----:B------:R-:W-:Y:S05]  /*d480*/  @P0 EXIT ;  /* 0x000000000000094d */ /* 0x000fea0003800000 */
[----:B0-----:R-:W-:Y:S01]  /*d490*/  HFMA2.MMA R9, -RZ, RZ, 0, 0 ;  /* 0x00000000ff097435 */ /* 0x001fe200000001ff */
[----:B------:R-:W-:Y:S01]  /*d4a0*/  MOV R27, RZ ;  /* 0x000000ff001b7202 */ /* 0x000fe20000000f00 */
[----:B------:R-:W-:Y:S09]  /*d4b0*/  @!P6 BRA `(.L_x_27) ;  /* 0x000000140018e947 */ /* 0x000ff20003800000 */
[----:B------:R-:W0:Y:S01]  /*d4c0*/  S2R R6, SR_TID.X ;  /* 0x0000000000067919 */ /* 0x000e220000002100 */
[----:B------:R-:W-:Y:S01]  /*d4d0*/  ULDC.64 UR8, c[0x0][0x4a0] ;  /* 0x0001280000087ab9 */ /* 0x000fe20000000a00 */
[----:B------:R-:W-:Y:S01]  /*d4e0*/  ULDC UR6, c[0x0][0x4a8] ;  /* 0x00012a0000067ab9 */ /* 0x000fe20000000800 */
[----:B------:R-:W-:Y:S01]  /*d4f0*/  ISETP.NE.AND P0, PT, R8, 0x1, PT ;  /* 0x000000010800780c */ /* 0x000fe20003f05270 */
[----:B------:R-:W-:Y:S01]  /*d500*/  ULDC UR7, c[0x0][0x5d0] ;  /* 0x0001740000077ab9 */ /* 0x000fe20000000800 */
[----:B0-----:R-:W-:Y:S02]  /*d510*/  IADD3 R7, R6, 0x80, RZ ;  /* 0x0000008006077810 */ /* 0x001fe40007ffe0ff */
[----:B------:R-:W-:Y:S02]  /*d520*/  MOV R6, RZ ;  /* 0x000000ff00067202 */ /* 0x000fe40000000f00 */
[----:B------:R-:W-:-:S05]  /*d530*/  LEA R7, R0, R7, 0xa ;  /* 0x0000000700077211 */ /* 0x000fca00078e50ff */
        /* <DEDUP_REMOVED lines=310> */
[----:B------:R-:W-:Y:S02]  /*e8a0*/  ULDC UR7, c[0x0][0x690] ;  /* 0x0001a40000077ab9 */ /* 0x000fe40000000800 */
[----:B------:R-:W-:-:S05]  /*e8b0*/  IMAD.HI.U32 R6, R7, UR9, R6 ;  /* 0x0000000907067c27 */ /* 0x000fca000f8e0006 */
[----:B------:R-:W-:Y:S01]  /*e8c0*/  SHF.R.U32.HI R6, RZ, UR6, R6 ;  /* 0x00000006ff067c19 */ /* 0x000fe20008011606 */
[----:B------:R-:W-:-:S03]  /*e8d0*/  ULDC UR6, c[0x0][0x68c] ;  /* 0x0001a30000067ab9 */ /* 0x000fc60000000800 */
[----:B------:R-:W-:-:S05]  /*e8e0*/  IADD3 R6, -R6, RZ, RZ ;  /* 0x000000ff06067210 */ /* 0x000fca0007ffe1ff */
[----:B------:R-:W-:-:S04]  /*e8f0*/  IMAD R6, R6, UR8, R7 ;  /* 0x0000000806067c24 */ /* 0x000fc8000f8e0207 */
[C---:B------:R-:W-:Y:S02]  /*e900*/  IMAD R27, R6.reuse, UR6, R27 ;  /* 0x00000006061b7c24 */ /* 0x040fe4000f8e021b */
[----:B------:R-:W-:-:S07]  /*e910*/  IMAD R9, R6, UR7, R9 ;  /* 0x0000000706097c24 */ /* 0x000fce000f8e0209 */
.L_x_27:
[----:B------:R-:W-:Y:S01]  /*e920*/  ISETP.NE.AND P0, PT, R34, RZ, PT ;  /* 0x000000ff2200720c */ /* 0x000fe20003f05270 */
[----:B------:R-:W-:Y:S01]  /*e930*/  IMAD.WIDE.U32 R6, R27, 0x2, R4 ;  /* 0x000000021b067825 */ /* 0x000fe200078e0004 */
[----:B------:R-:W-:-:S03]  /*e940*/  PRMT R22, R29, 0x7610, R22 ;  /* 0x000076101d167816 */ /* 0x000fc60000000016 */
[----:B------:R-:W-:Y:S01]  /*e950*/  IMAD.WIDE.U32 R28, R9, 0x2, R2 ;  /* 0x00000002091c7825 */ /* 0x000fe200078e0002 */
[----:B------:R0:W-:Y:S04]  /*e960*/  STG.E.U16 desc[UR4][R6.64], R30 ;  /* 0x0000001e06007986 */ /* 0x0001e8000c101504 */
[----:B------:R0:W-:Y:S03]  /*e970*/  STG.E.U16 desc[UR4][R28.64], R22 ;  /* 0x000000161c007986 */ /* 0x0001e6000c101504 */
[----:B------:R-:W-:Y:S05]  /*e980*/  @P0 EXIT ;  /* 0x000000000000094d */ /* 0x000fea0003800000 */
[----:B------:R-:W-:Y:S01]  /*e990*/  HFMA2.MMA R9, -RZ, RZ, 0, 0 ;  /* 0x00000000ff097435 */ /* 0x000fe200000001ff */
[----:B------:R-:W-:Y:S01]  /*e9a0*/  MOV R27, RZ ;  /* 0x000000ff001b7202 */ /* 0x000fe20000000f00 */
[----:B------:R-:W-:Y:S09]  /*e9b0*/  @!P6 BRA `(.L_x_28) ;  /* 0x000000140018e947 */ /* 0x000ff20003800000 */
[----:B0-----:R-:W0:Y:S01]  /*e9c0*/  S2R R6, SR_TID.X ;  /* 0x0000000000067919 */ /* 0x001e220000002100 */
        /* <DEDUP_REMOVED lines=325> */
.L_x_28:
[----:B0-----:R-:W-:Y:S01]  /*fe20*/  PRMT R22, R26, 0x7610, R22 ;  /* 0x000076101a167816 */ /* 0x001fe20000000016 */
[----:B------:R-:W-:-:S04]  /*fe30*/  IMAD.WIDE.U32 R6, R27, 0x2, R4 ;  /* 0x000000021b067825 */ /* 0x000fc800078e0004 */
[----:B------:R-:W-:Y:S01]  /*fe40*/  IMAD.WIDE.U32 R26, R9, 0x2, R2 ;  /* 0x00000002091a7825 */ /* 0x000fe200078e0002 */
[----:B------:R0:W-:Y:S04]  /*fe50*/  STG.E.U16 desc[UR4][R6.64], R31 ;  /* 0x0000001f06007986 */ /* 0x0001e8000c101504 */
[----:B------:R0:W-:Y:S01]  /*fe60*/  STG.E.U16 desc[UR4][R26.64], R22 ;  /* 0x000000161a007986 */ /* 0x0001e2000c101504 */
[----:B------:R-:W-:Y:S05]  /*fe70*/  @P1 EXIT ;  /* 0x000000000000194d */ /* 0x000fea0003800000 */
[----:B------:R-:W-:Y:S01]  /*fe80*/  HFMA2.MMA R9, -RZ, RZ, 0, 0 ;  /* 0x00000000ff097435 */ /* 0x000fe200000001ff */
[----:B------:R-:W-:Y:S01]  /*fe90*/  MOV R29, RZ ;  /* 0x000000ff001d7202 */ /* 0x000fe20000000f00 */
[----:B------:R-:W-:Y:S09]  /*fea0*/  @!P6 BRA `(.L_x_29) ;  /* 0x000000140010e947 */ /* 0x000ff20003800000 */
[----:B0-----:R-:W-:Y:S01]  /*feb0*/  LEA R27, R0, R33, 0xa ;  /* 0x00000021001b7211 */ /* 0x001fe200078e50ff */
[----:B------:R-:W-:Y:S01]  /*fec0*/  ULDC.64 UR8, c[0x0][0x4a0] ;  /* 0x0001280000087ab9 */ /* 0x000fe20000000a00 */
[----:B------:R-:W-:Y:S01]  /*fed0*/  MOV R26, RZ ;  /* 0x000000ff001a7202 */ /* 0x000fe20000000f00 */
[----:B------:R-:W-:Y:S01]  /*fee0*/  ULDC UR6, c[0x0][0x4a8] ;  /* 0x00012a0000067ab9 */ /* 0x000fe20000000800 */
[----:B------:R-:W-:Y:S01]  /*fef0*/  ISETP.NE.AND P0, PT, R8, 0x1, PT ;  /* 0x000000010800780c */ /* 0x000fe20003f05270 */
[----:B------:R-:W-:Y:S02]  /*ff00*/  ULDC UR7, c[0x0][0x5d0] ;  /* 0x0001740000077ab9 */ /* 0x000fe40000000800 */
        /* <DEDUP_REMOVED lines=318> */
.L_x_29:
[----:B0-----:R-:W-:Y:S01]  /*112f0*/  PRMT R22, R11, 0x7610, R22 ;  /* 0x000076100b167816 */ /* 0x001fe20000000016 */
[----:B------:R-:W-:Y:S01]  /*11300*/  IMAD.WIDE.U32 R6, R29, 0x2, R4 ;  /* 0x000000021d067825 */ /* 0x000fe200078e0004 */
[----:B------:R-:W-:-:S03]  /*11310*/  PRMT R24, R10, 0x7610, R24 ;  /* 0x000076100a187816 */ /* 0x000fc60000000018 */
[----:B------:R-:W-:Y:S01]  /*11320*/  IMAD.WIDE.U32 R10, R9, 0x2, R2 ;  /* 0x00000002090a7825 */ /* 0x000fe200078e0002 */
[----:B------:R0:W-:Y:S04]  /*11330*/  STG.E.U16 desc[UR4][R6.64], R22 ;  /* 0x0000001606007986 */ /* 0x0001e8000c101504 */
[----:B------:R0:W-:Y:S01]  /*11340*/  STG.E.U16 desc[UR4][R10.64], R24 ;  /* 0x000000180a007986 */ /* 0x0001e2000c101504 */
[----:B------:R-:W-:Y:S05]  /*11350*/  @P2 EXIT ;  /* 0x000000000000294d */ /* 0x000fea0003800000 */
[----:B0-----:R-:W-:Y:S01]  /*11360*/  HFMA2.MMA R7, -RZ, RZ, 0, 0 ;  /* 0x00000000ff077435 */ /* 0x001fe200000001ff */
[----:B------:R-:W-:Y:S01]  /*11370*/  MOV R9, RZ ;  /* 0x000000ff00097202 */ /* 0x000fe20000000f00 */
[----:B------:R-:W-:Y:S09]  /*11380*/  @!P6 BRA `(.L_x_30) ;  /* 0x000000140010e947 */ /* 0x000ff20003800000 */
[----:B------:R-:W-:Y:S01]  /*11390*/  LEA R7, R0, R25, 0xa ;  /* 0x0000001900077211 */ /* 0x000fe200078e50ff */
        /* <DEDUP_REMOVED lines=323> */
.L_x_30:
[----:B------:R-:W-:-:S04]  /*127d0*/  IMAD.WIDE.U32 R10, R9, 0x2, R4 ;  /* 0x00000002090a7825 */ /* 0x000fc800078e0004 */
        /* <DEDUP_REMOVED lines=331> */
.L_x_31:
        /* <DEDUP_REMOVED lines=332> */
.L_x_32:
        /* <DEDUP_REMOVED lines=332> */
.L_x_33:
[----:B------:R-:W-:-:S04]  /*16610*/  IMAD.WIDE.U32 R4, R9, 0x2, R4 ;  /* 0x0000000209047825 */ /* 0x000fc800078e0004 */
[----:B------:R-:W-:Y:S01]  /*16620*/  IMAD.WIDE.U32 R2, R7, 0x2, R2 ;  /* 0x0000000207027825 */ /* 0x000fe200078e0002 */
[----:B------:R-:W-:Y:S04]  /*16630*/  STG.E.U16 desc[UR4][R4.64], R18 ;  /* 0x0000001204007986 */ /* 0x000fe8000c101504 */
[----:B------:R-:W-:Y:S01]  /*16640*/  STG.E.U16 desc[UR4][R2.64], R20 ;  /* 0x0000001402007986 */ /* 0x000fe2000c101504 */
[----:B------:R-:W-:Y:S05]  /*16650*/  EXIT ;  /* 0x000000000000794d */ /* 0x000fea0003800000 */
.L_x_34:
[----:B------:R-:W-:-:S00]  /*16660*/  BRA `(.L_x_34) ;  /* 0xfffffffc00fc7947 */ /* 0x000fc0000383ffff */
[----:B------:R-:W-:-:S00]  /*16670*/  NOP ;  /* 0x0000000000007918 */ /* 0x000fc00000000000 */
        /* <DEDUP_REMOVED lines=8> */
.L_x_3501:


//--------------------- .text._ZN2at6native57_GLOBAL__N__416c288b_24_ActivationPreluKernel_cu_bc9ca66845unrolled_elementwise_kernel_for_multi_outputsILi2EZZZNS0_21prelu_backward_kernelERNS_14TensorIteratorEENKUlvE_clEvENKUlvE2_clEvEUlN3c104HalfES8_S8_E_St5arrayIPcLm5EE23TrivialOffsetCalculatorILi3EjESD_ILi2EjEEEviT0_T1_T2_T3_ --------------------------
	.section	.text._ZN2at6native57_GLOBAL__N__416c288b_24_ActivationPreluKernel_cu_bc9ca66845unrolled_elementwise_kernel_for_multi_outputsILi2EZZZNS0_21prelu_backward_kernelERNS_14TensorIteratorEENKUlvE_clEvENKUlvE2_clEvEUlN3c104HalfES8_S8_E_St5arrayIPcLm5EE23TrivialOffsetCalculatorILi3EjESD_ILi2EjEEEviT0_T1_T2_T3_,"ax",@progbits
	.align	128
.text._ZN2at6native57_GLOBAL__N__416c288b_24_ActivationPreluKernel_cu_bc9ca66845unrolled_elementwise_kernel_for_multi_outputsILi2EZZZNS0_21prelu_backward_kernelERNS_14TensorIteratorEENKUlvE_clEvENKUlvE2_clEvEUlN3c104HalfES8_S8_E_St5arrayIPcLm5EE23TrivialOffsetCalculatorILi3EjESD_ILi2EjEEEviT0_T1_T2_T3_:
        .type           _ZN2at6native57_GLOBAL__N__416c288b_24_ActivationPreluKernel_cu_bc9ca66845unrolled_elementwise_kernel_for_multi_outputsILi2EZZZNS0_21prelu_backward_kernelERNS_14TensorIteratorEENKUlvE_clEvENKUlvE2_clEvEUlN3c104HalfES8_S8_E_St5arrayIPcLm5EE23TrivialOffsetCalculatorILi3EjESD_ILi2EjEEEviT0_T1_T2_T3_,@function
        .size           _ZN2at6native57_GLOBAL__N__416c288b_24_ActivationPreluKernel_cu_bc9ca66845unrolled_elementwise_kernel_for_multi_outputsILi2EZZZNS0_21prelu_backward_kernelERNS_14TensorIteratorEENKUlvE_clEvENKUlvE2_clEvEUlN3c104HalfES8_S8_E_St5arrayIPcLm5EE23TrivialOffsetCalculatorILi3EjESD_ILi2EjEEEviT0_T1_T2_T3_,(.L_x_3502 - _ZN2at6native57_GLOBAL__N__416c288b_24_ActivationPreluKernel_cu_bc9ca66845unrolled_elementwise_kernel_for_multi_outputsILi2EZZZNS0_21prelu_backward_kernelERNS_14TensorIteratorEENKUlvE_clEvENKUlvE2_clEvEUlN3c104HalfES8_S8_E_St5arrayIPcLm5EE23TrivialOffsetCalculatorILi3EjESD_ILi2EjEEEviT0_T1_T2_T3_)
        .other          _ZN2at6native57_GLOBAL__N__416c288b_24_ActivationPreluKernel_cu_bc9ca66845unrolled_elementwise_kernel_for_multi_outputsILi2EZZZNS0_21prelu_backward_kernelERNS_14TensorIteratorEENKUlvE_clEvENKUlvE2_clEvEUlN3c104HalfES8_S8_E_St5arrayIPcLm5EE23TrivialOffsetCalculatorILi3EjESD_ILi2EjEEEviT0_T1_T2_T3_,@"STO_CUDA_ENTRY STV_DEFAULT"
_ZN2at6native57_GLOBAL__N__416c288b_24_ActivationPreluKernel_cu_bc9ca66845unrolled_elementwise_kernel_for_multi_outputsILi2EZZZNS0_21prelu_backward_kernelERNS_14TensorIteratorEENKUlvE_clEvENKUlvE2_clEvEUlN3c104HalfES8_S8_E_St5arrayIPcLm5EE23TrivialOffsetCalculatorILi3EjESD_ILi2EjEEEviT0_T1_T2_T3_:
[----:B------:R-:W-:Y:S01]  /*0000*/  LDC R1, c[0x0][0x28] ;  /* 0x00000a00ff017b82 */ /* 0x000fe20000000800 */
[----:B------:R-:W0:Y:S07]  /*0010*/  S2R R4, SR_TID.X ;  /* 0x0000000000047919 */ /* 0x000e2e0000002100 */
[----:B------:R-:W1:Y:S01]  /*0020*/  S2UR UR5, SR_CTAID.X ;  /* 0x00000000000579c3 */ /* 0x000e620000002500 */
[----:B------:R-:W-:Y:S01]  /*0030*/  ULDC UR4, c[0x0][0x210] ;  /* 0x0000840000047ab9 */ /* 0x000fe20000000800 */
[----:B------:R-:W-:Y:S01]  /*0040*/  ULDC.64 UR6, c[0x0][0x208] ;  /* 0x0000820000067ab9 */ /* 0x000fe20000000a00 */
[----:B------:R-:W-:Y:S01]  /*0050*/  BSSY B0, `(.L_x_35) ;  /* 0x000006d000007945 */ /* 0x000fe20003800000 */
        /* <DEDUP_REMOVED lines=9> */
[----:B------:R-:W-:Y:S01]  /*00f0*/  PRMT R8, RZ, 0x7610, R8 ;  /* 0x00007610ff087816 */ /* 0x000fe20000000008 */
[----:B-1----:R-:W-:Y:S01]  /*0100*/  UIMAD UR4, UR5, -0x400, UR4 ;  /* 0xfffffc00050478a4 */ /* 0x002fe2000f8e0204 */
[----:B------:R-:W-:Y:S02]  /*0110*/  PRMT R9, RZ, 0x7610, R9 ;  /* 0x00007610ff097816 */ /* 0x000fe40000000009 */
[----:B------:R-:W-:Y:S02]  /*0120*/  PRMT R10, RZ, 0x7610, R10 ;  /* 0x00007610ff0a7816 */ /* 0x000fe4000000000a */
[----:B------:R-:W-:-:S02]  /*0130*/  PRMT R11, RZ, 0x7610, R11 ;  /* 0x00007610ff0b7816 */ /* 0x000fc4000000000b */
[----:B0-----:R-:W-:Y:S02]  /*0140*/  ISETP.GE.AND P0, PT, R4, UR4, PT ;  /* 0x0000000404007c0c */ /* 0x001fe4000bf06270 */
        /* <DEDUP_REMOVED lines=12> */
[----:B------:R-:W-:Y:S06]  /*0210*/  @P0 BRA `(.L_x_36) ;  /* 0x0000000400400947 */ /* 0x000fec0003800000 */
[----:B------:R-:W0:Y:S01]  /*0220*/  LDC.64 R14, c[0x0][0x228] ;  /* 0x00008a00ff0e7b82 */ /* 0x000e220000000a00 */
[----:B------:R-:W-:Y:S02]  /*0230*/  IMAD.U32 R17, RZ, RZ, UR5 ;  /* 0x00000005ff117e24 */ /* 0x000fe4000f8e00ff */
[----:B------:R-:W-:Y:S02]  /*0240*/  VIADD R21, R4, 0x80 ;  /* 0x0000008004157836 */ /* 0x000fe40000000000 */
[----:B------:R-:W-:-:S03]  /*0250*/  IMAD R17, R17, 0x400, R4 ;  /* 0x0000040011117824 */ /* 0x000fc600078e0204 */
[----:B------:R-:W1:Y:S01]  /*0260*/  LDC.64 R18, c[0x0][0x230] ;  /* 0x00008c00ff127b82 */ /* 0x000e620000000a00 */
[----:B------:R-:W-:-:S07]  /*0270*/  ISETP.GE.AND P1, PT, R21, UR4, PT ;  /* 0x0000000415007c0c */ /* 0x000fce000bf26270 */
[----:B------:R-:W2:Y:S01]  /*0280*/  LDC.64 R22, c[0x0][0x238] ;  /* 0x00008e00ff167b82 */ /* 0x000ea20000000a00 */
[----:B0-----:R-:W-:-:S06]  /*0290*/  IMAD.WIDE.U32 R30, R17, 0x2, R14 ;  /* 0x00000002111e7825 */ /* 0x001fcc00078e000e */
[----:B------:R-:W5:Y:S01]  /*02a0*/  LDG.E.U16 R30, desc[UR6][R30.64] ;  /* 0x000000061e1e7981 */ /* 0x000f62000c1e1500 */
[----:B-1----:R-:W-:-:S05]  /*02b0*/  IMAD.WIDE.U32 R36, R17, 0x2, R18 ;  /* 0x0000000211247825 */ /* 0x002fca00078e0012 */
[----:B------:R2:W5:Y:S02]  /*02c0*/  LDG.E.U16 R31, desc[UR6][R36.64] ;  /* 0x00000006241f7981 */ /* 0x000564000c1e1500 */
[----:B--2---:R-:W-:-:S05]  /*02d0*/  IMAD.WIDE.U32 R36, R17, 0x2, R22 ;  /* 0x0000000211247825 */ /* 0x004fca00078e0016 */
[----:B------:R0:W5:Y:S01]  /*02e0*/  LDG.E.U16 R32, desc[UR6][R36.64] ;  /* 0x0000000624207981 */ /* 0x000162000c1e1500 */
[----:B------:R-:W-:Y:S05]  /*02f0*/  @P1 BRA `(.L_x_36) ;  /* 0x0000000400081947 */ /* 0x000fea0003800000 */
[----:B------:R-:W-:-:S04]  /*0300*/  VIADD R21, R17, 0x80 ;  /* 0x0000008011157836 */ /* 0x000fc80000000000 */
[----:B0-----:R-:W-:-:S04]  /*0310*/  IMAD.WIDE.U32 R36, R21, 0x2, R14 ;  /* 0x0000000215247825 */ /* 0x001fc800078e000e */
[C---:B------:R-:W-:Y:S01]  /*0320*/  IMAD.WIDE.U32 R28, R21.reuse, 0x2, R18 ;  /* 0x00000002151c7825 */ /* 0x040fe200078e0012 */
[----:B------:R0:W5:Y:S05]  /*0330*/  LDG.E.U16 R27, desc[UR6][R36.64] ;  /* 0x00000006241b7981 */ /* 0x00016a000c1e1500 */
[----:B------:R1:W5:Y:S01]  /*0340*/  LDG.E.U16 R28, desc[UR6][R28.64] ;  /* 0x000000061c1c7981 */ /* 0x000362000c1e1500 */
[----:B0-----:R-:W-:-:S05]  /*0350*/  IMAD.WIDE.U32 R36, R21, 0x2, R22 ;  /* 0x0000000215247825 */ /* 0x001fca00078e0016 */
[----:B------:R1:W5:Y:S01]  /*0360*/  LDG.E.U16 R29, desc[UR6][R36.64] ;  /* 0x00000006241d7981 */ /* 0x000362000c1e1500 */
[----:B------:R-:W-:-:S04]  /*0370*/  IADD3 R21, R4, 0x100, RZ ;  /* 0x0000010004157810 */ /* 0x000fc80007ffe0ff */
[----:B------:R-:W-:-:S13]  /*0380*/  ISETP.GE.AND P1, PT, R21, UR4, PT ;  /* 0x0000000415007c0c */ /* 0x000fda000bf26270 */
[----:B-1----:R-:W-:Y:S05]  /*0390*/  @P1 BRA `(.L_x_36) ;  /* 0x0000000000e01947 */ /* 0x002fea0003800000 */
[----:B------:R-:W-:-:S04]  /*03a0*/  VIADD R21, R17, 0x100 ;  /* 0x0000010011157836 */ /* 0x000fc80000000000 */
[----:B------:R-:W-:-:S04]  /*03b0*/  IMAD.WIDE.U32 R24, R21, 0x2, R14 ;  /* 0x0000000215187825 */ /* 0x000fc800078e000e */
[C---:B------:R-:W-:Y:S02]  /*03c0*/  IMAD.WIDE.U32 R36, R21.reuse, 0x2, R18 ;  /* 0x0000000215247825 */ /* 0x040fe400078e0012 */
[----:B------:R-:W5:Y:S04]  /*03d0*/  LDG.E.U16 R24, desc[UR6][R24.64] ;  /* 0x0000000618187981 */ /* 0x000f68000c1e1500 */
[----:B------:R0:W5:Y:S02]  /*03e0*/  LDG.E.U16 R25, desc[UR6][R36.64] ;  /* 0x0000000624197981 */ /* 0x000164000c1e1500 */
[----:B0-----:R-:W-:-:S05]  /*03f0*/  IMAD.WIDE.U32 R36, R21, 0x2, R22 ;  /* 0x0000000215247825 */ /* 0x001fca00078e0016 */
[----:B------:R1:W5:Y:S01]  /*0400*/  LDG.E.U16 R26, desc[UR6][R36.64] ;  /* 0x00000006241a7981 */ /* 0x000362000c1e1500 */
[----:B------:R-:W-:-:S05]  /*0410*/  VIADD R21, R4, 0x180 ;  /* 0x0000018004157836 */ /* 0x000fca0000000000 */
[----:B------:R-:W-:-:S13]  /*0420*/  ISETP.GE.AND P1, PT, R21, UR4, PT ;  /* 0x0000000415007c0c */ /* 0x000fda000bf26270 */
[----:B-1----:R-:W-:Y:S05]  /*0430*/  @P1 BRA `(.L_x_36) ;  /* 0x0000000000b81947 */ /* 0x002fea0003800000 */
[----:B------:R-:W-:-:S04]  /*0440*/  VIADD R21, R17, 0x180 ;  /* 0x0000018011157836 */ /* 0x000fc80000000000 */
[----:B------:R-:W-:-:S04]  /*0450*/  IMAD.WIDE.U32 R36, R21, 0x2, R14 ;  /* 0x0000000215247825 */ /* 0x000fc800078e000e */
        /* <DEDUP_REMOVED lines=28> */
[----:B------:R-:W-:-:S05]  /*0620*/  VIADD R16, R4, 0x380 ;  /* 0x0000038004107836 */ /* 0x000fca0000000000 */
[----:B------:R-:W-:-:S13]  /*0630*/  ISETP.GE.AND P1, PT, R16, UR4, PT ;  /* 0x0000000410007c0c */ /* 0x000fda000bf26270 */
[C---:B------:R-:W-:Y:S02]  /*0640*/  @!P1 VIADD R35, R17.reuse, 0x380 ;  /* 0x0000038011239836 */ /* 0x040fe40000000000 */
[----:B------:R-:W-:Y:S02]  /*0650*/  VIADD R17, R17, 0x300 ;  /* 0x0000030011117836 */ /* 0x000fe40000000000 */
[----:B------:R-:W-:-:S04]  /*0660*/  @!P1 IMAD.WIDE.U32 R36, R35, 0x2, R14 ;  /* 0x0000000223249825 */ /* 0x000fc800078e000e */
[C---:B------:R-:W-:Y:S01]  /*0670*/  IMAD.WIDE.U32 R20, R17.reuse, 0x2, R14 ;  /* 0x0000000211147825 */ /* 0x040fe200078e000e */
[----:B------:R1:W5:Y:S03]  /*0680*/  @!P1 LDG.E.U16 R3, desc[UR6][R36.64] ;  /* 0x0000000624039981 */ /* 0x000366000c1e1500 */
[C---:B------:R-:W-:Y:S02]  /*0690*/  IMAD.WIDE.U32 R14, R17.reuse, 0x2, R18 ;  /* 0x00000002110e7825 */ /* 0x040fe400078e0012 */
[----:B------:R1:W5:Y:S02]  /*06a0*/  LDG.E.U16 R20, desc[UR6][R20.64] ;  /* 0x0000000614147981 */ /* 0x000364000c1e1500 */
[----:B------:R-:W-:Y:S02]  /*06b0*/  IMAD.WIDE.U32 R16, R17, 0x2, R22 ;  /* 0x0000000211107825 */ /* 0x000fe400078e0016 */
[----:B------:R1:W5:Y:S02]  /*06c0*/  LDG.E.U16 R34, desc[UR6][R14.64] ;  /* 0x000000060e227981 */ /* 0x000364000c1e1500 */
[----:B------:R-:W-:-:S02]  /*06d0*/  @!P1 IMAD.WIDE.U32 R18, R35, 0x2, R18 ;  /* 0x0000000223129825 */ /* 0x000fc400078e0012 */
[----:B------:R1:W5:Y:S02]  /*06e0*/  LDG.E.U16 R16, desc[UR6][R16.64] ;  /* 0x0000000610107981 */ /* 0x000364000c1e1500 */
[----:B------:R-:W-:Y:S02]  /*06f0*/  @!P1 IMAD.WIDE.U32 R22, R35, 0x2, R22 ;  /* 0x0000000223169825 */ /* 0x000fe400078e0016 */
[----:B------:R1:W5:Y:S04]  /*0700*/  @!P1 LDG.E.U16 R2, desc[UR6][R18.64] ;  /* 0x0000000612029981 */ /* 0x000368000c1e1500 */
[----:B------:R1:W5:Y:S02]  /*0710*/  @!P1 LDG.E.U16 R0, desc[UR6][R22.64] ;  /* 0x0000000616009981 */ /* 0x000364000c1e1500 */
.L_x_36:
[----:B------:R-:W-:Y:S05]  /*0720*/  BSYNC B0 ;  /* 0x0000000000007941 */ /* 0x000fea0003800000 */
.L_x_35:
[C---:B-1----:R-:W-:Y:S01]  /*0730*/  IADD3 R14, R4.reuse, 0x80, RZ ;  /* 0x00000080040e7810 */ /* 0x042fe20007ffe0ff */
[C---:B------:R-:W-:Y:S01]  /*0740*/  VIADD R15, R4.reuse, 0x100 ;  /* 0x00000100040f7836 */ /* 0x040fe20000000000 */
[C---:B------:R-:W-:Y:S01]  /*0750*/  IADD3 R18, R4.reuse, 0x280, RZ ;  /* 0x0000028004127810 */ /* 0x040fe20007ffe0ff */
[----:B------:R-:W-:Y:S01]  /*0760*/  VIADD R17, R4, 0x180 ;  /* 0x0000018004117836 */ /* 0x000fe20000000000 */
[----:B------:R-:W-:Y:S01]  /*0770*/  ISETP.GE.AND P6, PT, R14, UR4, PT ;  /* 0x000000040e007c0c */ /* 0x000fe2000bfc6270 */
[----:B------:R-:W-:Y:S01]  /*0780*/  VIADD R14, R4, 0x200 ;  /* 0x00000200040e7836 */ /* 0x000fe20000000000 */
[----:B------:R-:W-:Y:S01]  /*0790*/  ISETP.GE.AND P5, PT, R15, UR4, PT ;  /* 0x000000040f007c0c */ /* 0x000fe2000bfa6270 */
[----:B------:R-:W-:Y:S01]  /*07a0*/  BSSY B0, `(.L_x_37) ;  /* 0x0000012000007945 */ /* 0x000fe20003800000 */
[----:B0-----:R-:W-:Y:S02]  /*07b0*/  P2R R36, PR, RZ, 0x40 ;  /* 0x00000040ff247803 */ /* 0x001fe40000000000 */
[----:B------:R-:W-:-:S02]  /*07c0*/  ISETP.GE.AND P2, PT, R14, UR4, PT ;  /* 0x000000040e007c0c */ /* 0x000fc4000bf46270 */
[----:B------:R-:W-:Y:S02]  /*07d0*/  ISETP.GE.AND P1, PT, R17, UR4, PT ;  /* 0x0000000411007c0c */ /* 0x000fe4000bf26270 */
[----:B------:R-:W-:Y:S02]  /*07e0*/  ISETP.GE.AND P3, PT, R18, UR4, PT ;  /* 0x0000000412007c0c */ /* 0x000fe4000bf66270 */
        /* <DEDUP_REMOVED lines=13> */
.L_x_38:
[----:B------:R-:W-:Y:S05]  /*08c0*/  BSYNC B0 ;  /* 0x0000000000007941 */ /* 0x000fea0003800000 */
.L_x_37:
[----:B------:R-:W-:Y:S01]  /*08d0*/  BSSY B0, `(.L_x_39) ;  /* 0x000000f000007945 */ /* 0x000fe20003800000 */
[----:B------:R-:W-:Y:S02]  /*08e0*/  PRMT R15, RZ, 0x7610, R15 ;  /* 0x00007610ff0f7816 */ /* 0x000fe4000000000f */
[----:B------:R-:W-:Y:S02]  /*08f0*/  PRMT R17, RZ, 0x7610, R17 ;  /* 0x00007610ff117816 */ /* 0x000fe40000000011 */
[----:B------:R-:W-:Y:S01]  /*0900*/  PRMT R18, RZ, 0x7610, R18 ;  /* 0x00007610ff127816 */ /* 0x000fe20000000012 */
[----:B------:R-:W-:Y:S06]  /*0910*/  @P6 BRA `(.L_x_40) ;  /* 0x0000000000286947 */ /* 0x000fec0003800000 */
        /* <DEDUP_REMOVED lines=10> */
.L_x_40:
[----:B------:R-:W-:Y:S05]  /*09c0*/  BSYNC B0 ;  /* 0x0000000000007941 */ /* 0x000fea0003800000 */
.L_x_39:
[----:B------:R-:W-:Y:S01]  /*09d0*/  BSSY B0, `(.L_x_41) ;  /* 0x000000d000007945 */ /* 0x000fe20003800000 */
[----:B------:R-:W-:-:S03]  /*09e0*/  PRMT R19, RZ, 0x7610, R19 ;  /* 0x00007610ff137816 */ /* 0x000fc60000000013 */
[----:B------:R-:W-:Y:S05]  /*09f0*/  @P5 BRA `(.L_x_42) ;  /* 0x0000000000285947 */ /* 0x000fea0003800000 */
        /* <DEDUP_REMOVED lines=10> */
.L_x_42:
[----:B------:R-:W-:Y:S05]  /*0aa0*/  BSYNC B0 ;  /* 0x0000000000007941 */ /* 0x000fea0003800000 */
.L_x_41:
        /* <DEDUP_REMOVED lines=15> */
.L_x_44:
[----:B------:R-:W-:Y:S05]  /*0ba0*/  BSYNC B0 ;  /* 0x0000000000007941 */ /* 0x000fea0003800000 */
.L_x_43:
[----:B------:R-:W-:Y:S01]  /*0bb0*/  BSSY B0, `(.L_x_45) ;  /* 0x000000e000007945 */ /* 0x000fe20003800000 */
[----:B-----5:R-:W-:Y:S01]  /*0bc0*/  VIADD R24, R4, 0x300 ;  /* 0x0000030004187836 */ /* 0x020fe20000000000 */
[----:B------:R-:W-:Y:S02]  /*0bd0*/  PRMT R11, RZ, 0x7610, R11 ;  /* 0x00007610ff0b7816 */ /* 0x000fe4000000000b */
        /* <DEDUP_REMOVED lines=11> */
.L_x_46:
[----:B------:R-:W-:Y:S05]  /*0c90*/  BSYNC B0 ;  /* 0x0000000000007941 */ /* 0x000fea0003800000 */
.L_x_45:
        /* <DEDUP_REMOVED lines=15> */
.L_x_48:
[----:B------:R-:W-:Y:S05]  /*0d90*/  BSYNC B0 ;  /* 0x0000000000007941 */ /* 0x000fea0003800000 */
.L_x_47:
[----:B------:R-:W-:Y:S01]  /*0da0*/  ISETP.GE.AND P4, PT, R24, UR4, PT ;  /* 0x0000000418007c0c */ /* 0x000fe2000bf86270 */
[----:B------:R-:W-:Y:S01]  /*0db0*/  BSSY B0, `(.L_x_49) ;  /* 0x000000f000007945 */ /* 0x000fe20003800000 */
[----:B------:R-:W-:Y:S01]  /*0dc0*/  VIADD R6, R4, 0x380 ;  /* 0x0000038004067836 */ /* 0x000fe20000000000 */
[----:B------:R-:W-:Y:S02]  /*0dd0*/  PRMT R24, RZ, 0x7610, R24 ;  /* 0x00007610ff187816 */ /* 0x000fe40000000018 */
[----:B------:R-:W-:-:S08]  /*0de0*/  PRMT R25, RZ, 0x7610, R25 ;  /* 0x00007610ff197816 */ /* 0x000fd00000000019 */
        /* <DEDUP_REMOVED lines=11> */
.L_x_50:
[----:B------:R-:W-:Y:S05]  /*0ea0*/  BSYNC B0 ;  /* 0x0000000000007941 */ /* 0x000fea0003800000 */
.L_x_49:
[----:B------:R-:W-:Y:S01]  /*0eb0*/  ISETP.GE.AND P5, PT, R6, UR4, PT ;  /* 0x0000000406007c0c */ /* 0x000fe2000bfa6270 */
        /* <DEDUP_REMOVED lines=13> */
.L_x_52:
[----:B------:R-:W-:Y:S05]  /*0f90*/  BSYNC B0 ;  /* 0x0000000000007941 */ /* 0x000fea0003800000 */
.L_x_51:
[----:B------:R-:W-:Y:S05]  /*0fa0*/  @P0 EXIT ;  /* 0x000000000000094d */ /* 0x000fea0003800000 */
[----:B------:R-:W0:Y:S01]  /*0fb0*/  LDC.64 R2, c[0x0][0x218] ;  /* 0x00008600ff027b82 */ /* 0x000e220000000a00 */
[----:B------:R-:W-:Y:S01]  /*0fc0*/  IMAD.U32 R27, RZ, RZ, UR5 ;  /* 0x00000005ff1b7e24 */ /* 0x000fe2000f8e00ff */
[----:B------:R-:W-:-:S04]  /*0fd0*/  ISETP.NE.AND P6, PT, R36, RZ, PT ;  /* 0x000000ff2400720c */ /* 0x000fc80003fc5270 */
[----:B------:R-:W-:Y:S02]  /*0fe0*/  LEA R27, R27, R4, 0xa ;  /* 0x000000041b1b7211 */ /* 0x000fe400078e50ff */
[----:B------:R-:W1:Y:S03]  /*0ff0*/  LDC.64 R6, c[0x0][0x220] ;  /* 0x00008800ff067b82 */ /* 0x000e660000000a00 */
[----:B0-----:R-:W-:-:S05]  /*1000*/  IMAD.WIDE.U32 R4, R27, 0x2, R2 ;  /* 0x000000021b047825 */ /* 0x001fca00078e0002 */
[----:B------:R0:W-:Y:S01]  /*1010*/  STG.E.U16 desc[UR6][R4.64], R14 ;  /* 0x0000000e04007986 */ /* 0x0001e2000c101506 */
[----:B-1----:R-:W-:-:S05]  /*1020*/  IMAD.WIDE.U32 R8, R27, 0x2, R6 ;  /* 0x000000021b087825 */ /* 0x002fca00078e0006 */
[----:B------:R0:W-:Y:S01]  /*1030*/  STG.E.U16 desc[UR6][R8.64], R33 ;  /* 0x0000002108007986 */ /* 0x0001e2000c101506 */
[----:B------:R-:W-:Y:S05]  /*1040*/  @P6 EXIT ;  /* 0x000000000000694d */ /* 0x000fea0003800000 */
[----:B------:R-:W-:Y:S01]  /*1050*/  ISETP.NE.AND P6, PT, R35, RZ, PT ;  /* 0x000000ff2300720c */ /* 0x000fe20003fc5270 */
[----:B0-----:R-:W-:-:S04]  /*1060*/  VIADD R9, R27, 0x80 ;  /* 0x000000801b097836 */ /* 0x001fc80000000000 */
[----:B------:R-:W-:-:S04]  /*1070*/  IMAD.WIDE.U32 R4, R9, 0x2, R2 ;  /* 0x0000000209047825 */ /* 0x000fc800078e0002 */
[----:B------:R-:W-:Y:S01]  /*1080*/  IMAD.WIDE.U32 R8, R9, 0x2, R6 ;  /* 0x0000000209087825 */ /* 0x000fe200078e0006 */
[----:B------:R0:W-:Y:S04]  /*1090*/  STG.E.U16 desc[UR6][R4.64], R18 ;  /* 0x0000001204007986 */ /* 0x0001e8000c101506 */
[----:B------:R0:W-:Y:S01]  /*10a0*/  STG.E.U16 desc[UR6][R8.64], R17 ;  /* 0x0000001108007986 */ /* 0x0001e2000c101506 */
[----:B------:R-:W-:Y:S05]  /*10b0*/  @P6 EXIT ;  /* 0x000000000000694d */ /* 0x000fea0003800000 */
[----:B0-----:R-:W-:-:S04]  /*10c0*/  VIADD R9, R27, 0x100 ;  /* 0x000001001b097836 */ /* 0x001fc80000000000 */
[----:B------:R-:W-:-:S04]  /*10d0*/  IMAD.WIDE.U32 R4, R9, 0x2, R2 ;  /* 0x0000000209047825 */ /* 0x000fc800078e0002 */
[----:B------:R-:W-:Y:S01]  /*10e0*/  IMAD.WIDE.U32 R8, R9, 0x2, R6 ;  /* 0x0000000209087825 */ /* 0x000fe200078e0006 */
[----:B------:R0:W-:Y:S04]  /*10f0*/  STG.E.U16 desc[UR6][R4.64], R19 ;  /* 0x0000001304007986 */ /* 0x0001e8000c101506 */
[----:B------:R0:W-:Y:S01]  /*1100*/  STG.E.U16 desc[UR6][R8.64], R15 ;  /* 0x0000000f08007986 */ /* 0x0001e2000c101506 */
[----:B------:R-:W-:Y:S05]  /*1110*/  @P1 EXIT ;  /* 0x000000000000194d */ /* 0x000fea0003800000 */
[----:B0-----:R-:W-:-:S05]  /*1120*/  IADD3 R9, R27, 0x180, RZ ;  /* 0x000001801b097810 */ /* 0x001fca0007ffe0ff */
        /* <DEDUP_REMOVED lines=23> */
[----:B------:R-:W-:-:S04]  /*12a0*/  VIADD R27, R27, 0x380 ;  /* 0x000003801b1b7836 */ /* 0x000fc80000000000 */
[----:B------:R-:W-:-:S04]  /*12b0*/  IMAD.WIDE.U32 R2, R27, 0x2, R2 ;  /* 0x000000021b027825 */ /* 0x000fc800078e0002 */
[----:B------:R-:W-:Y:S01]  /*12c0*/  IMAD.WIDE.U32 R6, R27, 0x2, R6 ;  /* 0x000000021b067825 */ /* 0x000fe200078e0006 */
[----:B------:R-:W-:Y:S04]  /*12d0*/  STG.E.U16 desc[UR6][R2.64], R16 ;  /* 0x0000001002007986 */ /* 0x000fe8000c101506 */
[----:B------:R-:W-:Y:S01]  /*12e0*/  STG.E.U16 desc[UR6][R6.64], R24 ;  /* 0x0000001806007986 */ /* 0x000fe2000c101506 */
[----:B------:R-:W-:Y:S05]  /*12f0*/  EXIT ;  /* 0x000000000000794d */ /* 0x000fea0003800000 */
.L_x_53:
        /* <DEDUP_REMOVED lines=16> */
.L_x_3502:


//--------------------- .text._ZN2at6native57_GLOBAL__N__416c288b_24_ActivationPreluKernel_cu_bc9ca66845unrolled_elementwise_kernel_for_multi_outputsILi2EZZZNS0_21prelu_backward_kernelERNS_14TensorIteratorEENKUlvE_clEvENKUlvE1_clEvEUlN3c108BFloat16ES8_S8_E_St5arrayIPcLm5EE16OffsetCalculatorILi3EjLb0EESD_ILi2EjLb0EEEEviT0_T1_T2_T3_ --------------------------
	.section	.text._ZN2at6native57_GLOBAL__N__416c288b_24_ActivationPreluKernel_cu_bc9ca66845unrolled_elementwise_kernel_for_multi_outputsILi2EZZZNS0_21prelu_backward_kernelERNS_14TensorIteratorEENKUlvE_clEvENKUlvE1_clEvEUlN3c108BFloat16ES8_S8_E_St5arrayIPcLm5EE16OffsetCalculatorILi3EjLb0EESD_ILi2EjLb0EEEEviT0_T1_T2_T3_,"ax",@progbits
	.align	128
.text._ZN2at6native57_GLOBAL__N__416c288b_24_ActivationPreluKernel_cu_bc9ca66845unrolled_elementwise_kernel_for_multi_outputsILi2EZZZNS0_21prelu_backward_kernelERNS_14TensorIteratorEENKUlvE_clEvENKUlvE1_clEvEUlN3c108BFloat16ES8_S8_E_St5arrayIPcLm5EE16OffsetCalculatorILi3EjLb0EESD_ILi2EjLb0EEEEviT0_T1_T2_T3_:
        .type           _ZN2at6native57_GLOBAL__N__416c288b_24_ActivationPreluKernel_cu_bc9ca66845unrolled_elementwise_kernel_for_multi_outputsILi2EZZZNS0_21prelu_backward_kernelERNS_14TensorIteratorEENKUlvE_clEvENKUlvE1_clEvEUlN3c108BFloat16ES8_S8_E_St5arrayIPcLm5EE16OffsetCalculatorILi3EjLb0EESD_ILi2EjLb0EEEEviT0_T1_T2_T3_,@function
        .size           _ZN2at6native57_GLOBAL__N__416c288b_24_ActivationPreluKernel_cu_bc9ca66845unrolled_elementwise_kernel_for_multi_outputsILi2EZZZNS0_21prelu_backward_kernelERNS_14TensorIteratorEENKUlvE_clEvENKUlvE1_clEvEUlN3c108BFloat16ES8_S8_E_St5arrayIPcLm5EE16OffsetCalculatorILi3EjLb0EESD_ILi2EjLb0EEEEviT0_T1_T2_T3_,(.L_x_3503 - _ZN2at6native57_GLOBAL__N__416c288b_24_ActivationPreluKernel_cu_bc9ca66845unrolled_elementwise_kernel_for_multi_outputsILi2EZZZNS0_21prelu_backward_kernelERNS_14TensorIteratorEENKUlvE_clEvENKUlvE1_clEvEUlN3c108BFloat16ES8_S8_E_St5arrayIPcLm5EE16OffsetCalculatorILi3EjLb0EESD_ILi2EjLb0EEEEviT0_T1_T2_T3_)
        .other          _ZN2at6native57_GLOBAL__N__416c288b_24_ActivationPreluKernel_cu_bc9ca66845unrolled_elementwise_kernel_for_multi_outputsILi2EZZZNS0_21prelu_backward_kernelERNS_14TensorIteratorEENKUlvE_clEvENKUlvE1_clEvEUlN3c108BFloat16ES8_S8_E_St5arrayIPcLm5EE16OffsetCalculatorILi3EjLb0EESD_ILi2EjLb0EEEEviT0_T1_T2_T3_,@"STO_CUDA_ENTRY STV_DEFAULT"
_ZN2at6native57_GLOBAL__N__416c288b_24_ActivationPreluKernel_cu_bc9ca66845unrolled_elementwise_kernel_for_multi_outputsILi2EZZZNS0_21prelu_backward_kernelERNS_14TensorIteratorEENKUlvE_clEvENKUlvE1_clEvEUlN3c108BFloat16ES8_S8_E_St5arrayIPcLm5EE16OffsetCalculatorILi3EjLb0EESD_ILi2EjLb0EEEEviT0_T1_T2_T3_:
        /* <DEDUP_REMOVED lines=387> */
.L_x_56:
        /* <DEDUP_REMOVED lines=364> */
.L_x_57:
        /* <DEDUP_REMOVED lines=362> */
.L_x_58:
        /* <DEDUP_REMOVED lines=361> */
.L_x_59:
        /* <DEDUP_REMOVED lines=362> */
.L_x_60:
        /* <DEDUP_REMOVED lines=361> */
.L_x_61:
        /* <DEDUP_REMOVED lines=361> */
.L_x_62:
        /* <DEDUP_REMOVED lines=361> */
.L_x_63:
[----:B------:R-:W-:-:S04]  /*b670*/  IMAD.WIDE.U32 R8, R41, 0x2, R36 ;  /* 0x0000000229087825 */ /* 0x000fc800078e0024 */
[----:B------:R-:W-:Y:S02]  /*b680*/  IMAD.WIDE.U32 R34, R38, 0x2, R34 ;  /* 0x0000000226227825 */ /* 0x000fe400078e0022 */
[----:B------:R0:W5:Y:S02]  /*b690*/  LDG.E.U16 R8, desc[UR4][R8.64] ;  /* 0x0000000408087981 */ /* 0x000164000c1e1500 */
[----:B------:R-:W-:Y:S02]  /*b6a0*/  IMAD.WIDE.U32 R32, R39, 0x2, R32 ;  /* 0x0000000227207825 */ /* 0x000fe400078e0020 */
[----:B------:R0:W5:Y:S04]  /*b6b0*/  LDG.E.U16 R7, desc[UR4][R34.64] ;  /* 0x0000000422077981 */ /* 0x000168000c1e1500 */
[----:B------:R0:W5:Y:S02]  /*b6c0*/  LDG.E.U16 R6, desc[UR4][R32.64] ;  /* 0x0000000420067981 */ /* 0x000164000c1e1500 */
.L_x_55:
[----:B------:R-:W-:Y:S05]  /*b6d0*/  BSYNC B0 ;  /* 0x0000000000007941 */ /* 0x000fea0003800000 */
.L_x_54:
        /* <DEDUP_REMOVED lines=17> */
[----:B-----5:R-:W-:-:S04]  /*b7f0*/  SHF.L.U32 R29, R29, 0x10, RZ ;  /* 0x000000101d1d7819 */ /* 0x020fc800000006ff */
[----:B------:R-:W-:-:S13]  /*b800*/  FSETP.GT.FTZ.AND P4, PT, R29, RZ, PT ;  /* 0x000000ff1d00720b */ /* 0x000fda0003f94000 */
[----:B------:R-:W-:Y:S02]  /*b810*/  @!P4 SHF.L.U32 R9, R31, 0x10, RZ ;  /* 0x000000101f09c819 */ /* 0x000fe400000006ff */
[----:B------:R-:W-:-:S03]  /*b820*/  @!P4 SHF.L.U32 R30, R30, 0x10, RZ ;  /* 0x000000101e1ec819 */ /* 0x000fc600000006ff */
[-C--:B------:R-:W-:Y:S02]  /*b830*/  @!P4 FMUL.FTZ R29, R29, R9.reuse ;  /* 0x000000091d1dc220 */ /* 0x080fe40000410000 */
[----:B------:R-:W-:-:S03]  /*b840*/  @!P4 FMUL.FTZ R22, R30, R9 ;  /* 0x000000091e16c220 */ /* 0x000fc60000410000 */
[----:B------:R-:W-:Y:S02]  /*b850*/  @!P4 F2FP.BF16.F32.PACK_AB R9, RZ, R29 ;  /* 0x0000001dff09c23e */ /* 0x000fe400000010ff */
[----:B------:R-:W-:Y:S02]  /*b860*/  @!P4 F2FP.BF16.F32.PACK_AB R22, RZ, R22 ;  /* 0x00000016ff16c23e */ /* 0x000fe400000010ff */
[----:B------:R-:W-:Y:S02]  /*b870*/  @P4 PRMT R9, RZ, 0x7610, R9 ;  /* 0x00007610ff094816 */ /* 0x000fe40000000009 */
[----:B------:R-:W-:-:S07]  /*b880*/  @P4 PRMT R22, R31, 0x7610, R22 ;  /* 0x000076101f164816 */ /* 0x000fce0000000016 */
.L_x_65:
[----:B------:R-:W-:Y:S05]  /*b890*/  BSYNC B0 ;  /* 0x0000000000007941 */ /* 0x000fea0003800000 */
.L_x_64:
[----:B------:R-:W-:Y:S01]  /*b8a0*/  BSSY B0, `(.L_x_66) ;  /* 0x000000f000007945 */ /* 0x000fe20003800000 */
[----:B-----5:R-:W-:Y:S02]  /*b8b0*/  PRMT R31, RZ, 0x7610, R31 ;  /* 0x00007610ff1f7816 */ /* 0x020fe4000000001f */
[----:B------:R-:W-:Y:S02]  /*b8c0*/  PRMT R30, RZ, 0x7610, R30 ;  /* 0x00007610ff1e7816 */ /* 0x000fe4000000001e */
[----:B------:R-:W-:Y:S01]  /*b8d0*/  PRMT R29, RZ, 0x7610, R29 ;  /* 0x00007610ff1d7816 */ /* 0x000fe2000000001d */
[----:B------:R-:W-:Y:S06]  /*b8e0*/  @P6 BRA `(.L_x_67) ;  /* 0x0000000000286947 */ /* 0x000fec0003800000 */
[----:B------:R-:W-:-:S04]  /*b8f0*/  SHF.L.U32 R27, R27, 0x10, RZ ;  /* 0x000000101b1b7819 */ /* 0x000fc800000006ff */
        /* <DEDUP_REMOVED lines=9> */
.L_x_67:
[----:B------:R-:W-:Y:S05]  /*b990*/  BSYNC B0 ;  /* 0x0000000000007941 */ /* 0x000fea0003800000 */
.L_x_66:
[----:B------:R-:W-:Y:S01]  /*b9a0*/  BSSY B0, `(.L_x_68) ;  /* 0x000000d000007945 */ /* 0x000fe20003800000 */
[----:B------:R-:W-:-:S03]  /*b9b0*/  PRMT R26, RZ, 0x7610, R26 ;  /* 0x00007610ff1a7816 */ /* 0x000fc6000000001a */
[----:B------:R-:W-:Y:S05]  /*b9c0*/  @P5 BRA `(.L_x_69) ;  /* 0x0000000000285947 */ /* 0x000fea0003800000 */
        /* <DEDUP_REMOVED lines=10> */
.L_x_69:
[----:B------:R-:W-:Y:S05]  /*ba70*/  BSYNC B0 ;  /* 0x0000000000007941 */ /* 0x000fea0003800000 */
.L_x_68:
[----:B------:R-:W-:Y:S01]  /*ba80*/  BSSY B0, `(.L_x_70) ;  /* 0x000000f000007945 */ /* 0x000fe20003800000 */
[----:B------:R-:W-:Y:S02]  /*ba90*/  PRMT R12, RZ, 0x7610, R12 ;  /* 0x00007610ff0c7816 */ /* 0x000fe4000000000c */
        /* <DEDUP_REMOVED lines=13> */
.L_x_71:
[----:B------:R-:W-:Y:S05]  /*bb70*/  BSYNC B0 ;  /* 0x0000000000007941 */ /* 0x000fea0003800000 */
.L_x_70:
[----:B------:R-:W-:Y:S01]  /*bb80*/  BSSY B0, `(.L_x_72) ;  /* 0x000000e000007945 */ /* 0x000fe20003800000 */
        /* <DEDUP_REMOVED lines=13> */
.L_x_73:
[----:B------:R-:W-:Y:S05]  /*bc60*/  BSYNC B0 ;  /* 0x0000000000007941 */ /* 0x000fea0003800000 */
.L_x_72:
[----:B------:R-:W-:Y:S01]  /*bc70*/  BSSY B0, `(.L_x_74) ;  /* 0x000000f000007945 */ /* 0x000fe20003800000 */
[----:B------:R-:W-:Y:S02]  /*bc80*/  PRMT R16, RZ, 0x7610, R16 ;  /* 0x00007610ff107816 */ /* 0x000fe40000000010 */
[----:B------:R-:W-:Y:S02]  /*bc90*/  IADD3 R17, R24, 0x300, RZ ;  /* 0x0000030018117810 */ /* 0x000fe40007ffe0ff */
        /* <DEDUP_REMOVED lines=12> */
.L_x_75:
[----:B------:R-:W-:Y:S05]  /*bd60*/  BSYNC B0 ;  /* 0x0000000000007941 */ /* 0x000fea0003800000 */
.L_x_74:
[----:B------:R-:W-:Y:S01]  /*bd70*/  ISETP.GE.AND P4, PT, R17, R2, PT ;  /* 0x000000021100720c */ /* 0x000fe20003f86270 */
[----:B------:R-:W-:Y:S01]  /*bd80*/  BSSY B0, `(.L_x_76) ;  /* 0x000000f000007945 */ /* 0x000fe20003800000 */
[----:B------:R-:W-:Y:S02]  /*bd90*/  PRMT R18, RZ, 0x7610, R18 ;  /* 0x00007610ff127816 */ /* 0x000fe40000000012 */
[----:B------:R-:W-:Y:S02]  /*bda0*/  IADD3 R21, R24, 0x380, RZ ;  /* 0x0000038018157810 */ /* 0x000fe40007ffe0ff */
[----:B------:R-:W-:-:S07]  /*bdb0*/  PRMT R19, RZ, 0x7610, R19 ;  /* 0x00007610ff137816 */ /* 0x000fce0000000013 */
[----:B------:R-:W-:Y:S05]  /*bdc0*/  @P4 BRA `(.L_x_77) ;  /* 0x0000000000284947 */ /* 0x000fea0003800000 */
[----:B------:R-:W-:-:S04]  /*bdd0*/  SHF.L.U32 R5, R5, 0x10, RZ ;  /* 0x0000001005057819 */ /* 0x000fc800000006ff */
[----:B------:R-:W-:-:S13]  /*bde0*/  FSETP.GT.FTZ.AND P5, PT, R5, RZ, PT ;  /* 0x000000ff0500720b */ /* 0x000fda0003fb4000 */
[----:B------:R-:W-:Y:S02]  /*bdf0*/  @!P5 SHF.L.U32 R4, R4, 0x10, RZ ;  /* 0x000000100404d819 */ /* 0x000fe400000006ff */
[----:B------:R-:W-:-:S05]  /*be00*/  @!P5 SHF.L.U32 R14, R3, 0x10, RZ ;  /* 0x00000010030ed819 */ /* 0x000fca00000006ff */
[-C--:B------:R-:W-:Y:S01]  /*be10*/  @!P5 FMUL.FTZ R4, R4, R14.reuse ;  /* 0x0000000e0404d220 */ /* 0x080fe20000410000 */
[----:B------:R-:W-:-:S04]  /*be20*/  @!P5 FMUL.FTZ R19, R5, R14 ;  /* 0x0000000e0513d220 */ /* 0x000fc80000410000 */
[----:B------:R-:W-:Y:S02]  /*be30*/  @!P5 F2FP.BF16.F32.PACK_AB R14, RZ, R4 ;  /* 0x00000004ff0ed23e */ /* 0x000fe400000010ff */
[----:B------:R-:W-:Y:S02]  /*be40*/  @!P5 F2FP.BF16.F32.PACK_AB R19, RZ, R19 ;  /* 0x00000013ff13d23e */ /* 0x000fe400000010ff */
[----:B------:R-:W-:Y:S02]  /*be50*/  @P5 PRMT R14, R3, 0x7610, R14 ;  /* 0x00007610030e5816 */ /* 0x000fe4000000000e */
[----:B------:R-:W-:-:S07]  /*be60*/  @P5 PRMT R19, RZ, 0x7610, R19 ;  /* 0x00007610ff135816 */ /* 0x000fce0000000013 */
.L_x_77:
[----:B------:R-:W-:Y:S05]  /*be70*/  BSYNC B0 ;  /* 0x0000000000007941 */ /* 0x000fea0003800000 */
.L_x_76:
[----:B------:R-:W-:Y:S01]  /*be80*/  ISETP.GE.AND P5, PT, R21, R2, PT ;  /* 0x000000021500720c */ /* 0x000fe20003fa6270 */
[----:B------:R-:W-:Y:S01]  /*be90*/  BSSY B0, `(.L_x_78) ;  /* 0x000000d000007945 */ /* 0x000fe20003800000 */
[----:B------:R-:W-:-:S11]  /*bea0*/  PRMT R20, RZ, 0x7610, R20 ;  /* 0x00007610ff147816 */ /* 0x000fd60000000014 */
        /* <DEDUP_REMOVED lines=11> */
.L_x_79:
[----:B------:R-:W-:Y:S05]  /*bf60*/  BSYNC B0 ;  /* 0x0000000000007941 */ /* 0x000fea0003800000 */
.L_x_78:
        /* <DEDUP_REMOVED lines=330> */
.L_x_80:
        /* <DEDUP_REMOVED lines=337> */
.L_x_81:
        /* <DEDUP_REMOVED lines=336> */
.L_x_82:
        /* <DEDUP_REMOVED lines=333> */
.L_x_83:
        /* <DEDUP_REMOVED lines=334> */
.L_x_84:
        /* <DEDUP_REMOVED lines=332> */
.L_x_85:
        /* <DEDUP_REMOVED lines=332> */
.L_x_86:
        /* <DEDUP_REMOVED lines=332> */
.L_x_87:
[----:B------:R-:W-:-:S04]  /*16610*/  IMAD.WIDE.U32 R4, R9, 0x2, R4 ;  /* 0x0000000209047825 */ /* 0x000fc800078e0004 */
[----:B------:R-:W-:Y:S01]  /*16620*/  IMAD.WIDE.U32 R2, R7, 0x2, R2 ;  /* 0x0000000207027825 */ /* 0x000fe200078e0002 */
[----:B------:R-:W-:Y:S04]  /*16630*/  STG.E.U16 desc[UR4][R4.64], R18 ;  /* 0x0000001204007986 */ /* 0x000fe8000c101504 */
[----:B------:R-:W-:Y:S01]  /*16640*/  STG.E.U16 desc[UR4][R2.64], R20 ;  /* 0x0000001402007986 */ /* 0x000fe2000c101504 */
[----:B------:R-:W-:Y:S05]  /*16650*/  EXIT ;  /* 0x000000000000794d */ /* 0x000fea0003800000 */
.L_x_88:
        /* <DEDUP_REMOVED lines=10> */
.L_x_3503:


//--------------------- .text._ZN2at6native57_GLOBAL__N__416c288b_24_ActivationPreluKernel_cu_bc9ca66845unrolled_elementwise_kernel_for_multi_outputsILi2EZZZNS0_21prelu_backward_kernelERNS_14TensorIteratorEENKUlvE_clEvENKUlvE1_clEvEUlN3c108BFloat16ES8_S8_E_St5arrayIPcLm5EE23TrivialOffsetCalculatorILi3EjESD_ILi2EjEEEviT0_T1_T2_T3_ --------------------------
	.section	.text._ZN2at6native57_GLOBAL__N__416c288b_24_ActivationPreluKernel_cu_bc9ca66845unrolled_elementwise_kernel_for_multi_outputsILi2EZZZNS0_21prelu_backward_kernelERNS_14TensorIteratorEENKUlvE_clEvENKUlvE1_clEvEUlN3c108BFloat16ES8_S8_E_St5arrayIPcLm5EE23TrivialOffsetCalculatorILi3EjESD_ILi2EjEEEviT0_T1_T2_T3_,"ax",@progbits
	.align	128
.text._ZN2at6native57_GLOBAL__N__416c288b_24_ActivationPreluKernel_cu_bc9ca66845unrolled_elementwise_kernel_for_multi_outputsILi2EZZZNS0_21prelu_backward_kernelERNS_14TensorIteratorEENKUlvE_clEvENKUlvE1_clEvEUlN3c108BFloat16ES8_S8_E_St5arrayIPcLm5EE23TrivialOffsetCalculatorILi3EjESD_ILi2EjEEEviT0_T1_T2_T3_:
        .type           _ZN2at6native57_GLOBAL__N__416c288b_24_ActivationPreluKernel_cu_bc9ca66845unrolled_elementwise_kernel_for_multi_outputsILi2EZZZNS0_21prelu_backward_kernelERNS_14TensorIteratorEENKUlvE_clEvENKUlvE1_clEvEUlN3c108BFloat16ES8_S8_E_St5arrayIPcLm5EE23TrivialOffsetCalculatorILi3EjESD_ILi2EjEEEviT0_T1_T2_T3_,@function
        .size           _ZN2at6native57_GLOBAL__N__416c288b_24_ActivationPreluKernel_cu_bc9ca66845unrolled_elementwise_kernel_for_multi_outputsILi2EZZZNS0_21prelu_backward_kernelERNS_14TensorIteratorEENKUlvE_clEvENKUlvE1_clEvEUlN3c108BFloat16ES8_S8_E_St5arrayIPcLm5EE23TrivialOffsetCalculatorILi3EjESD_ILi2EjEEEviT0_T1_T2_T3_,(.L_x_3504 - _ZN2at6native57_GLOBAL__N__416c288b_24_ActivationPreluKernel_cu_bc9ca66845unrolled_elementwise_kernel_for_multi_outputsILi2EZZZNS0_21prelu_backward_kernelERNS_14TensorIteratorEENKUlvE_clEvENKUlvE1_clEvEUlN3c108BFloat16ES8_S8_E_St5arrayIPcLm5EE23TrivialOffsetCalculatorILi3EjESD_ILi2EjEEEviT0_T1_T2_T3_)
        .other          _ZN2at6native57_GLOBAL__N__416c288b_24_ActivationPreluKernel_cu_bc9ca66845unrolled_elementwise_kernel_for_multi_outputsILi2EZZZNS0_21prelu_backward_kernelERNS_14TensorIteratorEENKUlvE_clEvENKUlvE1_clEvEUlN3c108BFloat16ES8_S8_E_St5arrayIPcLm5EE23TrivialOffsetCalculatorILi3EjESD_ILi2EjEEEviT0_T1_T2_T3_,@"STO_CUDA_ENTRY STV_DEFAULT"
_ZN2at6native57_GLOBAL__N__416c288b_24_ActivationPreluKernel_cu_bc9ca66845unrolled_elementwise_kernel_for_multi_outputsILi2EZZZNS0_21prelu_backward_kernelERNS_14TensorIteratorEENKUlvE_clEvENKUlvE1_clEvEUlN3c108BFloat16ES8_S8_E_St5arrayIPcLm5EE23TrivialOffsetCalculatorILi3EjESD_ILi2EjEEEviT0_T1_T2_T3_:
        /* <DEDUP_REMOVED lines=55> */
[----:B------:R-:W-:-:S05]  /*0370*/  VIADD R21, R4, 0x100 ;  /* 0x0000010004157836 */ /* 0x000fca0000000000 */
        /* <DEDUP_REMOVED lines=12> */
[----:B------:R-:W-:-:S05]  /*0440*/  IADD3 R21, R17, 0x180, RZ ;  /* 0x0000018011157810 */ /* 0x000fca0007ffe0ff */
[----:B------:R-:W-:-:S04]  /*0450*/  IMAD.WIDE.U32 R36, R21, 0x2, R14 ;  /* 0x0000000215247825 */ /* 0x000fc800078e000e */
        /* <DEDUP_REMOVED lines=28> */
[----:B------:R-:W-:-:S05]  /*0620*/  VIADD R16, R4, 0x380 ;  /* 0x0000038004107836 */ /* 0x000fca0000000000 */
[----:B------:R-:W-:-:S13]  /*0630*/  ISETP.GE.AND P1, PT, R16, UR4, PT ;  /* 0x0000000410007c0c */ /* 0x000fda000bf26270 */
[C---:B------:R-:W-:Y:S01]  /*0640*/  @!P1 IADD3 R35, R17.reuse, 0x380, RZ ;  /* 0x0000038011239810 */ /* 0x040fe20007ffe0ff */
[----:B------:R-:W-:-:S04]  /*0650*/  VIADD R17, R17, 0x300 ;  /* 0x0000030011117836 */ /* 0x000fc80000000000 */
        /* <DEDUP_REMOVED lines=12> */
.L_x_90:
[----:B------:R-:W-:Y:S05]  /*0720*/  BSYNC B0 ;  /* 0x0000000000007941 */ /* 0x000fea0003800000 */
.L_x_89:
[C---:B-1----:R-:W-:Y:S01]  /*0730*/  VIADD R14, R4.reuse, 0x80 ;  /* 0x00000080040e7836 */ /* 0x042fe20000000000 */
[----:B------:R-:W-:Y:S01]  /*0740*/  BSSY B0, `(.L_x_91) ;  /* 0x0000018000007945 */ /* 0x000fe20003800000 */
[C---:B------:R-:W-:Y:S02]  /*0750*/  VIADD R15, R4.reuse, 0x100 ;  /* 0x00000100040f7836 */ /* 0x040fe40000000000 */
[----:B------:R-:W-:Y:S01]  /*0760*/  VIADD R17, R4, 0x180 ;  /* 0x0000018004117836 */ /* 0x000fe20000000000 */
[----:B------:R-:W-:Y:S01]  /*0770*/  ISETP.GE.AND P6, PT, R14, UR4, PT ;  /* 0x000000040e007c0c */ /* 0x000fe2000bfc6270 */
[C---:B------:R-:W-:Y:S01]  /*0780*/  VIADD R14, R4.reuse, 0x200 ;  /* 0x00000200040e7836 */ /* 0x040fe20000000000 */
[----:B------:R-:W-:Y:S01]  /*0790*/  ISETP.GE.AND P5, PT, R15, UR4, PT ;  /* 0x000000040f007c0c */ /* 0x000fe2000bfa6270 */
[----:B------:R-:W-:Y:S01]  /*07a0*/  VIADD R18, R4, 0x280 ;  /* 0x0000028004127836 */ /* 0x000fe20000000000 */
[----:B0-----:R-:W-:Y:S02]  /*07b0*/  P2R R36, PR, RZ, 0x40 ;  /* 0x00000040ff247803 */ /* 0x001fe40000000000 */
[----:B------:R-:W-:-:S02]  /*07c0*/  ISETP.GE.AND P2, PT, R14, UR4, PT ;  /* 0x000000040e007c0c */ /* 0x000fc4000bf46270 */
[----:B------:R-:W-:Y:S02]  /*07d0*/  ISETP.GE.AND P1, PT, R17, UR4, PT ;  /* 0x0000000411007c0c */ /* 0x000fe4000bf26270 */
[----:B------:R-:W-:Y:S02]  /*07e0*/  ISETP.GE.AND P3, PT, R18, UR4, PT ;  /* 0x0000000412007c0c */ /* 0x000fe4000bf66270 */
[----:B------:R-:W-:Y:S02]  /*07f0*/  P2R R35, PR, RZ, 0x20 ;  /* 0x00000020ff237803 */ /* 0x000fe40000000000 */
[----:B------:R-:W-:Y:S01]  /*0800*/  PRMT R14, RZ, 0x7610, R14 ;  /* 0x00007610ff0e7816 */ /* 0x000fe2000000000e */
[----:B------:R-:W-:Y:S08]  /*0810*/  @P0 BRA `(.L_x_92) ;  /* 0x0000000000280947 */ /* 0x000ff00003800000 */
[----:B-----5:R-:W-:-:S04]  /*0820*/  SHF.L.U32 R30, R30, 0x10, RZ ;  /* 0x000000101e1e7819 */ /* 0x020fc800000006ff */
[----:B------:R-:W-:-:S13]  /*0830*/  FSETP.GT.FTZ.AND P4, PT, R30, RZ, PT ;  /* 0x000000ff1e00720b */ /* 0x000fda0003f94000 */
[----:B------:R-:W-:Y:S02]  /*0840*/  @!P4 IMAD.U32 R14, R32, 0x10000, RZ ;  /* 0x00010000200ec824 */ /* 0x000fe400078e00ff */
[----:B------:R-:W-:Y:S02]  /*0850*/  @!P4 IMAD.U32 R31, R31, 0x10000, RZ ;  /* 0x000100001f1fc824 */ /* 0x000fe400078e00ff */
[-C--:B------:R-:W-:Y:S02]  /*0860*/  @!P4 FMUL.FTZ R33, R30, R14.reuse ;  /* 0x0000000e1e21c220 */ /* 0x080fe40000410000 */
[----:B------:R-:W-:-:S03]  /*0870*/  @!P4 FMUL.FTZ R14, R31, R14 ;  /* 0x0000000e1f0ec220 */ /* 0x000fc60000410000 */
[----:B------:R-:W-:Y:S02]  /*0880*/  @!P4 F2FP.BF16.F32.PACK_AB R33, RZ, R33 ;  /* 0x00000021ff21c23e */ /* 0x000fe400000010ff */
[----:B------:R-:W-:Y:S02]  /*0890*/  @!P4 F2FP.BF16.F32.PACK_AB R14, RZ, R14 ;  /* 0x0000000eff0ec23e */ /* 0x000fe400000010ff */
[----:B------:R-:W-:Y:S02]  /*08a0*/  @P4 PRMT R33, RZ, 0x7610, R33 ;  /* 0x00007610ff214816 */ /* 0x000fe40000000021 */
[----:B------:R-:W-:-:S07]  /*08b0*/  @P4 PRMT R14, R32, 0x7610, R14 ;  /* 0x00007610200e4816 */ /* 0x000fce000000000e */
.L_x_92:
[----:B------:R-:W-:Y:S05]  /*08c0*/  BSYNC B0 ;  /* 0x0000000000007941 */ /* 0x000fea0003800000 */
.L_x_91:
[----:B------:R-:W-:Y:S01]  /*08d0*/  BSSY B0, `(.L_x_93) ;  /* 0x000000f000007945 */ /* 0x000fe20003800000 */
[----:B------:R-:W-:Y:S02]  /*08e0*/  PRMT R15, RZ, 0x7610, R15 ;  /* 0x00007610ff0f7816 */ /* 0x000fe4000000000f */
[----:B------:R-:W-:Y:S02]  /*08f0*/  PRMT R17, RZ, 0x7610, R17 ;  /* 0x00007610ff117816 */ /* 0x000fe40000000011 */
[----:B------:R-:W-:Y:S01]  /*0900*/  PRMT R18, RZ, 0x7610, R18 ;  /* 0x00007610ff127816 */ /* 0x000fe20000000012 */
[----:B------:R-:W-:Y:S06]  /*0910*/  @P6 BRA `(.L_x_94) ;  /* 0x0000000000286947 */ /* 0x000fec0003800000 */
[----:B-----5:R-:W-:-:S05]  /*0920*/  IMAD.U32 R27, R27, 0x10000, RZ ;  /* 0x000100001b1b7824 */ /* 0x020fca00078e00ff */
        /* <DEDUP_REMOVED lines=9> */
.L_x_94:
[----:B------:R-:W-:Y:S05]  /*09c0*/  BSYNC B0 ;  /* 0x0000000000007941 */ /* 0x000fea0003800000 */
.L_x_93:
[----:B------:R-:W-:Y:S01]  /*09d0*/  BSSY B0, `(.L_x_95) ;  /* 0x000000d000007945 */ /* 0x000fe20003800000 */
[----:B------:R-:W-:-:S03]  /*09e0*/  PRMT R19, RZ, 0x7610, R19 ;  /* 0x00007610ff137816 */ /* 0x000fc60000000013 */
[----:B------:R-:W-:Y:S05]  /*09f0*/  @P5 BRA `(.L_x_96) ;  /* 0x0000000000285947 */ /* 0x000fea0003800000 */
        /* <DEDUP_REMOVED lines=10> */
.L_x_96:
[----:B------:R-:W-:Y:S05]  /*0aa0*/  BSYNC B0 ;  /* 0x0000000000007941 */ /* 0x000fea0003800000 */
.L_x_95:
        /* <DEDUP_REMOVED lines=15> */
.L_x_98:
[----:B------:R-:W-:Y:S05]  /*0ba0*/  BSYNC B0 ;  /* 0x0000000000007941 */ /* 0x000fea0003800000 */
.L_x_97:
[----:B------:R-:W-:Y:S01]  /*0bb0*/  BSSY B0, `(.L_x_99) ;  /* 0x000000e000007945 */ /* 0x000fe20003800000 */
[----:B-----5:R-:W-:Y:S02]  /*0bc0*/  IADD3 R24, R4, 0x300, RZ ;  /* 0x0000030004187810 */ /* 0x020fe40007ffe0ff */
[----:B------:R-:W-:Y:S01]  /*0bd0*/  PRMT R11, RZ, 0x7610, R11 ;  /* 0x00007610ff0b7816 */ /* 0x000fe2000000000b */
[----:B------:R-:W-:Y:S06]  /*0be0*/  @P2 BRA `(.L_x_100) ;  /* 0x0000000000282947 */ /* 0x000fec0003800000 */
[----:B------:R-:W-:-:S05]  /*0bf0*/  IMAD.U32 R8, R8, 0x10000, RZ ;  /* 0x0001000008087824 */ /* 0x000fca00078e00ff */
        /* <DEDUP_REMOVED lines=9> */
.L_x_100:
[----:B------:R-:W-:Y:S05]  /*0c90*/  BSYNC B0 ;  /* 0x0000000000007941 */ /* 0x000fea0003800000 */
.L_x_99:
[----:B------:R-:W-:Y:S01]  /*0ca0*/  BSSY B0, `(.L_x_101) ;  /* 0x000000f000007945 */ /* 0x000fe20003800000 */
[----:B------:R-:W-:Y:S02]  /*0cb0*/  PRMT R10, RZ, 0x7610, R10 ;  /* 0x00007610ff0a7816 */ /* 0x000fe4000000000a */
[----:B------:R-:W-:Y:S02]  /*0cc0*/  PRMT R12, RZ, 0x7610, R12 ;  /* 0x00007610ff0c7816 */ /* 0x000fe4000000000c */
[----:B------:R-:W-:Y:S01]  /*0cd0*/  PRMT R13, RZ, 0x7610, R13 ;  /* 0x00007610ff0d7816 */ /* 0x000fe2000000000d */
[----:B------:R-:W-:Y:S06]  /*0ce0*/  @P3 BRA `(.L_x_102) ;  /* 0x0000000000283947 */ /* 0x000fec0003800000 */
[----:B------:R-:W-:-:S05]  /*0cf0*/  IMAD.U32 R5, R5, 0x10000, RZ ;  /* 0x0001000005057824 */ /* 0x000fca00078e00ff */
[----:B------:R-:W-:-:S13]  /*0d00*/  FSETP.GT.FTZ.AND P4, PT, R5, RZ, PT ;  /* 0x000000ff0500720b */ /* 0x000fda0003f94000 */
[----:B------:R-:W-:Y:S01]  /*0d10*/  @!P4 SHF.L.U32 R6, R6, 0x10, RZ ;  /* 0x000000100606c819 */ /* 0x000fe200000006ff */
[----:B------:R-:W-:-:S04]  /*0d20*/  @!P4 IMAD.U32 R8, R7, 0x10000, RZ ;  /* 0x000100000708c824 */ /* 0x000fc800078e00ff */
[-C--:B------:R-:W-:Y:S01]  /*0d30*/  @!P4 FMUL.FTZ R12, R5, R8.reuse ;  /* 0x00000008050cc220 */ /* 0x080fe20000410000 */
[----:B------:R-:W-:-:S04]  /*0d40*/  @!P4 FMUL.FTZ R13, R6, R8 ;  /* 0x00000008060dc220 */ /* 0x000fc80000410000 */
[----:B------:R-:W-:Y:S02]  /*0d50*/  @!P4 F2FP.BF16.F32.PACK_AB R12, RZ, R12 ;  /* 0x0000000cff0cc23e */ /* 0x000fe400000010ff */
[----:B------:R-:W-:Y:S02]  /*0d60*/  @!P4 F2FP.BF16.F32.PACK_AB R13, RZ, R13 ;  /* 0x0000000dff0dc23e */ /* 0x000fe400000010ff */
[----:B------:R-:W-:Y:S02]  /*0d70*/  @P4 PRMT R12, RZ, 0x7610, R12 ;  /* 0x00007610ff0c4816 */ /* 0x000fe4000000000c */
[----:B------:R-:W-:-:S07]  /*0d80*/  @P4 PRMT R13, R7, 0x7610, R13 ;  /* 0x00007610070d4816 */ /* 0x000fce000000000d */
.L_x_102:
[----:B------:R-:W-:Y:S05]  /*0d90*/  BSYNC B0 ;  /* 0x0000000000007941 */ /* 0x000fea0003800000 */
.L_x_101:
[----:B------:R-:W-:Y:S01]  /*0da0*/  ISETP.GE.AND P4, PT, R24, UR4, PT ;  /* 0x0000000418007c0c */ /* 0x000fe2000bf86270 */
[----:B------:R-:W-:Y:S01]  /*0db0*/  BSSY B0, `(.L_x_103) ;  /* 0x000000f000007945 */ /* 0x000fe20003800000 */
[----:B------:R-:W-:Y:S01]  /*0dc0*/  VIADD R6, R4, 0x380 ;  /* 0x0000038004067836 */ /* 0x000fe20000000000 */
[----:B------:R-:W-:Y:S02]  /*0dd0*/  PRMT R24, RZ, 0x7610, R24 ;  /* 0x00007610ff187816 */ /* 0x000fe40000000018 */
[----:B------:R-:W-:-:S08]  /*0de0*/  PRMT R25, RZ, 0x7610, R25 ;  /* 0x00007610ff197816 */ /* 0x000fd00000000019 */
[----:B------:R-:W-:Y:S05]  /*0df0*/  @P4 BRA `(.L_x_104) ;  /* 0x0000000000284947 */ /* 0x000fea0003800000 */
[----:B------:R-:W-:-:S05]  /*0e00*/  IMAD.U32 R20, R20, 0x10000, RZ ;  /* 0x0001000014147824 */ /* 0x000fca00078e00ff */
[----:B------:R-:W-:-:S13]  /*0e10*/  FSETP.GT.FTZ.AND P5, PT, R20, RZ, PT ;  /* 0x000000ff1400720b */ /* 0x000fda0003fb4000 */
[----:B------:R-:W-:Y:S02]  /*0e20*/  @!P5 IMAD.U32 R34, R34, 0x10000, RZ ;  /* 0x000100002222d824 */ /* 0x000fe400078e00ff */
[----:B------:R-:W-:-:S04]  /*0e30*/  @!P5 IMAD.U32 R5, R16, 0x10000, RZ ;  /* 0x000100001005d824 */ /* 0x000fc800078e00ff */
[-C--:B------:R-:W-:Y:S01]  /*0e40*/  @!P5 FMUL.FTZ R25, R34, R5.reuse ;  /* 0x000000052219d220 */ /* 0x080fe20000410000 */
[----:B------:R-:W-:-:S04]  /*0e50*/  @!P5 FMUL.FTZ R10, R20, R5 ;  /* 0x00000005140ad220 */ /* 0x000fc80000410000 */
[----:B------:R-:W-:Y:S02]  /*0e60*/  @!P5 F2FP.BF16.F32.PACK_AB R25, RZ, R25 ;  /* 0x00000019ff19d23e */ /* 0x000fe400000010ff */
[----:B------:R-:W-:Y:S02]  /*0e70*/  @!P5 F2FP.BF16.F32.PACK_AB R10, RZ, R10 ;  /* 0x0000000aff0ad23e */ /* 0x000fe400000010ff */
[----:B------:R-:W-:Y:S02]  /*0e80*/  @P5 PRMT R25, R16, 0x7610, R25 ;  /* 0x0000761010195816 */ /* 0x000fe40000000019 */
[----:B------:R-:W-:-:S07]  /*0e90*/  @P5 PRMT R10, RZ, 0x7610, R10 ;  /* 0x00007610ff0a5816 */ /* 0x000fce000000000a */
.L_x_104:
[----:B------:R-:W-:Y:S05]  /*0ea0*/  BSYNC B0 ;  /* 0x0000000000007941 */ /* 0x000fea0003800000 */
.L_x_103:
[----:B------:R-:W-:Y:S01]  /*0eb0*/  ISETP.GE.AND P5, PT, R6, UR4, PT ;  /* 0x0000000406007c0c */ /* 0x000fe2000bfa6270 */
[----:B------:R-:W-:Y:S01]  /*0ec0*/  BSSY B0, `(.L_x_105) ;  /* 0x000000d000007945 */ /* 0x000fe20003800000 */
[----:B------:R-:W-:-:S11]  /*0ed0*/  PRMT R16, RZ, 0x7610, R16 ;  /* 0x00007610ff107816 */ /* 0x000fd60000000010 */
[----:B------:R-:W-:Y:S05]  /*0ee0*/  @P5 BRA `(.L_x_106) ;  /* 0x0000000000285947 */ /* 0x000fea0003800000 */
        /* <DEDUP_REMOVED lines=8> */
[----:B------:R-:W-:Y:S02]  /*0f70*/  @P6 PRMT R16, R0, 0x7610, R16 ;  /* 0x0000761000106816 */ /* 0x000fe40000000010 */
[----:B------:R-:W-:-:S07]  /*0f80*/  @P6 PRMT R24, RZ, 0x7610, R24 ;  /* 0x00007610ff186816 */ /* 0x000fce0000000018 */
.L_x_106:
[----:B------:R-:W-:Y:S05]  /*0f90*/  BSYNC B0 ;  /* 0x0000000000007941 */ /* 0x000fea0003800000 */
.L_x_105:
[----:B------:R-:W-:Y:S05]  /*0fa0*/  @P0 EXIT ;  /* 0x000000000000094d */ /* 0x000fea0003800000 */
[----:B------:R-:W0:Y:S01]  /*0fb0*/  LDC.64 R2, c[0x0][0x218] ;  /* 0x00008600ff027b82 */ /* 0x000e220000000a00 */
[----:B------:R-:W-:Y:S01]  /*0fc0*/  IMAD.U32 R27, RZ, RZ, UR5 ;  /* 0x00000005ff1b7e24 */ /* 0x000fe2000f8e00ff */
[----:B------:R-:W-:-:S03]  /*0fd0*/  ISETP.NE.AND P6, PT, R36, RZ, PT ;  /* 0x000000ff2400720c */ /* 0x000fc60003fc5270 */
[----:B------:R-:W-:-:S03]  /*0fe0*/  IMAD R27, R27, 0x400, R4 ;  /* 0x000004001b1b7824 */ /* 0x000fc600078e0204 */
[----:B------:R-:W1:Y:S01]  /*0ff0*/  LDC.64 R6, c[0x0][0x220] ;  /* 0x00008800ff067b82 */ /* 0x000e620000000a00 */
        /* <DEDUP_REMOVED lines=48> */
.L_x_107:
        /* <DEDUP_REMOVED lines=16> */
.L_x_3504:


//--------------------- .text._ZN2at6native57_GLOBAL__N__416c288b_24_ActivationPreluKernel_cu_bc9ca66845unrolled_elementwise_kernel_for_multi_outputsILi2EZZZNS0_21prelu_backward_kernelERNS_14TensorIteratorEENKUlvE_clEvENKUlvE0_clEvEUlfffE_St5arrayIPcLm5EE16OffsetCalculatorILi3EjLb0EESB_ILi2EjLb0EEEEviT0_T1_T2_T3_ --------------------------
	.section	.text._ZN2at6native57_GLOBAL__N__416c288b_24_ActivationPreluKernel_cu_bc9ca66845unrolled_elementwise_kernel_for_multi_outputsILi2EZZZNS0_21prelu_backward_kernelERNS_14TensorIteratorEENKUlvE_clEvENKUlvE0_clEvEUlfffE_St5arrayIPcLm5EE16OffsetCalculatorILi3EjLb0EESB_ILi2EjLb0EEEEviT0_T1_T2_T3_,"ax",@progbits
	.align	128
.text._ZN2at6native57_GLOBAL__N__416c288b_24_ActivationPreluKernel_cu_bc9ca66845unrolled_elementwise_kernel_for_multi_outputsILi2EZZZNS0_21prelu_backward_kernelERNS_14TensorIteratorEENKUlvE_clEvENKUlvE0_clEvEUlfffE_St5arrayIPcLm5EE16OffsetCalculatorILi3EjLb0EESB_ILi2EjLb0EEEEviT0_T1_T2_T3_:
        .type           _ZN2at6native57_GLOBAL__N__416c288b_24_ActivationPreluKernel_cu_bc9ca66845unrolled_elementwise_kernel_for_multi_outputsILi2EZZZNS0_21prelu_backward_kernelERNS_14TensorIteratorEENKUlvE_clEvENKUlvE0_clEvEUlfffE_St5arrayIPcLm5EE16OffsetCalculatorILi3EjLb0EESB_ILi2EjLb0EEEEviT0_T1_T2_T3_,@function
        .size           _ZN2at6native57_GLOBAL__N__416c288b_24_ActivationPreluKernel_cu_bc9ca66845unrolled_elementwise_kernel_for_multi_outputsILi2EZZZNS0_21prelu_backward_kernelERNS_14TensorIteratorEENKUlvE_clEvENKUlvE0_clEvEUlfffE_St5arrayIPcLm5EE16OffsetCalculatorILi3EjLb0EESB_ILi2EjLb0EEEEviT0_T1_T2_T3_,(.L_x_3505 - _ZN2at6native57_GLOBAL__N__416c288b_24_ActivationPreluKernel_cu_bc9ca66845unrolled_elementwise_kernel_for_multi_outputsILi2EZZZNS0_21prelu_backward_kernelERNS_14TensorIteratorEENKUlvE_clEvENKUlvE0_clEvEUlfffE_St5arrayIPcLm5EE16OffsetCalculatorILi3EjLb0EESB_ILi2EjLb0EEEEviT0_T1_T2_T3_)
        .other          _ZN2at6native57_GLOBAL__N__416c288b_24_ActivationPreluKernel_cu_bc9ca66845unrolled_elementwise_kernel_for_multi_outputsILi2EZZZNS0_21prelu_backward_kernelERNS_14TensorIteratorEENKUlvE_clEvENKUlvE0_clEvEUlfffE_St5arrayIPcLm5EE16OffsetCalculatorILi3EjLb0EESB_ILi2EjLb0EEEEviT0_T1_T2_T3_,@"STO_CUDA_ENTRY STV_DEFAULT"
_ZN2at6native57_GLOBAL__N__416c288b_24_ActivationPreluKernel_cu_bc9ca66845unrolled_elementwise_kernel_for_multi_outputsILi2EZZZNS0_21prelu_backward_kernelERNS_14TensorIteratorEENKUlvE_clEvENKUlvE0_clEvEUlfffE_St5arrayIPcLm5EE16OffsetCalculatorILi3EjLb0EESB_ILi2EjLb0EEEEviT0_T1_T2_T3_:
[----:B------:R-:W-:Y:S01]  /*0000*/  LDC R1, c[0x0][0x28] ;  /* 0x00000a00ff017b82 */ /* 0x000fe20000000800 */
[----:B------:R-:W0:Y:S07]  /*0010*/  S2R R0, SR_CTAID.X ;  /* 0x0000000000007919 */ /* 0x000e2e0000002500 */
[----:B------:R-:W0:Y:S01]  /*0020*/  LDC R5, c[0x0][0x210] ;  /* 0x00008400ff057b82 */ /* 0x000e220000000800 */
[----:B------:R-:W-:Y:S01]  /*0030*/  ULDC.64 UR4, c[0x0][0x208] ;  /* 0x0000820000047ab9 */ /* 0x000fe20000000a00 */
[----:B------:R-:W-:Y:S01]  /*0040*/  BSSY B0, `(.L_x_108) ;  /* 0x0000b6f000007945 */ /* 0x000fe20003800000 */
[----:B------:R-:W1:Y:S01]  /*0050*/  S2R R3, SR_TID.X ;  /* 0x0000000000037919 */ /* 0x000e620000002100 */
[----:B0-----:R-:W-:-:S05]  /*0060*/  IMAD R2, R0, -0x400, R5 ;  /* 0xfffffc0000027824 */ /* 0x001fca00078e0205 */
[----:B-1----:R-:W-:-:S13]  /*0070*/  ISETP.GE.AND P4, PT, R3, R2, PT ;  /* 0x000000020300720c */ /* 0x002fda0003f86270 */
[----:B------:R-:W-:Y:S05]  /*0080*/  @!P4 BRA `(.L_x_109) ;  /* 0x00000000003cc947 */ /* 0x000fea0003800000 */
[----:B------:R-:W-:Y:S01]  /*0090*/  HFMA2.MMA R32, -RZ, RZ, 0, 0 ;  /* 0x00000000ff207435 */ /* 0x000fe200000001ff */
[----:B------:R-:W-:Y:S01]  /*00a0*/  MOV R30, RZ ;  /* 0x000000ff001e7202 */ /* 0x000fe20000000f00 */
[----:B------:R-:W-:Y:S01]  /*00b0*/  HFMA2.MMA R3, -RZ, RZ, 0, 0 ;  /* 0x00000000ff037435 */ /* 0x000fe200000001ff */
[----:B------:R-:W-:Y:S02]  /*00c0*/  CS2R R28, SRZ ;  /* 0x00000000001c7805 */ /* 0x000fe4000001ff00 */
[----:B------:R-:W-:Y:S02]  /*00d0*/  CS2R R8, SRZ ;  /* 0x0000000000087805 */ /* 0x000fe4000001ff00 */
[----:B------:R-:W-:Y:S02]  /*00e0*/  CS2R R10, SRZ ;  /* 0x00000000000a7805 */ /* 0x000fe4000001ff00 */
[----:B------:R-:W-:Y:S02]  /*00f0*/  CS2R R4, SRZ ;  /* 0x0000000000047805 */ /* 0x000fe4000001ff00 */
[----:B------:R-:W-:-:S02]  /*0100*/  CS2R R12, SRZ ;  /* 0x00000000000c7805 */ /* 0x000fc4000001ff00 */
[----:B------:R-:W-:Y:S02]  /*0110*/  CS2R R14, SRZ ;  /* 0x00000000000e7805 */ /* 0x000fe4000001ff00 */
[----:B------:R-:W-:Y:S02]  /*0120*/  CS2R R16, SRZ ;  /* 0x0000000000107805 */ /* 0x000fe4000001ff00 */
[----:B------:R-:W-:Y:S02]  /*0130*/  CS2R R18, SRZ ;  /* 0x0000000000127805 */ /* 0x000fe4000001ff00 */
[----:B------:R-:W-:Y:S02]  /*0140*/  CS2R R20, SRZ ;  /* 0x0000000000147805 */ /* 0x000fe4000001ff00 */
[----:B------:R-:W-:Y:S02]  /*0150*/  MOV R26, RZ ;  /* 0x000000ff001a7202 */ /* 0x000fe40000000f00 */
[----:B------:R-:W-:Y:S01]  /*0160*/  CS2R R6, SRZ ;  /* 0x0000000000067805 */ /* 0x000fe2000001ff00 */
[----:B------:R-:W-:Y:S06]  /*0170*/  BRA `(.L_x_110) ;  /* 0x000000b4006c7947 */ /* 0x000fec0003800000 */
.L_x_109:
[----:B------:R-:W0:Y:S01]  /*0180*/  LDC R27, c[0x0][0x240] ;  /* 0x00009000ff1b7b82 */ /* 0x000e220000000800 */
[----:B------:R-:W-:Y:S01]  /*0190*/  HFMA2.MMA R7, -RZ, RZ, 0, 0 ;  /* 0x00000000ff077435 */ /* 0x000fe200000001ff */
[----:B------:R-:W-:Y:S02]  /*01a0*/  CS2R R4, SRZ ;  /* 0x0000000000047805 */ /* 0x000fe4000001ff00 */
        /* <DEDUP_REMOVED lines=350> */
.L_x_111:
[----:B------:R-:W0:Y:S08]  /*1790*/  LDC.64 R38, c[0x0][0x228] ;  /* 0x00008a00ff267b82 */ /* 0x000e300000000a00 */
[----:B------:R-:W1:Y:S08]  /*17a0*/  LDC.64 R36, c[0x0][0x230] ;  /* 0x00008c00ff247b82 */ /* 0x000e700000000a00 */
[----:B------:R-:W2:Y:S01]  /*17b0*/  LDC.64 R34, c[0x0][0x238] ;  /* 0x00008e00ff227b82 */ /* 0x000ea20000000a00 */
[----:B------:R-:W-:-:S04]  /*17c0*/  IADD3 R23, R3, 0x80, RZ ;  /* 0x0000008003177810 */ /* 0x000fc80007ffe0ff */
[----:B------:R-:W-:Y:S01]  /*17d0*/  ISETP.GE.AND P1, PT, R23, R2, PT ;  /* 0x000000021700720c */ /* 0x000fe20003f26270 */
[----:B0-----:R-:W-:Y:S01]  /*17e0*/  IMAD.WIDE.U32 R12, R7, 0x4, R38 ;  /* 0x00000004070c7825 */ /* 0x001fe200078e0026 */
[----:B------:R-:W-:Y:S02]  /*17f0*/  MOV R32, RZ ;  /* 0x000000ff00207202 */ /* 0x000fe40000000f00 */
[----:B------:R-:W-:Y:S01]  /*1800*/  CS2R R28, SRZ ;  /* 0x00000000001c7805 */ /* 0x000fe2000001ff00 */
[----:B-1----:R-:W-:Y:S01]  /*1810*/  IMAD.WIDE.U32 R14, R4, 0x4, R36 ;  /* 0x00000004040e7825 */ /* 0x002fe200078e0024 */
[----:B------:R0:W5:Y:S01]  /*1820*/  LDG.E R9, desc[UR4][R12.64] ;  /* 0x000000040c097981 */ /* 0x000162000c1e1900 */
[----:B------:R-:W-:Y:S02]  /*1830*/  MOV R30, RZ ;  /* 0x000000ff001e7202 */ /* 0x000fe40000000f00 */
[----:B--2---:R-:W-:Y:S01]  /*1840*/  IMAD.WIDE.U32 R16, R5, 0x4, R34 ;  /* 0x0000000405107825 */ /* 0x004fe200078e0022 */
[----:B------:R1:W5:Y:S01]  /*1850*/  LDG.E R7, desc[UR4][R14.64] ;  /* 0x000000040e077981 */ /* 0x000362000c1e1900 */
[----:B------:R-:W-:-:S02]  /*1860*/  MOV R8, RZ ;  /* 0x000000ff00087202 */ /* 0x000fc40000000f00 */
[----:B------:R-:W-:Y:S02]  /*1870*/  CS2R R10, SRZ ;  /* 0x00000000000a7805 */ /* 0x000fe4000001ff00 */
[----:B------:R-:W-:Y:S01]  /*1880*/  MOV R3, RZ ;  /* 0x000000ff00037202 */ /* 0x000fe20000000f00 */
[----:B------:R2:W5:Y:S01]  /*1890*/  LDG.E R6, desc[UR4][R16.64] ;  /* 0x0000000410067981 */ /* 0x000562000c1e1900 */
[----:B------:R-:W-:Y:S02]  /*18a0*/  CS2R R4, SRZ ;  /* 0x0000000000047805 */ /* 0x000fe4000001ff00 */
[----:B0-----:R-:W-:Y:S02]  /*18b0*/  CS2R R12, SRZ ;  /* 0x00000000000c7805 */ /* 0x001fe4000001ff00 */
[----:B------:R-:W-:Y:S02]  /*18c0*/  CS2R R18, SRZ ;  /* 0x0000000000127805 */ /* 0x000fe4000001ff00 */
[----:B------:R-:W-:-:S02]  /*18d0*/  CS2R R20, SRZ ;  /* 0x0000000000147805 */ /* 0x000fc4000001ff00 */
[----:B------:R-:W-:Y:S02]  /*18e0*/  MOV R26, RZ ;  /* 0x000000ff001a7202 */ /* 0x000fe40000000f00 */
[----:B-1----:R-:W-:Y:S02]  /*18f0*/  CS2R R14, SRZ ;  /* 0x00000000000e7805 */ /* 0x002fe4000001ff00 */
[----:B--2---:R-:W-:Y:S01]  /*1900*/  CS2R R16, SRZ ;  /* 0x0000000000107805 */ /* 0x004fe2000001ff00 */
[----:B------:R-:W-:Y:S06]  /*1910*/  @P1 BRA `(.L_x_110) ;  /* 0x0000009c00841947 */ /* 0x000fec0003800000 */
        /* <DEDUP_REMOVED lines=352> */
.L_x_112:
[----:B------:R-:W-:-:S04]  /*2f20*/  IMAD.WIDE.U32 R40, R33, 0x4, R38 ;  /* 0x0000000421287825 */ /* 0x000fc800078e0026 */
[----:B------:R-:W-:Y:S01]  /*2f30*/  IMAD.WIDE.U32 R24, R26, 0x4, R36 ;  /* 0x000000041a187825 */ /* 0x000fe200078e0024 */
[----:B------:R0:W5:Y:S03]  /*2f40*/  LDG.E R20, desc[UR4][R40.64] ;  /* 0x0000000428147981 */ /* 0x000166000c1e1900 */
[----:B------:R-:W-:Y:S01]  /*2f50*/  IMAD.WIDE.U32 R22, R31, 0x4, R34 ;  /* 0x000000041f167825 */ /* 0x000fe200078e0022 */
[----:B------:R0:W5:Y:S04]  /*2f60*/  LDG.E R21, desc[UR4][R24.64] ;  /* 0x0000000418157981 */ /* 0x000168000c1e1900 */
[----:B------:R0:W5:Y:S01]  /*2f70*/  LDG.E R26, desc[UR4][R22.64] ;  /* 0x00000004161a7981 */ /* 0x000162000c1e1900 */
        /* <DEDUP_REMOVED lines=356> */
.L_x_113:
[----:B------:R-:W-:-:S04]  /*45c0*/  IMAD.WIDE.U32 R40, R33, 0x4, R38 ;  /* 0x0000000421287825 */ /* 0x000fc800078e0026 */
[----:B------:R-:W-:-:S04]  /*45d0*/  IMAD.WIDE.U32 R24, R31, 0x4, R36 ;  /* 0x000000041f187825 */ /* 0x000fc800078e0024 */
[----:B------:R-:W-:Y:S01]  /*45e0*/  IMAD.WIDE.U32 R22, R17, 0x4, R34 ;  /* 0x0000000411167825 */ /* 0x000fe200078e0022 */
[----:B------:R0:W5:Y:S04]  /*45f0*/  LDG.E R18, desc[UR4][R24.64] ;  /* 0x0000000418127981 */ /* 0x000168000c1e1900 */
        /* <DEDUP_REMOVED lines=358> */
.L_x_114:
        /* <DEDUP_REMOVED lines=362> */
.L_x_115:
[----:B------:R-:W-:-:S04]  /*7300*/  IMAD.WIDE.U32 R40, R33, 0x4, R38 ;  /* 0x0000000421287825 */ /* 0x000fc800078e0026 */
[----:B------:R-:W-:Y:S02]  /*7310*/  IMAD.WIDE.U32 R24, R10, 0x4, R36 ;  /* 0x000000040a187825 */ /* 0x000fe400078e0024 */
[----:B------:R0:W5:Y:S02]  /*7320*/  LDG.E R10, desc[UR4][R40.64] ;  /* 0x00000004280a7981 */ /* 0x000164000c1e1900 */
[----:B------:R-:W-:Y:S02]  /*7330*/  IMAD.WIDE.U32 R22, R31, 0x4, R34 ;  /* 0x000000041f167825 */ /* 0x000fe400078e0022 */
        /* <DEDUP_REMOVED lines=358> */
.L_x_116:
        /* <DEDUP_REMOVED lines=362> */
.L_x_117:
        /* <DEDUP_REMOVED lines=361> */
.L_x_118:
[----:B------:R-:W-:-:S04]  /*b6d0*/  IMAD.WIDE.U32 R32, R41, 0x4, R38 ;  /* 0x0000000429207825 */ /* 0x000fc800078e0026 */
[----:B------:R-:W-:Y:S02]  /*b6e0*/  IMAD.WIDE.U32 R30, R40, 0x4, R36 ;  /* 0x00000004281e7825 */ /* 0x000fe400078e0024 */
[----:B------:R0:W5:Y:S02]  /*b6f0*/  LDG.E R32, desc[UR4][R32.64] ;  /* 0x0000000420207981 */ /* 0x000164000c1e1900 */
[----:B------:R-:W-:Y:S02]  /*b700*/  IMAD.WIDE.U32 R34, R29, 0x4, R34 ;  /* 0x000000041d227825 */ /* 0x000fe400078e0022 */
[----:B------:R0:W5:Y:S04]  /*b710*/  LDG.E R30, desc[UR4][R30.64] ;  /* 0x000000041e1e7981 */ /* 0x000168000c1e1900 */
[----:B------:R0:W5:Y:S02]  /*b720*/  LDG.E R29, desc[UR4][R34.64] ;  /* 0x00000004221d7981 */ /* 0x000164000c1e1900 */
.L_x_110:
[----:B------:R-:W-:Y:S05]  /*b730*/  BSYNC B0 ;  /* 0x0000000000007941 */ /* 0x000fea0003800000 */
.L_x_108:
[----:B------:R-:W1:Y:S01]  /*b740*/  S2R R23, SR_TID.X ;  /* 0x0000000000177919 */ /* 0x000e620000002100 */
[----:B-----5:R-:W-:Y:S01]  /*b750*/  FSETP.GT.FTZ.AND P6, PT, R9, RZ, PT ;  /* 0x000000ff0900720b */ /* 0x020fe20003fd4000 */
[----:B------:R-:W-:Y:S01]  /*b760*/  FMUL.FTZ R27, R6, R9 ;  /* 0x00000009061b7220 */ /* 0x000fe20000410000 */
[----:B------:R-:W-:Y:S01]  /*b770*/  FMUL.FTZ R9, R16, R15 ;  /* 0x0000000f10097220 */ /* 0x000fe20000410000 */
[----:B------:R-:W-:Y:S01]  /*b780*/  FSETP.GT.FTZ.AND P1, PT, R14, RZ, PT ;  /* 0x000000ff0e00720b */ /* 0x000fe20003f34000 */
[----:B------:R-:W-:Y:S01]  /*b790*/  FMUL.FTZ R7, R6, R7 ;  /* 0x0000000706077220 */ /* 0x000fe20000410000 */
[----:B------:R-:W-:Y:S01]  /*b7a0*/  FMUL.FTZ R21, R26, R21 ;  /* 0x000000151a157220 */ /* 0x000fe20000410000 */
[C---:B------:R-:W-:Y:S01]  /*b7b0*/  FMUL.FTZ R14, R16.reuse, R14 ;  /* 0x0000000e100e7220 */ /* 0x040fe20000410000 */
[----:B------:R-:W-:Y:S01]  /*b7c0*/  FSEL R9, R16, R9, P1 ;  /* 0x0000000910097208 */ /* 0x000fe20000800000 */
[----:B------:R-:W-:Y:S01]  /*b7d0*/  FMUL.FTZ R4, R5, R4 ;  /* 0x0000000405047220 */ /* 0x000fe20000410000 */
[----:B------:R-:W-:Y:S01]  /*b7e0*/  FSETP.GT.FTZ.AND P5, PT, R20, RZ, PT ;  /* 0x000000ff1400720b */ /* 0x000fe20003fb4000 */
[----:B------:R-:W-:Y:S01]  /*b7f0*/  FMUL.FTZ R16, R13, R12 ;  /* 0x0000000c0d107220 */ /* 0x000fe20000410000 */
[----:B------:R-:W-:Y:S01]  /*b800*/  FSETP.GT.FTZ.AND P3, PT, R3, RZ, PT ;  /* 0x000000ff0300720b */ /* 0x000fe20003f74000 */
[----:B------:R-:W-:Y:S01]  /*b810*/  FMUL.FTZ R12, R13, R10 ;  /* 0x0000000a0d0c7220 */ /* 0x000fe20000410000 */
[----:B------:R-:W-:Y:S01]  /*b820*/  FSEL R22, R6, R7, P6 ;  /* 0x0000000706167208 */ /* 0x000fe20003000000 */
[----:B------:R-:W-:Y:S01]  /*b830*/  FMUL.FTZ R20, R26, R20 ;  /* 0x000000141a147220 */ /* 0x000fe20000410000 */
[----:B------:R-:W-:Y:S01]  /*b840*/  FSETP.GT.FTZ.AND P2, PT, R10, RZ, PT ;  /* 0x000000ff0a00720b */ /* 0x000fe20003f54000 */
[----:B------:R-:W-:Y:S01]  /*b850*/  FMUL.FTZ R10, R5, R3 ;  /* 0x00000003050a7220 */ /* 0x000fe20000410000 */
[----:B------:R-:W-:Y:S01]  /*b860*/  FSEL R6, R26, R21, P5 ;  /* 0x000000151a067208 */ /* 0x000fe20002800000 */
[----:B------:R-:W-:Y:S01]  /*b870*/  FMUL.FTZ R18, R19, R18 ;  /* 0x0000001213127220 */ /* 0x000fe20000410000 */
[----:B------:R-:W-:Y:S01]  /*b880*/  FSEL R5, R5, R4, P3 ;  /* 0x0000000405057208 */ /* 0x000fe20001800000 */
[----:B------:R-:W-:Y:S01]  /*b890*/  FMUL.FTZ R4, R11, R8 ;  /* 0x000000080b047220 */ /* 0x000fe20000410000 */
[----:B------:R-:W-:Y:S01]  /*b8a0*/  FSEL R26, R22, RZ, !P4 ;  /* 0x000000ff161a7208 */ /* 0x000fe20006000000 */
[----:B------:R-:W-:Y:S01]  /*b8b0*/  FMUL.FTZ R7, R19, R17 ;  /* 0x0000001113077220 */ /* 0x000fe20000410000 */
[----:B------:R-:W-:Y:S01]  /*b8c0*/  FSETP.GT.FTZ.AND P4, PT, R28, RZ, PT ;  /* 0x000000ff1c00720b */ /* 0x000fe20003f94000 */
[----:B------:R-:W-:Y:S01]  /*b8d0*/  FMUL.FTZ R30, R29, R30 ;  /* 0x0000001e1d1e7220 */ /* 0x000fe20000410000 */
[----:B------:R-:W-:Y:S01]  /*b8e0*/  FSETP.GT.FTZ.AND P0, PT, R17, RZ, PT ;  /* 0x000000ff1100720b */ /* 0x000fe20003f14000 */
[C---:B------:R-:W-:Y:S01]  /*b8f0*/  FMUL.FTZ R8, R11.reuse, R28 ;  /* 0x0000001c0b087220 */ /* 0x040fe20000410000 */
[----:B------:R-:W-:-:S02]  /*b900*/  FSEL R22, R11, R4, P4 ;  /* 0x000000040b167208 */ /* 0x000fc40002000000 */
[----:B------:R-:W-:Y:S02]  /*b910*/  FSEL R15, R19, R18, P0 ;  /* 0x00000012130f7208 */ /* 0x000fe40000000000 */
[CC--:B-1----:R-:W-:Y:S02]  /*b920*/  ISETP.LT.AND P6, PT, R23.reuse, R2.reuse, !P6 ;  /* 0x000000021700720c */ /* 0x0c2fe400077c1270 */
[----:B------:R-:W-:Y:S02]  /*b930*/  IADD3 R3, R23, 0x80, RZ ;  /* 0x0000008017037810 */ /* 0x000fe40007ffe0ff */
[----:B------:R-:W-:Y:S02]  /*b940*/  FSEL R27, R27, RZ, P6 ;  /* 0x000000ff1b1b7208 */ /* 0x000fe40003000000 */
[----:B------:R-:W-:Y:S02]  /*b950*/  ISETP.LT.AND P6, PT, R3, R2, !P5 ;  /* 0x000000020300720c */ /* 0x000fe40006fc1270 */
[----:B------:R-:W-:-:S02]  /*b960*/  P2R R17, PR, RZ, 0x1 ;  /* 0x00000001ff117803 */ /* 0x000fc40000000000 */
[----:B------:R-:W-:Y:S02]  /*b970*/  FSEL R4, R20, RZ, P6 ;  /* 0x000000ff14047208 */ /* 0x000fe40003000000 */
[----:B------:R-:W-:Y:S02]  /*b980*/  ISETP.GE.AND P6, PT, R23, R2, PT ;  /* 0x000000021700720c */ /* 0x000fe40003fc6270 */
[----:B------:R-:W-:Y:S01]  /*b990*/  FSETP.GT.FTZ.AND P5, PT, R32, RZ, PT ;  /* 0x000000ff2000720b */ /* 0x000fe20003fb4000 */
[----:B------:R-:W-:Y:S01]  /*b9a0*/  FMUL.FTZ R32, R29, R32 ;  /* 0x000000201d207220 */ /* 0x000fe20000410000 */
[----:B------:R-:W-:Y:S02]  /*b9b0*/  ISETP.GE.AND P0, PT, R3, R2, PT ;  /* 0x000000020300720c */ /* 0x000fe40003f06270 */
[----:B------:R-:W-:Y:S02]  /*b9c0*/  FSEL R30, R29, R30, P5 ;  /* 0x0000001e1d1e7208 */ /* 0x000fe40002800000 */
[----:B------:R-:W-:-:S02]  /*b9d0*/  P2R R11, PR, RZ, 0x1 ;  /* 0x00000001ff0b7803 */ /* 0x000fc40000000000 */
[----:B------:R-:W-:Y:S02]  /*b9e0*/  FSEL R21, R13, R16, P2 ;  /* 0x000000100d157208 */ /* 0x000fe40001000000 */
[C---:B0-----:R-:W-:Y:S02]  /*b9f0*/  IADD3 R35, R23.reuse, 0x100, RZ ;  /* 0x0000010017237810 */ /* 0x041fe40007ffe0ff */
[C---:B------:R-:W-:Y:S02]  /*ba00*/  IADD3 R33, R23.reuse, 0x180, RZ ;  /* 0x0000018017217810 */ /* 0x040fe40007ffe0ff */
[C---:B------:R-:W-:Y:S02]  /*ba10*/  IADD3 R31, R23.reuse, 0x200, RZ ;  /* 0x00000200171f7810 */ /* 0x040fe40007ffe0ff */
[----:B------:R-:W-:Y:S02]  /*ba20*/  IADD3 R29, R23, 0x280, RZ ;  /* 0x00000280171d7810 */ /* 0x000fe40007ffe0ff */
[----:B------:R-:W-:Y:S01]  /*ba30*/  ISETP.NE.AND P0, PT, R17, RZ, PT ;  /* 0x000000ff1100720c */ /* 0x000fe20003f05270 */
[----:B------:R-:W-:-:S12]  /*ba40*/  @P6 EXIT ;  /* 0x000000000000694d */ /* 0x000fd80003800000 */
[----:B------:R-:W0:Y:S01]  /*ba50*/  LDC R28, c[0x0][0x49c] ;  /* 0x00012700ff1c7b82 */ /* 0x000e220000000800 */
[-C--:B------:R-:W-:Y:S01]  /*ba60*/  ISETP.GE.AND P6, PT, R3, R2.reuse, PT ;  /* 0x000000020300720c */ /* 0x080fe20003fc6270 */
[----:B------:R-:W-:Y:S01]  /*ba70*/  HFMA2.MMA R39, -RZ, RZ, 0, 0 ;  /* 0x00000000ff277435 */ /* 0x000fe200000001ff */
[-C--:B------:R-:W-:Y:S02]  /*ba80*/  ISETP.LT.AND P1, PT, R33, R2.reuse, !P1 ;  /* 0x000000022100720c */ /* 0x080fe40004f21270 */
[----:B------:R-:W-:Y:S02]  /*ba90*/  FSEL R18, R6, RZ, !P6 ;  /* 0x000000ff06127208 */ /* 0x000fe40007000000 */
[CC--:B------:R-:W-:Y:S02]  /*baa0*/  ISETP.LT.AND P6, PT, R35.reuse, R2.reuse, !P0 ;  /* 0x000000022300720c */ /* 0x0c0fe400047c1270 */
[----:B------:R-:W-:Y:S02]  /*bab0*/  ISETP.GE.AND P0, PT, R35, R2, PT ;  /* 0x000000022300720c */ /* 0x000fe40003f06270 */
[----:B------:R-:W-:-:S02]  /*bac0*/  FSEL R14, R14, RZ, P1 ;  /* 0x000000ff0e0e7208 */ /* 0x000fc40000800000 */
[----:B------:R-:W-:Y:S02]  /*bad0*/  FSEL R15, R15, RZ, !P0 ;  /* 0x000000ff0f0f7208 */ /* 0x000fe40004000000 */
[-C--:B------:R-:W-:Y:S02]  /*bae0*/  ISETP.GE.AND P0, PT, R33, R2.reuse, PT ;  /* 0x000000022100720c */ /* 0x080fe40003f06270 */
[-C--:B------:R-:W-:Y:S02]  /*baf0*/  ISETP.LT.AND P2, PT, R31, R2.reuse, !P2 ;  /* 0x000000021f00720c */ /* 0x080fe40005741270 */
[----:B------:R-:W-:Y:S02]  /*bb00*/  FSEL R13, R9, RZ, !P0 ;  /* 0x000000ff090d7208 */ /* 0x000fe40004000000 */
[-C--:B------:R-:W-:Y:S02]  /*bb10*/  ISETP.GE.AND P0, PT, R29, R2.reuse, PT ;  /* 0x000000021d00720c */ /* 0x080fe40003f06270 */
[----:B------:R-:W-:-:S02]  /*bb20*/  ISETP.GE.AND P1, PT, R31, R2, PT ;  /* 0x000000021f00720c */ /* 0x000fc40003f26270 */
[----:B------:R-:W-:Y:S02]  /*bb30*/  FSEL R9, R5, RZ, !P0 ;  /* 0x000000ff05097208 */ /* 0x000fe40004000000 */
[----:B0-----:R-:W-:Y:S02]  /*bb40*/  ISETP.NE.AND P0, PT, R28, RZ, PT ;  /* 0x000000ff1c00720c */ /* 0x001fe40003f05270 */
[C---:B------:R-:W-:Y:S02]  /*bb50*/  IADD3 R19, R23.reuse, 0x300, RZ ;  /* 0x0000030017137810 */ /* 0x040fe40007ffe0ff */
[----:B------:R-:W-:Y:S02]  /*bb60*/  IADD3 R17, R23, 0x380, RZ ;  /* 0x0000038017117810 */ /* 0x000fe40007ffe0ff */
[----:B------:R-:W-:Y:S02]  /*bb70*/  FSEL R12, R12, RZ, P2 ;  /* 0x000000ff0c0c7208 */ /* 0x000fe40001000000 */
[----:B------:R-:W-:-:S02]  /*bb80*/  FSEL R11, R21, RZ, !P1 ;  /* 0x000000ff150b7208 */ /* 0x000fc40004800000 */
[-C--:B------:R-:W-:Y:S02]  /*bb90*/  ISETP.LT.AND P3, PT, R29, R2.reuse, !P3 ;  /* 0x000000021d00720c */ /* 0x080fe40005f61270 */
[CC--:B------:R-:W-:Y:S02]  /*bba0*/  ISETP.LT.AND P4, PT, R19.reuse, R2.reuse, !P4 ;  /* 0x000000021300720c */ /* 0x0c0fe40006781270 */
[-C--:B------:R-:W-:Y:S02]  /*bbb0*/  ISETP.GE.AND P2, PT, R19, R2.reuse, PT ;  /* 0x000000021300720c */ /* 0x080fe40003f46270 */
[CC--:B------:R-:W-:Y:S02]  /*bbc0*/  ISETP.LT.AND P5, PT, R17.reuse, R2.reuse, !P5 ;  /* 0x000000021100720c */ /* 0x0c0fe40006fa1270 */
[----:B------:R-:W-:Y:S02]  /*bbd0*/  ISETP.GE.AND P1, PT, R17, R2, PT ;  /* 0x000000021100720c */ /* 0x000fe40003f26270 */
[----:B------:R-:W-:-:S02]  /*bbe0*/  FSEL R16, R7, RZ, P6 ;  /* 0x000000ff07107208 */ /* 0x000fc40003000000 */
[----:B------:R-:W-:Y:S02]  /*bbf0*/  FSEL R10, R10, RZ, P3 ;  /* 0x000000ff0a0a7208 */ /* 0x000fe40001800000 */
[----:B------:R-:W-:Y:S02]  /*bc00*/  FSEL R8, R8, RZ, P4 ;  /* 0x000000ff08087208 */ /* 0x000fe40002000000 */
[----:B------:R-:W-:Y:S02]  /*bc10*/  FSEL R7, R22, RZ, !P2 ;  /* 0x000000ff16077208 */ /* 0x000fe40005000000 */
[----:B------:R-:W-:Y:S02]  /*bc20*/  FSEL R6, R32, RZ, P5 ;  /* 0x000000ff20067208 */ /* 0x000fe40002800000 */
[----:B------:R-:W-:Y:S02]  /*bc30*/  FSEL R5, R30, RZ, !P1 ;  /* 0x000000ff1e057208 */ /* 0x000fe40004800000 */
[----:B------:R-:W-:Y:S01]  /*bc40*/  MOV R37, RZ ;  /* 0x000000ff00257202 */ /* 0x000fe20000000f00 */
[----:B------:R-:W-:Y:S06]  /*bc50*/  @!P0 BRA `(.L_x_119) ;  /* 0x0000001400108947 */ /* 0x000fec0003800000 */
        /* <DEDUP_REMOVED lines=324> */
.L_x_119:
[----:B------:R-:W0:Y:S01]  /*d0a0*/  LDC.64 R24, c[0x0][0x218] ;  /* 0x00008600ff187b82 */ /* 0x000e220000000a00 */
[----:B------:R-:W-:-:S07]  /*d0b0*/  ISETP.GE.AND P1, PT, R3, R2, PT ;  /* 0x000000020300720c */ /* 0x000fce0003f26270 */
[----:B------:R-:W1:Y:S01]  /*d0c0*/  LDC.64 R22, c[0x0][0x220] ;  /* 0x00008800ff167b82 */ /* 0x000e620000000a00 */
[----:B0-----:R-:W-:-:S05]  /*d0d0*/  IMAD.WIDE.U32 R20, R39, 0x4, R24 ;  /* 0x0000000427147825 */ /* 0x001fca00078e0018 */
[----:B------:R0:W-:Y:S01]  /*d0e0*/  STG.E desc[UR4][R20.64], R26 ;  /* 0x0000001a14007986 */ /* 0x0001e2000c101904 */
[----:B-1----:R-:W-:-:S05]  /*d0f0*/  IMAD.WIDE.U32 R36, R37, 0x4, R22 ;  /* 0x0000000425247825 */ /* 0x002fca00078e0016 */
[----:B------:R0:W-:Y:S01]  /*d100*/  STG.E desc[UR4][R36.64], R27 ;  /* 0x0000001b24007986 */ /* 0x0001e2000c101904 */
[----:B------:R-:W-:Y:S05]  /*d110*/  @P1 EXIT ;  /* 0x000000000000194d */ /* 0x000fea0003800000 */
[----:B------:R-:W-:Y:S01]  /*d120*/  HFMA2.MMA R39, -RZ, RZ, 0, 0 ;  /* 0x00000000ff277435 */ /* 0x000fe200000001ff */
[----:B0-----:R-:W-:Y:S01]  /*d130*/  MOV R37, RZ ;  /* 0x000000ff00257202 */ /* 0x001fe20000000f00 */
        /* <DEDUP_REMOVED lines=325> */
.L_x_120:
[----:B------:R-:W-:Y:S01]  /*e590*/  ISETP.GE.AND P1, PT, R35, R2, PT ;  /* 0x000000022300720c */ /* 0x000fe20003f26270 */
[----:B------:R-:W-:-:S04]  /*e5a0*/  IMAD.WIDE.U32 R20, R39, 0x4, R24 ;  /* 0x0000000427147825 */ /* 0x000fc800078e0018 */
[----:B------:R-:W-:Y:S01]  /*e5b0*/  IMAD.WIDE.U32 R26, R37, 0x4, R22 ;  /* 0x00000004251a7825 */ /* 0x000fe200078e0016 */
[----:B------:R0:W-:Y:S04]  /*e5c0*/  STG.E desc[UR4][R20.64], R18 ;  /* 0x0000001214007986 */ /* 0x0001e8000c101904 */
[----:B------:R0:W-:Y:S03]  /*e5d0*/  STG.E desc[UR4][R26.64], R4 ;  /* 0x000000041a007986 */ /* 0x0001e6000c101904 */
[----:B------:R-:W-:Y:S05]  /*e5e0*/  @P1 EXIT ;  /* 0x000000000000194d */ /* 0x000fea0003800000 */
[----:B------:R-:W-:Y:S01]  /*e5f0*/  HFMA2.MMA R37, -RZ, RZ, 0, 0 ;  /* 0x00000000ff257435 */ /* 0x000fe200000001ff */
[----:B------:R-:W-:Y:S01]  /*e600*/  MOV R35, RZ ;  /* 0x000000ff00237202 */ /* 0x000fe20000000f00 */
[----:B------:R-:W-:Y:S09]  /*e610*/  @!P0 BRA `(.L_x_121) ;  /* 0x0000001400148947 */ /* 0x000ff20003800000 */
[----:B0-----:R-:W-:Y:S01]  /*e620*/  LEA R20, R0, R3, 0xa ;  /* 0x0000000300147211 */ /* 0x001fe200078e50ff */
[----:B------:R-:W-:Y:S01]  /*e630*/  ULDC.64 UR8, c[0x0][0x4a0] ;  /* 0x0001280000087ab9 */ /* 0x000fe20000000a00 */
[----:B------:R-:W-:Y:S01]  /*e640*/  ULDC UR6, c[0x0][0x4a8] ;  /* 0x00012a0000067ab9 */ /* 0x000fe20000000800 */
[----:B------:R-:W-:Y:S01]  /*e650*/  ISETP.NE.AND P1, PT, R28, 0x1, PT ;  /* 0x000000011c00780c */ /* 0x000fe20003f25270 */
[----:B------:R-:W-:Y:S01]  /*e660*/  ULDC UR7, c[0x0][0x5d0] ;  /* 0x0001740000077ab9 */ /* 0x000fe20000000800 */
[----:B------:R-:W-:Y:S02]  /*e670*/  IADD3 R21, R20, 0x80, RZ ;  /* 0x0000008014157810 */ /* 0x000fe40007ffe0ff */
[----:B------:R-:W-:-:S05]  /*e680*/  MOV R20, RZ ;  /* 0x000000ff00147202 */ /* 0x000fca0000000f00 */
        /* <DEDUP_REMOVED lines=318> */
.L_x_121:
[----:B------:R-:W-:Y:S01]  /*fa70*/  ISETP.GE.AND P1, PT, R33, R2, PT ;  /* 0x000000022100720c */ /* 0x000fe20003f26270 */
[----:B0-----:R-:W-:-:S04]  /*fa80*/  IMAD.WIDE.U32 R20, R37, 0x4, R24 ;  /* 0x0000000425147825 */ /* 0x001fc800078e0018 */
[----:B------:R-:W-:Y:S01]  /*fa90*/  IMAD.WIDE.U32 R26, R35, 0x4, R22 ;  /* 0x00000004231a7825 */ /* 0x000fe200078e0016 */
[----:B------:R0:W-:Y:S04]  /*faa0*/  STG.E desc[UR4][R20.64], R15 ;  /* 0x0000000f14007986 */ /* 0x0001e8000c101904 */
[----:B------:R0:W-:Y:S03]  /*fab0*/  STG.E desc[UR4][R26.64], R16 ;  /* 0x000000101a007986 */ /* 0x0001e6000c101904 */
[----:B------:R-:W-:Y:S05]  /*fac0*/  @P1 EXIT ;  /* 0x000000000000194d */ /* 0x000fea0003800000 */
[----:B------:R-:W-:Y:S01]  /*fad0*/  HFMA2.MMA R33, -RZ, RZ, 0, 0 ;  /* 0x00000000ff217435 */ /* 0x000fe200000001ff */
[----:B0-----:R-:W-:Y:S01]  /*fae0*/  MOV R15, RZ ;  /* 0x000000ff000f7202 */ /* 0x001fe20000000f00 */
[----:B------:R-:W-:Y:S09]  /*faf0*/  @!P0 BRA `(.L_x_122) ;  /* 0x0000001400148947 */ /* 0x000ff20003800000 */
[----:B------:R-:W-:Y:S01]  /*fb00*/  LEA R26, R0, R3, 0xa ;  /* 0x00000003001a7211 */ /* 0x000fe200078e50ff */
        /* <DEDUP_REMOVED lines=324> */
.L_x_122:
[----:B------:R-:W-:Y:S01]  /*10f50*/  ISETP.GE.AND P1, PT, R31, R2, PT ;  /* 0x000000021f00720c */ /* 0x000fe20003f26270 */
[----:B------:R-:W-:-:S04]  /*10f60*/  IMAD.WIDE.U32 R20, R33, 0x4, R24 ;  /* 0x0000000421147825 */ /* 0x000fc800078e0018 */
        /* <DEDUP_REMOVED lines=332> */
.L_x_123:
        /* <DEDUP_REMOVED lines=334> */
.L_x_124:
        /* <DEDUP_REMOVED lines=334> */
.L_x_125:
        /* <DEDUP_REMOVED lines=13> */
[----:B------:R-:W-:Y:S01]  /*14ec0*/  IADD3 R3, R3, 0x300, RZ ;  /* 0x0000030003037810 */ /* 0x000fe20007ffe0ff */
[----:B------:R-:W-:Y:S01]  /*14ed0*/  ULDC UR7, c[0x0][0x5d0] ;  /* 0x0001740000077ab9 */ /* 0x000fe20000000800 */
[----:B------:R-:W-:-:S03]  /*14ee0*/  ISETP.NE.AND P0, PT, R28, 0x1, PT ;  /* 0x000000011c00780c */ /* 0x000fc60003f05270 */
        /* <DEDUP_REMOVED lines=318> */
.L_x_126:
[----:B------:R-:W-:-:S04]  /*162d0*/  IMAD.WIDE.U32 R24, R9, 0x4, R24 ;  /* 0x0000000409187825 */ /* 0x000fc800078e0018 */
[----:B------:R-:W-:Y:S01]  /*162e0*/  IMAD.WIDE.U32 R22, R7, 0x4, R22 ;  /* 0x0000000407167825 */ /* 0x000fe200078e0016 */
[----:B------:R-:W-:Y:S04]  /*162f0*/  STG.E desc[UR4][R24.64], R5 ;  /* 0x0000000518007986 */ /* 0x000fe8000c101904 */
[----:B------:R-:W-:Y:S01]  /*16300*/  STG.E desc[UR4][R22.64], R6 ;  /* 0x0000000616007986 */ /* 0x000fe2000c101904 */
[----:B------:R-:W-:Y:S05]  /*16310*/  EXIT ;  /* 0x000000000000794d */ /* 0x000fea0003800000 */
.L_x_127:
        /* <DEDUP_REMOVED lines=14> */
.L_x_3505:


//--------------------- .text._ZN2at6native57_GLOBAL__N__416c288b_24_ActivationPreluKernel_cu_bc9ca66845unrolled_elementwise_kernel_for_multi_outputsILi2EZZZNS0_21prelu_backward_kernelERNS_14TensorIteratorEENKUlvE_clEvENKUlvE0_clEvEUlfffE_St5arrayIPcLm5EE23TrivialOffsetCalculatorILi3EjESB_ILi2EjEEEviT0_T1_T2_T3_ --------------------------
	.section	.text._ZN2at6native57_GLOBAL__N__416c288b_24_ActivationPreluKernel_cu_bc9ca66845unrolled_elementwise_kernel_for_multi_outputsILi2EZZZNS0_21prelu_backward_kernelERNS_14TensorIteratorEENKUlvE_clEvENKUlvE0_clEvEUlfffE_St5arrayIPcLm5EE23TrivialOffsetCalculatorILi3EjESB_ILi2EjEEEviT0_T1_T2_T3_,"ax",@progbits
	.align	128
.text._ZN2at6native57_GLOBAL__N__416c288b_24_ActivationPreluKernel_cu_bc9ca66845unrolled_elementwise_kernel_for_multi_outputsILi2EZZZNS0_21prelu_backward_kernelERNS_14TensorIteratorEENKUlvE_clEvENKUlvE0_clEvEUlfffE_St5arrayIPcLm5EE23TrivialOffsetCalculatorILi3EjESB_ILi2EjEEEviT0_T1_T2_T3_:
        .type           _ZN2at6native57_GLOBAL__N__416c288b_24_ActivationPreluKernel_cu_bc9ca66845unrolled_elementwise_kernel_for_multi_outputsILi2EZZZNS0_21prelu_backward_kernelERNS_14TensorIteratorEENKUlvE_clEvENKUlvE0_clEvEUlfffE_St5arrayIPcLm5EE23TrivialOffsetCalculatorILi3EjESB_ILi2EjEEEviT0_T1_T2_T3_,@function
        .size           _ZN2at6native57_GLOBAL__N__416c288b_24_ActivationPreluKernel_cu_bc9ca66845unrolled_elementwise_kernel_for_multi_outputsILi2EZZZNS0_21prelu_backward_kernelERNS_14TensorIteratorEENKUlvE_clEvENKUlvE0_clEvEUlfffE_St5arrayIPcLm5EE23TrivialOffsetCalculatorILi3EjESB_ILi2EjEEEviT0_T1_T2_T3_,(.L_x_3506 - _ZN2at6native57_GLOBAL__N__416c288b_24_ActivationPreluKernel_cu_bc9ca66845unrolled_elementwise_kernel_for_multi_outputsILi2EZZZNS0_21prelu_backward_kernelERNS_14TensorIteratorEENKUlvE_clEvENKUlvE0_clEvEUlfffE_St5arrayIPcLm5EE23TrivialOffsetCalculatorILi3EjESB_ILi2EjEEEviT0_T1_T2_T3_)
        .other          _ZN2at6native57_GLOBAL__N__416c288b_24_ActivationPreluKernel_cu_bc9ca66845unrolled_elementwise_kernel_for_multi_outputsILi2EZZZNS0_21prelu_backward_kernelERNS_14TensorIteratorEENKUlvE_clEvENKUlvE0_clEvEUlfffE_St5arrayIPcLm5EE23TrivialOffsetCalculatorILi3EjESB_ILi2EjEEEviT0_T1_T2_T3_,@"STO_CUDA_ENTRY STV_DEFAULT"
_ZN2at6native57_GLOBAL__N__416c288b_24_ActivationPreluKernel_cu_bc9ca66845unrolled_elementwise_kernel_for_multi_outputsILi2EZZZNS0_21prelu_backward_kernelERNS_14TensorIteratorEENKUlvE_clEvENKUlvE0_clEvEUlfffE_St5arrayIPcLm5EE23TrivialOffsetCalculatorILi3EjESB_ILi2EjEEEviT0_T1_T2_T3_:
[----:B------:R-:W-:Y:S01]  /*0000*/  LDC R1, c[0x0][0x28] ;  /* 0x00000a00ff017b82 */ /* 0x000fe20000000800 */
[----:B------:R-:W0:Y:S07]  /*0010*/  S2R R4, SR_TID.X ;  /* 0x0000000000047919 */ /* 0x000e2e0000002100 */
[----:B------:R-:W1:Y:S01]  /*0020*/  S2UR UR5, SR_CTAID.X ;  /* 0x00000000000579c3 */ /* 0x000e620000002500 */
[----:B------:R-:W-:Y:S01]  /*0030*/  ULDC UR4, c[0x0][0x210] ;  /* 0x0000840000047ab9 */ /* 0x000fe20000000800 */
[----:B------:R-:W-:Y:S01]  /*0040*/  ULDC.64 UR6, c[0x0][0x208] ;  /* 0x0000820000067ab9 */ /* 0x000fe20000000a00 */
[----:B------:R-:W-:Y:S01]  /*0050*/  BSSY B0, `(.L_x_128) ;  /* 0x0000063000007945 */ /* 0x000fe20003800000 */
[----:B------:R-:W-:Y:S01]  /*0060*/  HFMA2.MMA R21, -RZ, RZ, 0, 0 ;  /* 0x00000000ff157435 */ /* 0x000fe200000001ff */
[----:B------:R-:W-:Y:S01]  /*0070*/  IMAD.MOV.U32 R5, RZ, RZ, RZ ;  /* 0x000000ffff057224 */ /* 0x000fe200078e00ff */
[----:B------:R-:W-:Y:S01]  /*0080*/  CS2R R2, SRZ ;  /* 0x0000000000027805 */ /* 0x000fe2000001ff00 */
[----:B------:R-:W-:Y:S01]  /*0090*/  IMAD.MOV.U32 R0, RZ, RZ, RZ ;  /* 0x000000ffff007224 */ /* 0x000fe200078e00ff */
[----:B------:R-:W-:Y:S01]  /*00a0*/  CS2R R6, SRZ ;  /* 0x0000000000067805 */ /* 0x000fe2000001ff00 */
[----:B------:R-:W-:Y:S01]  /*00b0*/  IMAD.MOV.U32 R18, RZ, RZ, RZ ;  /* 0x000000ffff127224 */ /* 0x000fe200078e00ff */
[----:B------:R-:W-:-:S02]  /*00c0*/  CS2R R8, SRZ ;  /* 0x0000000000087805 */ /* 0x000fc4000001ff00 */
[----:B------:R-:W-:Y:S02]  /*00d0*/  CS2R R10, SRZ ;  /* 0x00000000000a7805 */ /* 0x000fe4000001ff00 */
[----:B------:R-:W-:Y:S02]  /*00e0*/  CS2R R12, SRZ ;  /* 0x00000000000c7805 */ /* 0x000fe4000001ff00 */
[----:B------:R-:W-:Y:S02]  /*00f0*/  CS2R R24, SRZ ;  /* 0x0000000000187805 */ /* 0x000fe4000001ff00 */
[----:B------:R-:W-:Y:S02]  /*0100*/  CS2R R26, SRZ ;  /* 0x00000000001a7805 */ /* 0x000fe4000001ff00 */
[----:B------:R-:W-:Y:S01]  /*0110*/  CS2R R28, SRZ ;  /* 0x00000000001c7805 */ /* 0x000fe2000001ff00 */
[----:B------:R-:W-:Y:S01]  /*0120*/  IMAD.MOV.U32 R30, RZ, RZ, RZ ;  /* 0x000000ffff1e7224 */ /* 0x000fe200078e00ff */
[----:B-1----:R-:W-:-:S06]  /*0130*/  UIMAD UR4, UR5, -0x400, UR4 ;  /* 0xfffffc00050478a4 */ /* 0x002fcc000f8e0204 */
[----:B0-----:R-:W-:-:S13]  /*0140*/  ISETP.GE.AND P0, PT, R4, UR4, PT ;  /* 0x0000000404007c0c */ /* 0x001fda000bf06270 */
[----:B------:R-:W-:Y:S01]  /*0150*/  @P0 IMAD.MOV.U32 R31, RZ, RZ, RZ ;  /* 0x000000ffff1f0224 */ /* 0x000fe200078e00ff */
[----:B------:R-:W-:Y:S01]  /*0160*/  @P0 CS2R R32, SRZ ;  /* 0x0000000000200805 */ /* 0x000fe2000001ff00 */
[----:B------:R-:W-:Y:S06]  /*0170*/  @P0 BRA `(.L_x_129) ;  /* 0x0000000400400947 */ /* 0x000fec0003800000 */
[----:B------:R-:W0:Y:S01]  /*0180*/  LDC.64 R16, c[0x0][0x228] ;  /* 0x00008a00ff107b82 */ /* 0x000e220000000a00 */
[----:B------:R-:W-:-:S05]  /*0190*/  IMAD.U32 R19, RZ, RZ, UR5 ;  /* 0x00000005ff137e24 */ /* 0x000fca000f8e00ff */
[----:B------:R-:W-:Y:S02]  /*01a0*/  LEA R19, R19, R4, 0xa ;  /* 0x0000000413137211 */ /* 0x000fe400078e50ff */
[----:B------:R-:W1:Y:S08]  /*01b0*/  LDC.64 R22, c[0x0][0x230] ;  /* 0x00008c00ff167b82 */ /* 0x000e700000000a00 */
[----:B------:R-:W2:Y:S01]  /*01c0*/  LDC.64 R14, c[0x0][0x238] ;  /* 0x00008e00ff0e7b82 */ /* 0x000ea20000000a00 */
[----:B0-----:R-:W-:-:S05]  /*01d0*/  IMAD.WIDE.U32 R34, R19, 0x4, R16 ;  /* 0x0000000413227825 */ /* 0x001fca00078e0010 */
[----:B------:R2:W5:Y:S01]  /*01e0*/  LDG.E R31, desc[UR6][R34.64] ;  /* 0x00000006221f7981 */ /* 0x000562000c1e1900 */
[----:B-1----:R-:W-:-:S05]  /*01f0*/  IMAD.WIDE.U32 R36, R19, 0x4, R22 ;  /* 0x0000000413247825 */ /* 0x002fca00078e0016 */
[----:B------:R0:W5:Y:S01]  /*0200*/  LDG.E R32, desc[UR6][R36.64] ;  /* 0x0000000624207981 */ /* 0x000162000c1e1900 */
[----:B--2---:R-:W-:-:S05]  /*0210*/  IMAD.WIDE.U32 R34, R19, 0x4, R14 ;  /* 0x0000000413227825 */ /* 0x004fca00078e000e */
[----:B------:R0:W5:Y:S01]  /*0220*/  LDG.E R33, desc[UR6][R34.64] ;  /* 0x0000000622217981 */ /* 0x000162000c1e1900 */
[----:B------:R-:W-:-:S05]  /*0230*/  VIADD R20, R4, 0x80 ;  /* 0x0000008004147836 */ /* 0x000fca0000000000 */
[----:B------:R-:W-:-:S13]  /*0240*/  ISETP.GE.AND P1, PT, R20, UR4, PT ;  /* 0x0000000414007c0c */ /* 0x000fda000bf26270 */
[----:B0-----:R-:W-:Y:S05]  /*0250*/  @P1 BRA `(.L_x_129) ;  /* 0x0000000400081947 */ /* 0x001fea0003800000 */
[----:B------:R-:W-:-:S04]  /*0260*/  VIADD R35, R19, 0x80 ;  /* 0x0000008013237836 */ /* 0x000fc80000000000 */
[----:B------:R-:W-:-:S04]  /*0270*/  IMAD.WIDE.U32 R28, R35, 0x4, R16 ;  /* 0x00000004231c7825 */ /* 0x000fc800078e0010 */
[C---:B------:R-:W-:Y:S02]  /*0280*/  IMAD.WIDE.U32 R36, R35.reuse, 0x4, R22 ;  /* 0x0000000423247825 */ /* 0x040fe400078e0016 */
[----:B------:R0:W5:Y:S02]  /*0290*/  LDG.E R28, desc[UR6][R28.64] ;  /* 0x000000061c1c7981 */ /* 0x000164000c1e1900 */
[----:B------:R-:W-:-:S05]  /*02a0*/  IMAD.WIDE.U32 R34, R35, 0x4, R14 ;  /* 0x0000000423227825 */ /* 0x000fca00078e000e */
[----:B------:R0:W5:Y:S04]  /*02b0*/  LDG.E R30, desc[UR6][R34.64] ;  /* 0x00000006221e7981 */ /* 0x000168000c1e1900 */
[----:B------:R0:W5:Y:S01]  /*02c0*/  LDG.E R29, desc[UR6][R36.64] ;  /* 0x00000006241d7981 */ /* 0x000162000c1e1900 */
[----:B------:R-:W-:-:S05]  /*02d0*/  VIADD R20, R4, 0x100 ;  /* 0x0000010004147836 */ /* 0x000fca0000000000 */
[----:B------:R-:W-:-:S13]  /*02e0*/  ISETP.GE.AND P1, PT, R20, UR4, PT ;  /* 0x0000000414007c0c */ /* 0x000fda000bf26270 */
[----:B0-----:R-:W-:Y:S05]  /*02f0*/  @P1 BRA `(.L_x_129) ;  /* 0x0000000000e01947 */ /* 0x001fea0003800000 */
[----:B------:R-:W-:-:S05]  /*0300*/  IADD3 R27, R19, 0x100, RZ ;  /* 0x00000100131b7810 */ /* 0x000fca0007ffe0ff */
[----:B------:R-:W-:-:S04]  /*0310*/  IMAD.WIDE.U32 R34, R27, 0x4, R16 ;  /* 0x000000041b227825 */ /* 0x000fc800078e0010 */
[C---:B------:R-:W-:Y:S01]  /*0320*/  IMAD.WIDE.U32 R36, R27.reuse, 0x4, R22 ;  /* 0x000000041b247825 */ /* 0x040fe200078e0016 */
[----:B------:R0:W5:Y:S04]  /*0330*/  LDG.E R25, desc[UR6][R34.64] ;  /* 0x0000000622197981 */ /* 0x000168000c1e1900 */
[----:B------:R1:W5:Y:S01]  /*0340*/  LDG.E R26, desc[UR6][R36.64] ;  /* 0x00000006241a7981 */ /* 0x000362000c1e1900 */
[----:B0-----:R-:W-:-:S05]  /*0350*/  IMAD.WIDE.U32 R34, R27, 0x4, R14 ;  /* 0x000000041b227825 */ /* 0x001fca00078e000e */
[----:B------:R1:W5:Y:S01]  /*0360*/  LDG.E R27, desc[UR6][R34.64] ;  /* 0x00000006221b7981 */ /* 0x000362000c1e1900 */
[----:B------:R-:W-:-:S05]  /*0370*/  VIADD R20, R4, 0x180 ;  /* 0x0000018004147836 */ /* 0x000fca0000000000 */
[----:B------:R-:W-:-:S13]  /*0380*/  ISETP.GE.AND P1, PT, R20, UR4, PT ;  /* 0x0000000414007c0c */ /* 0x000fda000bf26270 */
[----:B-1----:R-:W-:Y:S05]  /*0390*/  @P1 BRA `(.L_x_129) ;  /* 0x0000000000b81947 */ /* 0x002fea0003800000 */
        /* <DEDUP_REMOVED lines=27> */
[----:B------:R-:W-:-:S04]  /*0550*/  IADD3 R20, R4, 0x300, RZ ;  /* 0x0000030004147810 */ /* 0x000fc80007ffe0ff */
[----:B------:R-:W-:-:S13]  /*0560*/  ISETP.GE.AND P1, PT, R20, UR4, PT ;  /* 0x0000000414007c0c */ /* 0x000fda000bf26270 */
[----:B0-----:R-:W-:Y:S05]  /*0570*/  @P1 BRA `(.L_x_129) ;  /* 0x0000000000401947 */ /* 0x001fea0003800000 */
[----:B------:R-:W-:Y:S02]  /*0580*/  VIADD R0, R4, 0x380 ;  /* 0x0000038004007836 */ /* 0x000fe40000000000 */
[----:B------:R-:W-:-:S03]  /*0590*/  VIADD R21, R19, 0x300 ;  /* 0x0000030013157836 */ /* 0x000fc60000000000 */
[----:B------:R-:W-:Y:S01]  /*05a0*/  ISETP.GE.AND P1, PT, R0, UR4, PT ;  /* 0x0000000400007c0c */ /* 0x000fe2000bf26270 */
[----:B------:R-:W-:-:S05]  /*05b0*/  IMAD.WIDE.U32 R36, R21, 0x4, R16 ;  /* 0x0000000415247825 */ /* 0x000fca00078e0010 */
[----:B------:R0:W5:Y:S07]  /*05c0*/  LDG.E R0, desc[UR6][R36.64] ;  /* 0x0000000624007981 */ /* 0x00016e000c1e1900 */
[----:B------:R-:W-:Y:S01]  /*05d0*/  @!P1 IADD3 R35, R19, 0x380, RZ ;  /* 0x0000038013239810 */ /* 0x000fe20007ffe0ff */
[----:B------:R-:W-:-:S04]  /*05e0*/  IMAD.WIDE.U32 R18, R21, 0x4, R22 ;  /* 0x0000000415127825 */ /* 0x000fc800078e0016 */
[----:B------:R-:W-:Y:S02]  /*05f0*/  IMAD.WIDE.U32 R20, R21, 0x4, R14 ;  /* 0x0000000415147825 */ /* 0x000fe400078e000e */
[----:B------:R0:W5:Y:S02]  /*0600*/  LDG.E R18, desc[UR6][R18.64] ;  /* 0x0000000612127981 */ /* 0x000164000c1e1900 */
[C---:B------:R-:W-:Y:S02]  /*0610*/  @!P1 IMAD.WIDE.U32 R16, R35.reuse, 0x4, R16 ;  /* 0x0000000423109825 */ /* 0x040fe400078e0010 */
[----:B------:R0:W5:Y:S02]  /*0620*/  LDG.E R21, desc[UR6][R20.64] ;  /* 0x0000000614157981 */ /* 0x000164000c1e1900 */
[C---:B------:R-:W-:Y:S02]  /*0630*/  @!P1 IMAD.WIDE.U32 R22, R35.reuse, 0x4, R22 ;  /* 0x0000000423169825 */ /* 0x040fe400078e0016 */
[----:B------:R0:W5:Y:S02]  /*0640*/  @!P1 LDG.E R5, desc[UR6][R16.64] ;  /* 0x0000000610059981 */ /* 0x000164000c1e1900 */
[----:B------:R-:W-:-:S02]  /*0650*/  @!P1 IMAD.WIDE.U32 R14, R35, 0x4, R14 ;  /* 0x00000004230e9825 */ /* 0x000fc400078e000e */
[----:B------:R0:W5:Y:S04]  /*0660*/  @!P1 LDG.E R3, desc[UR6][R22.64] ;  /* 0x0000000616039981 */ /* 0x000168000c1e1900 */
[----:B------:R0:W5:Y:S02]  /*0670*/  @!P1 LDG.E R2, desc[UR6][R14.64] ;  /* 0x000000060e029981 */ /* 0x000164000c1e1900 */
.L_x_129:
[----:B------:R-:W-:Y:S05]  /*0680*/  BSYNC B0 ;  /* 0x0000000000007941 */ /* 0x000fea0003800000 */
.L_x_128:
[----:B-----5:R-:W-:Y:S01]  /*0690*/  FMUL.FTZ R32, R33, R32 ;  /* 0x0000002021207220 */ /* 0x020fe20000410000 */
[----:B------:R-:W-:Y:S01]  /*06a0*/  FSETP.GT.FTZ.AND P1, PT, R31, RZ, PT ;  /* 0x000000ff1f00720b */ /* 0x000fe20003f34000 */
[----:B------:R-:W-:Y:S01]  /*06b0*/  FMUL.FTZ R29, R30, R29 ;  /* 0x0000001d1e1d7220 */ /* 0x000fe20000410000 */
[----:B------:R-:W-:Y:S01]  /*06c0*/  FSETP.GT.FTZ.AND P6, PT, R28, RZ, PT ;  /* 0x000000ff1c00720b */ /* 0x000fe20003fd4000 */
[C---:B0-----:R-:W-:Y:S01]  /*06d0*/  FMUL.FTZ R37, R33.reuse, R31 ;  /* 0x0000001f21257220 */ /* 0x041fe20000410000 */
[----:B------:R-:W-:Y:S01]  /*06e0*/  FSEL R32, R33, R32, P1 ;  /* 0x0000002021207208 */ /* 0x000fe20000800000 */
[----:B------:R-:W-:Y:S01]  /*06f0*/  FMUL.FTZ R26, R27, R26 ;  /* 0x0000001a1b1a7220 */ /* 0x000fe20000410000 */
[C---:B------:R-:W-:Y:S01]  /*0700*/  FMUL.FTZ R33, R30.reuse, R28 ;  /* 0x0000001c1e217220 */ /* 0x040fe20000410000 */
[----:B------:R-:W-:Y:S01]  /*0710*/  FSEL R35, R30, R29, P6 ;  /* 0x0000001d1e237208 */ /* 0x000fe20003000000 */
[C---:B------:R-:W-:Y:S01]  /*0720*/  VIADD R34, R4.reuse, 0x80 ;  /* 0x0000008004227836 */ /* 0x040fe20000000000 */
[----:B------:R-:W-:Y:S01]  /*0730*/  FSETP.GT.FTZ.AND P5, PT, R25, RZ, PT ;  /* 0x000000ff1900720b */ /* 0x000fe20003fb4000 */
[----:B------:R-:W-:-:S02]  /*0740*/  VIADD R30, R4, 0x100 ;  /* 0x00000100041e7836 */ /* 0x000fc40000000000 */
[C---:B------:R-:W-:Y:S01]  /*0750*/  FMUL.FTZ R25, R27.reuse, R25 ;  /* 0x000000191b197220 */ /* 0x040fe20000410000 */
[----:B------:R-:W-:Y:S01]  /*0760*/  FMUL.FTZ R13, R24, R13 ;  /* 0x0000000d180d7220 */ /* 0x000fe20000410000 */
[----:B------:R-:W-:Y:S01]  /*0770*/  FSEL R15, R27, R26, P5 ;  /* 0x0000001a1b0f7208 */ /* 0x000fe20002800000 */
[----:B------:R-:W-:Y:S01]  /*0780*/  FMUL.FTZ R16, R11, R10 ;  /* 0x0000000a0b107220 */ /* 0x000fe20000410000 */
[----:B------:R-:W-:Y:S01]  /*0790*/  ISETP.LT.AND P6, PT, R34, UR4, !P6 ;  /* 0x0000000422007c0c */ /* 0x000fe2000f7c1270 */
[----:B------:R-:W-:Y:S01]  /*07a0*/  FMUL.FTZ R10, R24, R12 ;  /* 0x0000000c180a7220 */ /* 0x000fe20000410000 */
[----:B------:R-:W-:Y:S01]  /*07b0*/  ISETP.LT.AND P5, PT, R30, UR4, !P5 ;  /* 0x000000041e007c0c */ /* 0x000fe2000efa1270 */
[----:B------:R-:W-:Y:S01]  /*07c0*/  FMUL.FTZ R7, R8, R7 ;  /* 0x0000000708077220 */ /* 0x000fe20000410000 */
[----:B------:R-:W-:Y:S01]  /*07d0*/  FSETP.GT.FTZ.AND P2, PT, R12, RZ, PT ;  /* 0x000000ff0c00720b */ /* 0x000fe20003f54000 */
[C---:B------:R-:W-:Y:S01]  /*07e0*/  VIADD R20, R4.reuse, 0x200 ;  /* 0x0000020004147836 */ /* 0x040fe20000000000 */
[----:B------:R-:W-:Y:S01]  /*07f0*/  FSEL R33, R33, RZ, P6 ;  /* 0x000000ff21217208 */ /* 0x000fe20003000000 */
[C---:B------:R-:W-:Y:S01]  /*0800*/  VIADD R19, R4.reuse, 0x280 ;  /* 0x0000028004137836 */ /* 0x040fe20000000000 */
[----:B------:R-:W-:Y:S01]  /*0810*/  FSEL R27, R25, RZ, P5 ;  /* 0x000000ff191b7208 */ /* 0x000fe20002800000 */
[----:B------:R-:W-:Y:S01]  /*0820*/  FMUL.FTZ R14, R11, R9 ;  /* 0x000000090b0e7220 */ /* 0x000fe20000410000 */
[----:B------:R-:W-:-:S02]  /*0830*/  ISETP.GE.AND P6, PT, R4, UR4, PT ;  /* 0x0000000404007c0c */ /* 0x000fc4000bfc6270 */
[----:B------:R-:W-:Y:S02]  /*0840*/  ISETP.GE.AND P5, PT, R30, UR4, PT ;  /* 0x000000041e007c0c */ /* 0x000fe4000bfa6270 */
[C---:B------:R-:W-:Y:S02]  /*0850*/  IADD3 R26, R4.reuse, 0x180, RZ ;  /* 0x00000180041a7810 */ /* 0x040fe40007ffe0ff */
[----:B------:R-:W-:Y:S02]  /*0860*/  ISETP.LT.AND P1, PT, R4, UR4, !P1 ;  /* 0x0000000404007c0c */ /* 0x000fe4000cf21270 */
[----:B------:R-:W-:Y:S02]  /*0870*/  FSEL R24, R24, R13, P2 ;  /* 0x0000000d18187208 */ /* 0x000fe40001000000 */
[----:B------:R-:W-:Y:S02]  /*0880*/  FSEL R13, R15, RZ, !P5 ;  /* 0x000000ff0f0d7208 */ /* 0x000fe40006800000 */
[----:B------:R-:W-:-:S02]  /*0890*/  ISETP.LT.AND P2, PT, R26, UR4, !P2 ;  /* 0x000000041a007c0c */ /* 0x000fc4000d741270 */
[----:B------:R-:W-:Y:S02]  /*08a0*/  FSETP.GT.FTZ.AND P3, PT, R9, RZ, PT ;  /* 0x000000ff0900720b */ /* 0x000fe40003f74000 */
[----:B------:R-:W-:Y:S01]  /*08b0*/  FSETP.GT.FTZ.AND P4, PT, R6, RZ, PT ;  /* 0x000000ff0600720b */ /* 0x000fe20003f94000 */
[----:B------:R-:W-:Y:S01]  /*08c0*/  FMUL.FTZ R6, R8, R6 ;  /* 0x0000000608067220 */ /* 0x000fe20000410000 */
[----:B------:R-:W-:Y:S02]  /*08d0*/  FSEL R37, R37, RZ, P1 ;  /* 0x000000ff25257208 */ /* 0x000fe40000800000 */
[----:B------:R-:W-:Y:S02]  /*08e0*/  FSEL R32, R32, RZ, !P0 ;  /* 0x000000ff20207208 */ /* 0x000fe40004000000 */
[----:B------:R-:W-:Y:S02]  /*08f0*/  ISETP.GE.AND P5, PT, R26, UR4, PT ;  /* 0x000000041a007c0c */ /* 0x000fe4000bfa6270 */
[----:B------:R-:W-:-:S02]  /*0900*/  ISETP.GE.AND P1, PT, R34, UR4, PT ;  /* 0x0000000422007c0c */ /* 0x000fc4000bf26270 */
[----:B------:R-:W-:Y:S02]  /*0910*/  FSETP.GT.FTZ.AND P0, PT, R0, RZ, PT ;  /* 0x000000ff0000720b */ /* 0x000fe40003f14000 */
[----:B------:R-:W-:Y:S02]  /*0920*/  IADD3 R12, R4, 0x300, RZ ;  /* 0x00000300040c7810 */ /* 0x000fe40007ffe0ff */
[----:B------:R-:W-:Y:S02]  /*0930*/  FSEL R10, R10, RZ, P2 ;  /* 0x000000ff0a0a7208 */ /* 0x000fe40001000000 */
[----:B------:R-:W-:Y:S01]  /*0940*/  FSEL R16, R11, R16, P3 ;  /* 0x000000100b107208 */ /* 0x000fe20001800000 */
[----:B------:R-:W-:Y:S01]  /*0950*/  VIADD R11, R4, 0x380 ;  /* 0x00000380040b7836 */ /* 0x000fe20000000000 */
[----:B------:R-:W-:Y:S02]  /*0960*/  FSEL R28, R8, R7, P4 ;  /* 0x00000007081c7208 */ /* 0x000fe40002000000 */
[----:B------:R-:W-:-:S02]  /*0970*/  ISETP.LT.AND P2, PT, R20, UR4, !P3 ;  /* 0x0000000414007c0c */ /* 0x000fc4000df41270 */
[----:B------:R-:W-:Y:S02]  /*0980*/  FSEL R9, R24, RZ, !P5 ;  /* 0x000000ff18097208 */ /* 0x000fe40006800000 */
[----:B------:R-:W-:Y:S02]  /*0990*/  FSEL R35, R35, RZ, !P1 ;  /* 0x000000ff23237208 */ /* 0x000fe40004800000 */
[----:B------:R-:W-:Y:S02]  /*09a0*/  ISETP.GE.AND P3, PT, R20, UR4, PT ;  /* 0x0000000414007c0c */ /* 0x000fe4000bf66270 */
[----:B------:R-:W-:Y:S02]  /*09b0*/  ISETP.LT.AND P4, PT, R19, UR4, !P4 ;  /* 0x0000000413007c0c */ /* 0x000fe4000e781270 */
[----:B------:R-:W-:Y:S02]  /*09c0*/  ISETP.LT.AND P5, PT, R12, UR4, !P0 ;  /* 0x000000040c007c0c */ /* 0x000fe4000c7a1270 */
[----:B------:R-:W-:-:S02]  /*09d0*/  FSETP.GT.FTZ.AND P1, PT, R5, RZ, PT ;  /* 0x000000ff0500720b */ /* 0x000fc40003f34000 */
[----:B------:R-:W-:Y:S02]  /*09e0*/  FSEL R8, R14, RZ, P2 ;  /* 0x000000ff0e087208 */ /* 0x000fe40001000000 */
[----:B------:R-:W-:Y:S02]  /*09f0*/  FSEL R7, R16, RZ, !P3 ;  /* 0x000000ff10077208 */ /* 0x000fe40005800000 */
[----:B------:R-:W-:Y:S02]  /*0a00*/  FSEL R6, R6, RZ, P4 ;  /* 0x000000ff06067208 */ /* 0x000fe40002000000 */
[----:B------:R-:W-:Y:S02]  /*0a10*/  P2R R29, PR, RZ, 0x20 ;  /* 0x00000020ff1d7803 */ /* 0x000fe40000000000 */
[----:B------:R-:W-:Y:S02]  /*0a20*/  ISETP.GE.AND P2, PT, R19, UR4, PT ;  /* 0x0000000413007c0c */ /* 0x000fe4000bf46270 */
[----:B------:R-:W-:-:S02]  /*0a30*/  ISETP.GE.AND P3, PT, R12, UR4, PT ;  /* 0x000000040c007c0c */ /* 0x000fc4000bf66270 */
[C---:B------:R-:W-:Y:S02]  /*0a40*/  ISETP.LT.AND P4, PT, R11.reuse, UR4, !P1 ;  /* 0x000000040b007c0c */ /* 0x040fe4000cf81270 */
[----:B------:R-:W-:Y:S01]  /*0a50*/  ISETP.GE.AND P5, PT, R11, UR4, PT ;  /* 0x000000040b007c0c */ /* 0x000fe2000bfa6270 */
[----:B------:R-:W-:-:S12]  /*0a60*/  @P6 EXIT ;  /* 0x000000000000694d */ /* 0x000fd80003800000 */
[----:B------:R-:W0:Y:S01]  /*0a70*/  LDC.64 R14, c[0x0][0x218] ;  /* 0x00008600ff0e7b82 */ /* 0x000e220000000a00 */
[----:B------:R-:W-:Y:S01]  /*0a80*/  IMAD.U32 R31, RZ, RZ, UR5 ;  /* 0x00000005ff1f7e24 */ /* 0x000fe2000f8e00ff */
[----:B------:R-:W-:-:S04]  /*0a90*/  ISETP.GE.AND P6, PT, R34, UR4, PT ;  /* 0x0000000422007c0c */ /* 0x000fc8000bfc6270 */
[----:B------:R-:W-:Y:S02]  /*0aa0*/  LEA R31, R31, R4, 0xa ;  /* 0x000000041f1f7211 */ /* 0x000fe400078e50ff */
[----:B------:R-:W1:Y:S03]  /*0ab0*/  LDC.64 R16, c[0x0][0x220] ;  /* 0x00008800ff107b82 */ /* 0x000e660000000a00 */
[----:B0-----:R-:W-:-:S05]  /*0ac0*/  IMAD.WIDE.U32 R22, R31, 0x4, R14 ;  /* 0x000000041f167825 */ /* 0x001fca00078e000e */
[----:B------:R0:W-:Y:S01]  /*0ad0*/  STG.E desc[UR6][R22.64], R32 ;  /* 0x0000002016007986 */ /* 0x0001e2000c101906 */
[----:B-1----:R-:W-:-:S05]  /*0ae0*/  IMAD.WIDE.U32 R24, R31, 0x4, R16 ;  /* 0x000000041f187825 */ /* 0x002fca00078e0010 */
[----:B------:R0:W-:Y:S01]  /*0af0*/  STG.E desc[UR6][R24.64], R37 ;  /* 0x0000002518007986 */ /* 0x0001e2000c101906 */
[----:B------:R-:W-:Y:S05]  /*0b00*/  @P6 EXIT ;  /* 0x000000000000694d */ /* 0x000fea0003800000 */
[----:B------:R-:W-:Y:S01]  /*0b10*/  ISETP.GE.AND P6, PT, R30, UR4, PT ;  /* 0x000000041e007c0c */ /* 0x000fe2000bfc6270 */
[----:B0-----:R-:W-:-:S04]  /*0b20*/  VIADD R25, R31, 0x80 ;  /* 0x000000801f197836 */ /* 0x001fc80000000000 */
[----:B------:R-:W-:-:S04]  /*0b30*/  IMAD.WIDE.U32 R22, R25, 0x4, R14 ;  /* 0x0000000419167825 */ /* 0x000fc800078e000e */
[----:B------:R-:W-:Y:S01]  /*0b40*/  IMAD.WIDE.U32 R24, R25, 0x4, R16 ;  /* 0x0000000419187825 */ /* 0x000fe200078e0010 */
[----:B------:R0:W-:Y:S04]  /*0b50*/  STG.E desc[UR6][R22.64], R35 ;  /* 0x0000002316007986 */ /* 0x0001e8000c101906 */
        /* <DEDUP_REMOVED lines=9> */
[----:B------:R-:W-:Y:S02]  /*0bf0*/  ISETP.GE.AND P6, PT, R20, UR4, PT ;  /* 0x0000000414007c0c */ /* 0x000fe4000bfc6270 */
[----:B0-----:R-:W-:-:S05]  /*0c00*/  IADD3 R23, R31, 0x180, RZ ;  /* 0x000001801f177810 */ /* 0x001fca0007ffe0ff */
        /* <DEDUP_REMOVED lines=12> */
[----:B0-----:R-:W-:Y:S01]  /*0cd0*/  FSEL R7, R28, RZ, !P2 ;  /* 0x000000ff1c077208 */ /* 0x001fe20005000000 */
[----:B------:R-:W-:Y:S01]  /*0ce0*/  VIADD R13, R31, 0x280 ;  /* 0x000002801f0d7836 */ /* 0x000fe20000000000 */
[----:B------:R-:W-:Y:S01]  /*0cf0*/  ISETP.GE.AND P2, PT, R12, UR4, PT ;  /* 0x000000040c007c0c */ /* 0x000fe2000bf46270 */
[----:B------:R-:W-:Y:S02]  /*0d00*/  FMUL.FTZ R18, R21, R18 ;  /* 0x0000001215127220 */ /* 0x000fe40000410000 */
[----:B------:R-:W-:-:S03]  /*0d10*/  IMAD.WIDE.U32 R8, R13, 0x4, R14 ;  /* 0x000000040d087825 */ /* 0x000fc600078e000e */
[----:B------:R-:W-:Y:S01]  /*0d20*/  FSEL R18, R21, R18, P0 ;  /* 0x0000001215127208 */ /* 0x000fe20000000000 */
[----:B------:R-:W-:Y:S01]  /*0d30*/  IMAD.WIDE.U32 R12, R13, 0x4, R16 ;  /* 0x000000040d0c7825 */ /* 0x000fe200078e0010 */
[----:B------:R0:W-:Y:S04]  /*0d40*/  STG.E desc[UR6][R8.64], R7 ;  /* 0x0000000708007986 */ /* 0x0001e8000c101906 */
[----:B------:R0:W-:Y:S01]  /*0d50*/  STG.E desc[UR6][R12.64], R6 ;  /* 0x000000060c007986 */ /* 0x0001e2000c101906 */
[----:B------:R-:W-:Y:S05]  /*0d60*/  @P2 EXIT ;  /* 0x000000000000294d */ /* 0x000fea0003800000 */
[----:B------:R-:W-:Y:S01]  /*0d70*/  ISETP.GE.AND P0, PT, R11, UR4, PT ;  /* 0x000000040b007c0c */ /* 0x000fe2000bf06270 */
[----:B------:R-:W-:Y:S01]  /*0d80*/  FMUL.FTZ R0, R21, R0 ;  /* 0x0000000015007220 */ /* 0x000fe20000410000 */
[----:B0-----:R-:W-:Y:S01]  /*0d90*/  IADD3 R9, R31, 0x300, RZ ;  /* 0x000003001f097810 */ /* 0x001fe20007ffe0ff */
[----:B------:R-:W-:Y:S01]  /*0da0*/  FMUL.FTZ R3, R2, R3 ;  /* 0x0000000302037220 */ /* 0x000fe20000410000 */
[----:B------:R-:W-:Y:S02]  /*0db0*/  ISETP.NE.AND P6, PT, R29, RZ, PT ;  /* 0x000000ff1d00720c */ /* 0x000fe40003fc5270 */
[----:B------:R-:W-:Y:S01]  /*0dc0*/  FSEL R13, R18, RZ, !P3 ;  /* 0x000000ff120d7208 */ /* 0x000fe20005800000 */
[----:B------:R-:W-:Y:S01]  /*0dd0*/  IMAD.WIDE.U32 R6, R9, 0x4, R14 ;  /* 0x0000000409067825 */ /* 0x000fe200078e000e */
[----:B------:R-:W-:-:S03]  /*0de0*/  FSEL R11, R0, RZ, P6 ;  /* 0x000000ff000b7208 */ /* 0x000fc60003000000 */
[----:B------:R-:W-:Y:S01]  /*0df0*/  IMAD.WIDE.U32 R8, R9, 0x4, R16 ;  /* 0x0000000409087825 */ /* 0x000fe200078e0010 */
[----:B------:R0:W-:Y:S04]  /*0e00*/  STG.E desc[UR6][R6.64], R13 ;  /* 0x0000000d06007986 */ /* 0x0001e8000c101906 */
[----:B------:R0:W-:Y:S01]  /*0e10*/  STG.E desc[UR6][R8.64], R11 ;  /* 0x0000000b08007986 */ /* 0x0001e2000c101906 */
[----:B------:R-:W-:Y:S05]  /*0e20*/  @P0 EXIT ;  /* 0x000000000000094d */ /* 0x000fea0003800000 */
[----:B------:R-:W-:Y:S02]  /*0e30*/  VIADD R31, R31, 0x380 ;  /* 0x000003801f1f7836 */ /* 0x000fe40000000000 */
[C---:B------:R-:W-:Y:S01]  /*0e40*/  FMUL.FTZ R5, R2.reuse, R5 ;  /* 0x0000000502057220 */ /* 0x040fe20000410000 */
[----:B------:R-:W-:Y:S01]  /*0e50*/  FSEL R3, R2, R3, P1 ;  /* 0x0000000302037208 */ /* 0x000fe20000800000 */
[----:B------:R-:W-:-:S03]  /*0e60*/  IMAD.WIDE.U32 R14, R31, 0x4, R14 ;  /* 0x000000041f0e7825 */ /* 0x000fc600078e000e */
[----:B------:R-:W-:Y:S01]  /*0e70*/  FSEL R3, R3, RZ, !P5 ;  /* 0x000000ff03037208 */ /* 0x000fe20006800000 */
[----:B------:R-:W-:Y:S01]  /*0e80*/  IMAD.WIDE.U32 R16, R31, 0x4, R16 ;  /* 0x000000041f107825 */ /* 0x000fe200078e0010 */
[----:B------:R-:W-:-:S03]  /*0e90*/  FSEL R5, R5, RZ, P4 ;  /* 0x000000ff05057208 */ /* 0x000fc60002000000 */
[----:B------:R-:W-:Y:S04]  /*0ea0*/  STG.E desc[UR6][R14.64], R3 ;  /* 0x000000030e007986 */ /* 0x000fe8000c101906 */
[----:B------:R-:W-:Y:S01]  /*0eb0*/  STG.E desc[UR6][R16.64], R5 ;  /* 0x0000000510007986 */ /* 0x000fe2000c101906 */
[----:B------:R-:W-:Y:S05]  /*0ec0*/  EXIT ;  /* 0x000000000000794d */ /* 0x000fea0003800000 */
.L_x_130:
        /* <DEDUP_REMOVED lines=11> */
.L_x_3506:


//--------------------- .text._ZN2at6native57_GLOBAL__N__416c288b_24_ActivationPreluKernel_cu_bc9ca66845unrolled_elementwise_kernel_for_multi_outputsILi2EZZZNS0_21prelu_backward_kernelERNS_14TensorIteratorEENKUlvE_clEvENKUlvE_clEvEUldddE_St5arrayIPcLm5EE16OffsetCalculatorILi3EjLb0EESB_ILi2EjLb0EEEEviT0_T1_T2_T3_ --------------------------
	.section	.text._ZN2at6native57_GLOBAL__N__416c288b_24_ActivationPreluKernel_cu_bc9ca66845unrolled_elementwise_kernel_for_multi_outputsILi2EZZZNS0_21prelu_backward_kernelERNS_14TensorIteratorEENKUlvE_clEvENKUlvE_clEvEUldddE_St5arrayIPcLm5EE16OffsetCalculatorILi3EjLb0EESB_ILi2EjLb0EEEEviT0_T1_T2_T3_,"ax",@progbits
	.align	128
.text._ZN2at6native57_GLOBAL__N__416c288b_24_ActivationPreluKernel_cu_bc9ca66845unrolled_elementwise_kernel_for_multi_outputsILi2EZZZNS0_21prelu_backward_kernelERNS_14TensorIteratorEENKUlvE_clEvENKUlvE_clEvEUldddE_St5arrayIPcLm5EE16OffsetCalculatorILi3EjLb0EESB_ILi2EjLb0EEEEviT0_T1_T2_T3_:
        .type           _ZN2at6native57_GLOBAL__N__416c288b_24_ActivationPreluKernel_cu_bc9ca66845unrolled_elementwise_kernel_for_multi_outputsILi2EZZZNS0_21prelu_backward_kernelERNS_14TensorIteratorEENKUlvE_clEvENKUlvE_clEvEUldddE_St5arrayIPcLm5EE16OffsetCalculatorILi3EjLb0EESB_ILi2EjLb0EEEEviT0_T1_T2_T3_,@function
        .size           _ZN2at6native57_GLOBAL__N__416c288b_24_ActivationPreluKernel_cu_bc9ca66845unrolled_elementwise_kernel_for_multi_outputsILi2EZZZNS0_21prelu_backward_kernelERNS_14TensorIteratorEENKUlvE_clEvENKUlvE_clEvEUldddE_St5arrayIPcLm5EE16OffsetCalculatorILi3EjLb0EESB_ILi2EjLb0EEEEviT0_T1_T2_T3_,(.L_x_3507 - _ZN2at6native57_GLOBAL__N__416c288b_24_ActivationPreluKernel_cu_bc9ca66845unrolled_elementwise_kernel_for_multi_outputsILi2EZZZNS0_21prelu_backward_kernelERNS_14TensorIteratorEENKUlvE_clEvENKUlvE_clEvEUldddE_St5arrayIPcLm5EE16OffsetCalculatorILi3EjLb0EESB_ILi2EjLb0EEEEviT0_T1_T2_T3_)
        .other          _ZN2at6native57_GLOBAL__N__416c288b_24_ActivationPreluKernel_cu_bc9ca66845unrolled_elementwise_kernel_for_multi_outputsILi2EZZZNS0_21prelu_backward_kernelERNS_14TensorIteratorEENKUlvE_clEvENKUlvE_clEvEUldddE_St5arrayIPcLm5EE16OffsetCalculatorILi3EjLb0EESB_ILi2EjLb0EEEEviT0_T1_T2_T3_,@"STO_CUDA_ENTRY STV_DEFAULT"
_ZN2at6native57_GLOBAL__N__416c288b_24_ActivationPreluKernel_cu_bc9ca66845unrolled_elementwise_kernel_for_multi_outputsILi2EZZZNS0_21prelu_backward_kernelERNS_14TensorIteratorEENKUlvE_clEvENKUlvE_clEvEUldddE_St5arrayIPcLm5EE16OffsetCalculatorILi3EjLb0EESB_ILi2EjLb0EEEEviT0_T1_T2_T3_:
        /* <DEDUP_REMOVED lines=9> */
[----:B------:R-:W-:Y:S02]  /*0090*/  CS2R R24, SRZ ;  /* 0x0000000000187805 */ /* 0x000fe4000001ff00 */
        /* <DEDUP_REMOVED lines=22> */
[----:B------:R-:W-:Y:S01]  /*0200*/  CS2R R28, SRZ ;  /* 0x00000000001c7805 */ /* 0x000fe2000001ff00 */
[----:B------:R-:W-:Y:S06]  /*0210*/  BRA `(.L_x_133) ;  /* 0x000000b4007c7947 */ /* 0x000fec0003800000 */
.L_x_132:
        /* <DEDUP_REMOVED lines=354> */
.L_x_134:
[----:B------:R-:W0:Y:S08]  /*1840*/  LDC.64 R42, c[0x0][0x228] ;  /* 0x00008a00ff2a7b82 */ /* 0x000e300000000a00 */
[----:B------:R-:W1:Y:S08]  /*1850*/  LDC.64 R52, c[0x0][0x230] ;  /* 0x00008c00ff347b82 */ /* 0x000e700000000a00 */
[----:B------:R-:W2:Y:S01]  /*1860*/  LDC.64 R54, c[0x0][0x238] ;  /* 0x00008e00ff367b82 */ /* 0x000ea20000000a00 */
[----:B0-----:R-:W-:-:S06]  /*1870*/  IMAD.WIDE.U32 R28, R5, 0x8, R42 ;  /* 0x00000008051c7825 */ /* 0x001fcc00078e002a */
[----:B------:R-:W5:Y:S01]  /*1880*/  LDG.E.64 R28, desc[UR4][R28.64] ;  /* 0x000000041c1c7981 */ /* 0x000f62000c1e1b00 */
[----:B-1----:R-:W-:-:S06]  /*1890*/  IMAD.WIDE.U32 R36, R0, 0x8, R52 ;  /* 0x0000000800247825 */ /* 0x002fcc00078e0034 */
[----:B------:R-:W5:Y:S01]  /*18a0*/  LDG.E.64 R36, desc[UR4][R36.64] ;  /* 0x0000000424247981 */ /* 0x000f62000c1e1b00 */
[----:B--2---:R-:W-:-:S06]  /*18b0*/  IMAD.WIDE.U32 R26, R3, 0x8, R54 ;  /* 0x00000008031a7825 */ /* 0x004fcc00078e0036 */
[----:B------:R-:W5:Y:S01]  /*18c0*/  LDG.E.64 R26, desc[UR4][R26.64] ;  /* 0x000000041a1a7981 */ /* 0x000f62000c1e1b00 */
[----:B------:R-:W-:-:S04]  /*18d0*/  IADD3 R61, R44, 0x80, RZ ;  /* 0x000000802c3d7810 */ /* 0x000fc80007ffe0ff */
[----:B------:R-:W-:Y:S02]  /*18e0*/  ISETP.GE.AND P1, PT, R61, R45, PT ;  /* 0x0000002d3d00720c */ /* 0x000fe40003f26270 */
        /* <DEDUP_REMOVED lines=20> */
[----:B------:R-:W-:Y:S01]  /*1a30*/  CS2R R34, SRZ ;  /* 0x0000000000227805 */ /* 0x000fe2000001ff00 */
        /* <DEDUP_REMOVED lines=341> */
[----:B------:R-:W2:Y:S01]  /*2f90*/  @P1 LDC R64, c[0x0][0x498] ;  /* 0x00012600ff401b82 */ /* 0x000ea20000000800 */
[C---:B------:R-:W-:Y:S02]  /*2fa0*/  IMAD R47, R56.reuse, UR6, R47 ;  /* 0x00000006382f7c24 */ /* 0x040fe4000f8e022f */
[C---:B------:R-:W-:Y:S02]  /*2fb0*/  IMAD R0, R56.reuse, UR8, R0 ;  /* 0x0000000838007c24 */ /* 0x040fe4000f8e0200 */
[----:B------:R-:W-:Y:S02]  /*2fc0*/  IMAD R35, R56, UR9, R35 ;  /* 0x0000000938237c24 */ /* 0x000fe4000f8e0223 */
[----:B0-----:R-:W-:-:S05]  /*2fd0*/  @P1 IMAD.HI.U32 R62, R59, R62, R58 ;  /* 0x0000003e3b3e1227 */ /* 0x001fca00078e003a */
[----:B------:R-:W-:Y:S02]  /*2fe0*/  @P1 SHF.R.U32.HI R34, RZ, R63, R62 ;  /* 0x0000003fff221219 */ /* 0x000fe4000001163e */
[----:B------:R-:W0:Y:S02]  /*2ff0*/  @P1 LDC.64 R62, c[0x0][0x490] ;  /* 0x00012400ff3e1b82 */ /* 0x000e240000000a00 */
[----:B------:R-:W-:-:S05]  /*3000*/  @P1 IADD3 R58, -R34, RZ, RZ ;  /* 0x000000ff223a1210 */ /* 0x000fca0007ffe1ff */
[----:B-1----:R-:W-:-:S04]  /*3010*/  @P1 IMAD R34, R61, R58, R59 ;  /* 0x0000003a3d221224 */ /* 0x002fc800078e023b */
[C---:B--2---:R-:W-:Y:S02]  /*3020*/  @P1 IMAD R35, R34.reuse, R64, R35 ;  /* 0x0000004022231224 */ /* 0x044fe400078e0223 */
[C---:B0-----:R-:W-:Y:S02]  /*3030*/  @P1 IMAD R47, R34.reuse, R62, R47 ;  /* 0x0000003e222f1224 */ /* 0x041fe400078e022f */
[----:B------:R-:W-:-:S07]  /*3040*/  @P1 IMAD R0, R34, R63, R0 ;  /* 0x0000003f22001224 */ /* 0x000fce00078e0200 */
.L_x_135:
[----:B------:R-:W-:-:S04]  /*3050*/  IMAD.WIDE.U32 R58, R47, 0x8, R42 ;  /* 0x000000082f3a7825 */ /* 0x000fc800078e002a */
[----:B------:R-:W-:Y:S02]  /*3060*/  IMAD.WIDE.U32 R56, R0, 0x8, R52 ;  /* 0x0000000800387825 */ /* 0x000fe400078e0034 */
[----:B------:R-:W5:Y:S02]  /*3070*/  LDG.E.64 R58, desc[UR4][R58.64] ;  /* 0x000000043a3a7981 */ /* 0x000f64000c1e1b00 */
[----:B------:R-:W-:Y:S02]  /*3080*/  IMAD.WIDE.U32 R34, R35, 0x8, R54 ;  /* 0x0000000823227825 */ /* 0x000fe400078e0036 */
[----:B------:R-:W5:Y:S04]  /*3090*/  LDG.E.64 R56, desc[UR4][R56.64] ;  /* 0x0000000438387981 */ /* 0x000f68000c1e1b00 */
[----:B------:R-:W5:Y:S01]  /*30a0*/  LDG.E.64 R34, desc[UR4][R34.64] ;  /* 0x0000000422227981 */ /* 0x000f62000c1e1b00 */
[----:B------:R-:W-:-:S04]  /*30b0*/  IADD3 R47, R44, 0x100, RZ ;  /* 0x000001002c2f7810 */ /* 0x000fc80007ffe0ff */
[----:B------:R-:W-:-:S13]  /*30c0*/  ISETP.GE.AND P1, PT, R47, R45, PT ;  /* 0x0000002d2f00720c */ /* 0x000fda0003f26270 */
[----:B------:R-:W-:Y:S05]  /*30d0*/  @P1 BRA `(.L_x_133) ;  /* 0x0000008400cc1947 */ /* 0x000fea0003800000 */
        /* <DEDUP_REMOVED lines=352> */
.L_x_136:
        /* <DEDUP_REMOVED lines=361> */
.L_x_137:
        /* <DEDUP_REMOVED lines=361> */
.L_x_138:
        /* <DEDUP_REMOVED lines=361> */
.L_x_139:
        /* <DEDUP_REMOVED lines=361> */
.L_x_140:
        /* <DEDUP_REMOVED lines=10> */
[----:B------:R-:W-:Y:S01]  /*a1c0*/  LEA R63, R46, R62, 0xa ;  /* 0x0000003e2e3f7211 */ /* 0x000fe200078e50ff */
[----:B------:R-:W-:Y:S01]  /*a1d0*/  HFMA2.MMA R21, -RZ, RZ, 0, 0 ;  /* 0x00000000ff157435 */ /* 0x000fe200000001ff */
[----:B------:R-:W-:Y:S01]  /*a1e0*/  MOV R0, RZ ;  /* 0x000000ff00007202 */ /* 0x000fe20000000f00 */
[----:B------:R-:W-:Y:S09]  /*a1f0*/  @!P0 BRA `(.L_x_141) ;  /* 0x00000014006c8947 */ /* 0x000ff20003800000 */
        /* <DEDUP_REMOVED lines=347> */
.L_x_141:
[----:B------:R-:W-:-:S04]  /*b7b0*/  IMAD.WIDE.U32 R24, R23, 0x8, R42 ;  /* 0x0000000817187825 */ /* 0x000fc800078e002a */
[----:B------:R-:W-:Y:S02]  /*b7c0*/  IMAD.WIDE.U32 R22, R0, 0x8, R52 ;  /* 0x0000000800167825 */ /* 0x000fe400078e0034 */
[----:B------:R-:W5:Y:S02]  /*b7d0*/  LDG.E.64 R24, desc[UR4][R24.64] ;  /* 0x0000000418187981 */ /* 0x000f64000c1e1b00 */
[----:B------:R-:W-:Y:S02]  /*b7e0*/  IMAD.WIDE.U32 R20, R21, 0x8, R54 ;  /* 0x0000000815147825 */ /* 0x000fe400078e0036 */
[----:B------:R-:W5:Y:S04]  /*b7f0*/  LDG.E.64 R22, desc[UR4][R22.64] ;  /* 0x0000000416167981 */ /* 0x000f68000c1e1b00 */
[----:B------:R-:W5:Y:S02]  /*b800*/  LDG.E.64 R20, desc[UR4][R20.64] ;  /* 0x0000000414147981 */ /* 0x000f64000c1e1b00 */
.L_x_133:
[----:B------:R-:W-:Y:S05]  /*b810*/  BSYNC B0 ;  /* 0x0000000000007941 */ /* 0x000fea0003800000 */
.L_x_131:
[C---:B------:R-:W-:Y:S01]  /*b820*/  IADD3 R43, R44.reuse, 0x80, RZ ;  /* 0x000000802c2b7810 */ /* 0x040fe20007ffe0ff */
[----:B-----5:R-:W-:Y:S01]  /*b830*/  DMUL R36, R26, R36 ;  /* 0x000000241a247228 */ /* 0x020fe20000000000 */
[----:B------:R-:W-:Y:S01]  /*b840*/  IADD3 R42, R44, 0x100, RZ ;  /* 0x000001002c2a7810 */ /* 0x000fe20007ffe0ff */
[C---:B------:R-:W-:Y:S01]  /*b850*/  DSETP.GT.AND P0, PT, R28.reuse, RZ, PT ;  /* 0x000000ff1c00722a */ /* 0x040fe20003f04000 */
[-C--:B------:R-:W-:Y:S01]  /*b860*/  ISETP.GE.AND P1, PT, R43, R45.reuse, PT ;  /* 0x0000002d2b00720c */ /* 0x080fe20003f26270 */
[----:B------:R-:W-:Y:S01]  /*b870*/  DSETP.LEU.AND P5, PT, R28, RZ, !P3 ;  /* 0x000000ff1c00722a */ /* 0x000fe20005fab000 */
[----:B------:R-:W-:Y:S01]  /*b880*/  ISETP.GE.AND P4, PT, R42, R45, PT ;  /* 0x0000002d2a00720c */ /* 0x000fe20003f86270 */
[----:B------:R-:W-:Y:S01]  /*b890*/  DMUL R28, R26, R28 ;  /* 0x0000001c1a1c7228 */ /* 0x000fe20000000000 */
[C---:B------:R-:W-:Y:S01]  /*b8a0*/  IADD3 R0, R44.reuse, 0x180, RZ ;  /* 0x000001802c007810 */ /* 0x040fe20007ffe0ff */
[----:B------:R-:W-:Y:S01]  /*b8b0*/  DMUL R56, R34, R56 ;  /* 0x0000003822387228 */ /* 0x000fe20000000000 */
[----:B------:R-:W-:Y:S01]  /*b8c0*/  IADD3 R52, R44, 0x200, RZ ;  /* 0x000002002c347810 */ /* 0x000fe20007ffe0ff */
[----:B------:R-:W-:Y:S01]  /*b8d0*/  DSETP.GT.AND P2, PT, R58, RZ, PT ;  /* 0x000000ff3a00722a */ /* 0x000fe20003f44000 */
[----:B------:R-:W-:Y:S01]  /*b8e0*/  FSEL R36, R26, R36, P0 ;  /* 0x000000241a247208 */ /* 0x000fe20000000000 */
[----:B------:R-:W-:Y:S01]  /*b8f0*/  DMUL R32, R30, R32 ;  /* 0x000000201e207228 */ /* 0x000fe20000000000 */
[----:B------:R-:W-:Y:S01]  /*b900*/  FSEL R37, R27, R37, P0 ;  /* 0x000000251b257208 */ /* 0x000fe20000000000 */
[----:B------:R-:W-:-:S02]  /*b910*/  DSETP.GT.AND P0, PT, R38, RZ, PT ;  /* 0x000000ff2600722a */ /* 0x000fc40003f04000 */
[----:B------:R-:W-:Y:S01]  /*b920*/  FSEL R26, R28, RZ, P5 ;  /* 0x000000ff1c1a7208 */ /* 0x000fe20002800000 */
[----:B------:R-:W-:Y:S01]  /*b930*/  DSETP.LEU.AND P6, PT, R58, RZ, !P1 ;  /* 0x000000ff3a00722a */ /* 0x000fe20004fcb000 */
[----:B------:R-:W-:Y:S01]  /*b940*/  FSEL R27, R29, RZ, P5 ;  /* 0x000000ff1d1b7208 */ /* 0x000fe20002800000 */
[----:B------:R-:W-:Y:S01]  /*b950*/  DMUL R58, R34, R58 ;  /* 0x0000003a223a7228 */ /* 0x000fe20000000000 */
[----:B------:R-:W-:Y:S01]  /*b960*/  FSEL R28, R36, RZ, !P3 ;  /* 0x000000ff241c7208 */ /* 0x000fe20005800000 */
[----:B------:R-:W-:Y:S01]  /*b970*/  DSETP.LEU.AND P5, PT, R38, RZ, !P4 ;  /* 0x000000ff2600722a */ /* 0x000fe200067ab000 */
[----:B------:R-:W-:Y:S01]  /*b980*/  FSEL R29, R37, RZ, !P3 ;  /* 0x000000ff251d7208 */ /* 0x000fe20005800000 */
[----:B------:R-:W-:Y:S01]  /*b990*/  DMUL R38, R30, R38 ;  /* 0x000000261e267228 */ /* 0x000fe20000000000 */
[----:B------:R-:W-:Y:S01]  /*b9a0*/  ISETP.GE.AND P3, PT, R0, R45, PT ;  /* 0x0000002d0000720c */ /* 0x000fe20003f66270 */
[----:B------:R-:W-:Y:S01]  /*b9b0*/  DMUL R40, R2, R40 ;  /* 0x0000002802287228 */ /* 0x000fe20000000000 */
[----:B------:R-:W-:Y:S01]  /*b9c0*/  FSEL R36, R34, R56, P2 ;  /* 0x0000003822247208 */ /* 0x000fe20001000000 */
[----:B------:R-:W-:Y:S01]  /*b9d0*/  DMUL R50, R4, R50 ;  /* 0x0000003204327228 */ /* 0x000fe20000000000 */
[----:B------:R-:W-:Y:S01]  /*b9e0*/  FSEL R34, R35, R57, P2 ;  /* 0x0000003923227208 */ /* 0x000fe20001000000 */
[----:B------:R-:W-:Y:S01]  /*b9f0*/  DMUL R16, R14, R16 ;  /* 0x000000100e107228 */ /* 0x000fe20000000000 */
[----:B------:R-:W-:Y:S01]  /*ba00*/  ISETP.GE.AND P2, PT, R52, R45, PT ;  /* 0x0000002d3400720c */ /* 0x000fe20003f46270 */
[----:B------:R-:W-:Y:S01]  /*ba10*/  DMUL R22, R20, R22 ;  /* 0x0000001614167228 */ /* 0x000fe20000000000 */
[----:B------:R-:W-:-:S02]  /*ba20*/  FSEL R37, R34, RZ, !P1 ;  /* 0x000000ff22257208 */ /* 0x000fc40004800000 */
[----:B------:R-:W-:Y:S01]  /*ba30*/  FSEL R36, R36, RZ, !P1 ;  /* 0x000000ff24247208 */ /* 0x000fe20004800000 */
[C---:B------:R-:W-:Y:S01]  /*ba40*/  DSETP.GT.AND P1, PT, R48.reuse, RZ, PT ;  /* 0x000000ff3000722a */ /* 0x040fe20003f24000 */
[----:B------:R-:W-:Y:S02]  /*ba50*/  FSEL R34, R58, RZ, P6 ;  /* 0x000000ff3a227208 */ /* 0x000fe40003000000 */
[----:B------:R-:W-:Y:S01]  /*ba60*/  FSEL R35, R59, RZ, P6 ;  /* 0x000000ff3b237208 */ /* 0x000fe20003000000 */
[----:B------:R-:W-:Y:S01]  /*ba70*/  DSETP.LEU.AND P6, PT, R48, RZ, !P3 ;  /* 0x000000ff3000722a */ /* 0x000fe20005fcb000 */
[----:B------:R-:W-:Y:S01]  /*ba80*/  FSEL R32, R30, R32, P0 ;  /* 0x000000201e207208 */ /* 0x000fe20000000000 */
[----:B------:R-:W-:Y:S01]  /*ba90*/  DMUL R48, R2, R48 ;  /* 0x0000003002307228 */ /* 0x000fe20000000000 */
[----:B------:R-:W-:Y:S02]  /*baa0*/  FSEL R30, R38, RZ, P5 ;  /* 0x000000ff261e7208 */ /* 0x000fe40002800000 */
[----:B------:R-:W-:-:S02]  /*bab0*/  IADD3 R38, R44, 0x280, RZ ;  /* 0x000002802c267810 */ /* 0x000fc40007ffe0ff */
[----:B------:R-:W-:Y:S01]  /*bac0*/  FSEL R33, R31, R33, P0 ;  /* 0x000000211f217208 */ /* 0x000fe20000000000 */
[C---:B------:R-:W-:Y:S01]  /*bad0*/  DSETP.GT.AND P0, PT, R6.reuse, RZ, PT ;  /* 0x000000ff0600722a */ /* 0x040fe20003f04000 */
[----:B------:R-:W-:Y:S01]  /*bae0*/  FSEL R31, R39, RZ, P5 ;  /* 0x000000ff271f7208 */ /* 0x000fe20002800000 */
[----:B------:R-:W-:Y:S01]  /*baf0*/  DSETP.LEU.AND P5, PT, R6, RZ, !P2 ;  /* 0x000000ff0600722a */ /* 0x000fe200057ab000 */
[----:B------:R-:W-:Y:S01]  /*bb00*/  FSEL R39, R2, R40, P1 ;  /* 0x0000002802277208 */ /* 0x000fe20000800000 */
[----:B------:R-:W-:Y:S01]  /*bb10*/  DMUL R6, R4, R6 ;  /* 0x0000000604067228 */ /* 0x000fe20000000000 */
[----:B------:R-:W-:Y:S01]  /*bb20*/  FSEL R47, R3, R41, P1 ;  /* 0x00000029032f7208 */ /* 0x000fe20000800000 */
[----:B------:R-:W-:Y:S01]  /*bb30*/  DMUL R40, R8, R10 ;  /* 0x0000000a08287228 */ /* 0x000fe20000000000 */
[----:B------:R-:W-:Y:S02]  /*bb40*/  ISETP.GE.AND P1, PT, R38, R45, PT ;  /* 0x0000002d2600720c */ /* 0x000fe40003f26270 */
[----:B------:R-:W-:-:S02]  /*bb50*/  IADD3 R10, R44, 0x300, RZ ;  /* 0x000003002c0a7810 */ /* 0x000fc40007ffe0ff */
[----:B------:R-:W-:Y:S02]  /*bb60*/  FSEL R2, R48, RZ, P6 ;  /* 0x000000ff30027208 */ /* 0x000fe40003000000 */
[----:B------:R-:W-:Y:S01]  /*bb70*/  FSEL R3, R49, RZ, P6 ;  /* 0x000000ff31037208 */ /* 0x000fe20003000000 */
[----:B------:R-:W-:Y:S01]  /*bb80*/  DSETP.GT.AND P6, PT, R12, RZ, PT ;  /* 0x000000ff0c00722a */ /* 0x000fe20003fc4000 */
[----:B------:R-:W-:Y:S01]  /*bb90*/  FSEL R11, R4, R50, P0 ;  /* 0x00000032040b7208 */ /* 0x000fe20000000000 */
[----:B------:R-:W-:Y:S01]  /*bba0*/  DMUL R48, R8, R12 ;  /* 0x0000000c08307228 */ /* 0x000fe20000000000 */
[----:B------:R-:W-:Y:S02]  /*bbb0*/  FSEL R50, R5, R51, P0 ;  /* 0x0000003305327208 */ /* 0x000fe40000000000 */
[----:B------:R-:W-:Y:S02]  /*bbc0*/  ISETP.GE.AND P0, PT, R10, R45, PT ;  /* 0x0000002d0a00720c */ /* 0x000fe40003f06270 */
[----:B------:R-:W-:-:S02]  /*bbd0*/  FSEL R40, R8, R40, P6 ;  /* 0x0000002808287208 */ /* 0x000fc40003000000 */
[----:B------:R-:W-:Y:S01]  /*bbe0*/  FSEL R41, R9, R41, P6 ;  /* 0x0000002909297208 */ /* 0x000fe20003000000 */
[----:B------:R-:W-:Y:S01]  /*bbf0*/  DSETP.GT.AND P6, PT, R18, RZ, PT ;  /* 0x000000ff1200722a */ /* 0x000fe20003fc4000 */
[----:B------:R-:W-:Y:S01]  /*bc00*/  FSEL R4, R6, RZ, P5 ;  /* 0x000000ff06047208 */ /* 0x000fe20002800000 */
[----:B------:R-:W-:Y:S01]  /*bc10*/  DMUL R8, R14, R18 ;  /* 0x000000120e087228 */ /* 0x000fe20000000000 */
[----:B------:R-:W-:Y:S01]  /*bc20*/  FSEL R5, R7, RZ, P5 ;  /* 0x000000ff07057208 */ /* 0x000fe20002800000 */
[----:B------:R-:W-:Y:S02]  /*bc30*/  DSETP.LEU.AND P5, PT, R12, RZ, !P1 ;  /* 0x000000ff0c00722a */ /* 0x000fe40004fab000 */
[----:B------:R-:W-:Y:S02]  /*bc40*/  FSEL R51, R14, R16, P6 ;  /* 0x000000100e337208 */ /* 0x000fe40003000000 */
[----:B------:R-:W-:Y:S02]  /*bc50*/  FSEL R53, R15, R17, P6 ;  /* 0x000000110f357208 */ /* 0x000fe40003000000 */
[----:B------:R-:W-:-:S02]  /*bc60*/  FSEL R6, R48, RZ, P5 ;  /* 0x000000ff30067208 */ /* 0x000fc40002800000 */
[----:B------:R-:W-:Y:S01]  /*bc70*/  FSEL R7, R49, RZ, P5 ;  /* 0x000000ff31077208 */ /* 0x000fe20002800000 */
[----:B------:R-:W-:Y:S01]  /*bc80*/  DSETP.LEU.AND P5, PT, R18, RZ, !P0 ;  /* 0x000000ff1200722a */ /* 0x000fe200047ab000 */
[C---:B------:R-:W-:Y:S02]  /*bc90*/  ISETP.GE.AND P6, PT, R44.reuse, R45, PT ;  /* 0x0000002d2c00720c */ /* 0x040fe40003fc6270 */
[----:B------:R-:W-:-:S03]  /*bca0*/  IADD3 R48, R44, 0x380, RZ ;  /* 0x000003802c307810 */ /* 0x000fc60007ffe0ff */
[----:B------:R-:W-:Y:S02]  /*bcb0*/  FSEL R8, R8, RZ, P5 ;  /* 0x000000ff08087208 */ /* 0x000fe40002800000 */
[----:B------:R-:W-:Y:S01]  /*bcc0*/  FSEL R9, R9, RZ, P5 ;  /* 0x000000ff09097208 */ /* 0x000fe20002800000 */
[----:B------:R-:W-:-:S06]  /*bcd0*/  DSETP.GT.AND P5, PT, R24, RZ, PT ;  /* 0x000000ff1800722a */ /* 0x000fcc0003fa4000 */
[----:B------:R-:W-:Y:S02]  /*bce0*/  P2R R12, PR, RZ, 0x20 ;  /* 0x00000020ff0c7803 */ /* 0x000fe40000000000 */
[----:B------:R-:W-:Y:S01]  /*bcf0*/  ISETP.GE.AND P5, PT, R48, R45, PT ;  /* 0x0000002d3000720c */ /* 0x000fe20003fa6270 */
[----:B------:R-:W-:-:S12]  /*bd00*/  @P6 EXIT ;  /* 0x000000000000694d */ /* 0x000fd80003800000 */
[----:B------:R-:W0:Y:S01]  /*bd10*/  LDC R49, c[0x0][0x49c] ;  /* 0x00012700ff317b82 */ /* 0x000e220000000800 */
[----:B------:R-:W-:Y:S01]  /*bd20*/  DSETP.GT.AND P6, PT, R24, RZ, PT ;  /* 0x000000ff1800722a */ /* 0x000fe20003fc4000 */
[----:B------:R-:W-:Y:S01]  /*bd30*/  FSEL R14, R39, RZ, !P3 ;  /* 0x000000ff270e7208 */ /* 0x000fe20005800000 */
[----:B------:R-:W-:Y:S01]  /*bd40*/  DMUL R12, R20, R24 ;  /* 0x00000018140c7228 */ /* 0x000fe20000000000 */
[----:B------:R-:W-:Y:S02]  /*bd50*/  FSEL R16, R11, RZ, !P2 ;  /* 0x000000ff0b107208 */ /* 0x000fe40005000000 */
[----:B------:R-:W-:Y:S02]  /*bd60*/  FSEL R32, R32, RZ, !P4 ;  /* 0x000000ff20207208 */ /* 0x000fe40006000000 */
[----:B------:R-:W-:Y:S02]  /*bd70*/  FSEL R18, R20, R22, P6 ;  /* 0x0000001614127208 */ /* 0x000fe40003000000 */
[----:B------:R-:W-:Y:S01]  /*bd80*/  FSEL R19, R21, R23, P6 ;  /* 0x0000001715137208 */ /* 0x000fe20003000000 */
[----:B------:R-:W-:Y:S01]  /*bd90*/  DSETP.LEU.AND P6, PT, R24, RZ, !P5 ;  /* 0x000000ff1800722a */ /* 0x000fe20006fcb000 */
[----:B------:R-:W-:-:S02]  /*bda0*/  FSEL R22, R40, RZ, !P1 ;  /* 0x000000ff28167208 */ /* 0x000fc40004800000 */
[----:B------:R-:W-:Y:S02]  /*bdb0*/  FSEL R23, R41, RZ, !P1 ;  /* 0x000000ff29177208 */ /* 0x000fe40004800000 */
[----:B------:R-:W-:Y:S02]  /*bdc0*/  FSEL R33, R33, RZ, !P4 ;  /* 0x000000ff21217208 */ /* 0x000fe40006000000 */
[----:B------:R-:W-:Y:S02]  /*bdd0*/  FSEL R12, R12, RZ, P6 ;  /* 0x000000ff0c0c7208 */ /* 0x000fe40003000000 */
[----:B------:R-:W-:Y:S02]  /*bde0*/  FSEL R13, R13, RZ, P6 ;  /* 0x000000ff0d0d7208 */ /* 0x000fe40003000000 */
[----:B------:R-:W-:Y:S02]  /*bdf0*/  FSEL R15, R47, RZ, !P3 ;  /* 0x000000ff2f0f7208 */ /* 0x000fe40005800000 */
[----:B0-----:R-:W-:-:S02]  /*be00*/  ISETP.NE.AND P1, PT, R49, RZ, PT ;  /* 0x000000ff3100720c */ /* 0x001fc40003f25270 */
[----:B------:R-:W-:Y:S02]  /*be10*/  FSEL R17, R50, RZ, !P2 ;  /* 0x000000ff32117208 */ /* 0x000fe40005000000 */
[----:B------:R-:W-:Y:S02]  /*be20*/  FSEL R20, R51, RZ, !P0 ;  /* 0x000000ff33147208 */ /* 0x000fe40004000000 */
[----:B------:R-:W-:Y:S02]  /*be30*/  FSEL R21, R53, RZ, !P0 ;  /* 0x000000ff35157208 */ /* 0x000fe40004000000 */
[----:B------:R-:W-:Y:S02]  /*be40*/  FSEL R18, R18, RZ, !P5 ;  /* 0x000000ff12127208 */ /* 0x000fe40006800000 */
[----:B------:R-:W-:Y:S02]  /*be50*/  FSEL R19, R19, RZ, !P5 ;  /* 0x000000ff13137208 */ /* 0x000fe40006800000 */
[----:B------:R-:W-:-:S02]  /*be60*/  MOV R39, RZ ;  /* 0x000000ff00277202 */ /* 0x000fc40000000f00 */
        /* <DEDUP_REMOVED lines=326> */
.L_x_142:
[----:B------:R-:W0:Y:S01]  /*d2d0*/  LDC.64 R40, c[0x0][0x218] ;  /* 0x00008600ff287b82 */ /* 0x000e220000000a00 */
[----:B------:R-:W-:-:S07]  /*d2e0*/  ISETP.GE.AND P0, PT, R43, R45, PT ;  /* 0x0000002d2b00720c */ /* 0x000fce0003f06270 */
[----:B------:R-:W1:Y:S01]  /*d2f0*/  LDC.64 R24, c[0x0][0x220] ;  /* 0x00008800ff187b82 */ /* 0x000e620000000a00 */
[----:B0-----:R-:W-:-:S05]  /*d300*/  IMAD.WIDE.U32 R50, R39, 0x8, R40 ;  /* 0x0000000827327825 */ /* 0x001fca00078e0028 */
[----:B------:R0:W-:Y:S01]  /*d310*/  STG.E.64 desc[UR4][R50.64], R28 ;  /* 0x0000001c32007986 */ /* 0x0001e2000c101b04 */
[----:B-1----:R-:W-:-:S05]  /*d320*/  IMAD.WIDE.U32 R54, R11, 0x8, R24 ;  /* 0x000000080b367825 */ /* 0x002fca00078e0018 */
[----:B------:R0:W-:Y:S01]  /*d330*/  STG.E.64 desc[UR4][R54.64], R26 ;  /* 0x0000001a36007986 */ /* 0x0001e2000c101b04 */
        /* <DEDUP_REMOVED lines=328> */
.L_x_143:
[----:B------:R-:W-:Y:S01]  /*e7c0*/  ISETP.GE.AND P0, PT, R42, R45, PT ;  /* 0x0000002d2a00720c */ /* 0x000fe20003f06270 */
[----:B------:R-:W-:-:S04]  /*e7d0*/  IMAD.WIDE.U32 R26, R27, 0x8, R40 ;  /* 0x000000081b1a7825 */ /* 0x000fc800078e0028 */
[----:B------:R-:W-:Y:S01]  /*e7e0*/  IMAD.WIDE.U32 R28, R11, 0x8, R24 ;  /* 0x000000080b1c7825 */ /* 0x000fe200078e0018 */
[----:B------:R0:W-:Y:S04]  /*e7f0*/  STG.E.64 desc[UR4][R26.64], R36 ;  /* 0x000000241a007986 */ /* 0x0001e8000c101b04 */
[----:B------:R0:W-:Y:S03]  /*e800*/  STG.E.64 desc[UR4][R28.64], R34 ;  /* 0x000000221c007986 */ /* 0x0001e6000c101b04 */
        /* <DEDUP_REMOVED lines=329> */
.L_x_144:
        /* <DEDUP_REMOVED lines=334> */
.L_x_145:
[----:B------:R-:W-:Y:S01]  /*11180*/  ISETP.GE.AND P0, PT, R52, R45, PT ;  /* 0x0000002d3400720c */ /* 0x000fe20003f06270 */
[----:B------:R-:W-:-:S04]  /*11190*/  IMAD.WIDE.U32 R26, R27, 0x8, R40 ;  /* 0x000000081b1a7825 */ /* 0x000fc800078e0028 */
[----:B------:R-:W-:Y:S01]  /*111a0*/  IMAD.WIDE.U32 R28, R11, 0x8, R24 ;  /* 0x000000080b1c7825 */ /* 0x000fe200078e0018 */
[----:B------:R0:W-:Y:S04]  /*111b0*/  STG.E.64 desc[UR4][R26.64], R14 ;  /* 0x0000000e1a007986 */ /* 0x0001e8000c101b04 */
[----:B------:R0:W-:Y:S03]  /*111c0*/  STG.E.64 desc[UR4][R28.64], R2 ;  /* 0x000000021c007986 */ /* 0x0001e6000c101b04 */
[----:B------:R-:W-:Y:S05]  /*111d0*/  @P0 EXIT ;  /* 0x000000000000094d */ /* 0x000fea0003800000 */
[----:B0-----:R-:W-:Y:S01]  /*111e0*/  HFMA2.MMA R3, -RZ, RZ, 0, 0 ;  /* 0x00000000ff037435 */ /* 0x001fe200000001ff */
[----:B------:R-:W-:Y:S01]  /*111f0*/  MOV R11, RZ ;  /* 0x000000ff000b7202 */ /* 0x000fe20000000f00 */
        /* <DEDUP_REMOVED lines=326> */
.L_x_146:
        /* <DEDUP_REMOVED lines=334> */
.L_x_147:
        /* <DEDUP_REMOVED lines=334> */
.L_x_148:
        /* <DEDUP_REMOVED lines=334> */
.L_x_149:
[----:B------:R-:W-:-:S04]  /*16500*/  IMAD.WIDE.U32 R40, R5, 0x8, R40 ;  /* 0x0000000805287825 */ /* 0x000fc800078e0028 */
[----:B------:R-:W-:Y:S01]  /*16510*/  IMAD.WIDE.U32 R24, R3, 0x8, R24 ;  /* 0x0000000803187825 */ /* 0x000fe200078e0018 */
[----:B------:R-:W-:Y:S04]  /*16520*/  STG.E.64 desc[UR4][R40.64], R18 ;  /* 0x0000001228007986 */ /* 0x000fe8000c101b04 */
[----:B------:R-:W-:Y:S01]  /*16530*/  STG.E.64 desc[UR4][R24.64], R12 ;  /* 0x0000000c18007986 */ /* 0x000fe2000c101b04 */
[----:B------:R-:W-:Y:S05]  /*16540*/  EXIT ;  /* 0x000000000000794d */ /* 0x000fea0003800000 */
.L_x_150:
        /* <DEDUP_REMOVED lines=11> */
.L_x_3507:


//--------------------- .text._ZN2at6native57_GLOBAL__N__416c288b_24_ActivationPreluKernel_cu_bc9ca66845unrolled_elementwise_kernel_for_multi_outputsILi2EZZZNS0_21prelu_backward_kernelERNS_14TensorIteratorEENKUlvE_clEvENKUlvE_clEvEUldddE_St5arrayIPcLm5EE23TrivialOffsetCalculatorILi3EjESB_ILi2EjEEEviT0_T1_T2_T3_ --------------------------
	.section	.text._ZN2at6native57_GLOBAL__N__416c288b_24_ActivationPreluKernel_cu_bc9ca66845unrolled_elementwise_kernel_for_multi_outputsILi2EZZZNS0_21prelu_backward_kernelERNS_14TensorIteratorEENKUlvE_clEvENKUlvE_clEvEUldddE_St5arrayIPcLm5EE23TrivialOffsetCalculatorILi3EjESB_ILi2EjEEEviT0_T1_T2_T3_,"ax",@progbits
	.align	128
.text._ZN2at6native57_GLOBAL__N__416c288b_24_ActivationPreluKernel_cu_bc9ca66845unrolled_elementwise_kernel_for_multi_outputsILi2EZZZNS0_21prelu_backward_kernelERNS_14TensorIteratorEENKUlvE_clEvENKUlvE_clEvEUldddE_St5arrayIPcLm5EE23TrivialOffsetCalculatorILi3EjESB_ILi2EjEEEviT0_T1_T2_T3_:
        .type           _ZN2at6native57_GLOBAL__N__416c288b_24_ActivationPreluKernel_cu_bc9ca66845unrolled_elementwise_kernel_for_multi_outputsILi2EZZZNS0_21prelu_backward_kernelERNS_14TensorIteratorEENKUlvE_clEvENKUlvE_clEvEUldddE_St5arrayIPcLm5EE23TrivialOffsetCalculatorILi3EjESB_ILi2EjEEEviT0_T1_T2_T3_,@function
        .size           _ZN2at6native57_GLOBAL__N__416c288b_24_ActivationPreluKernel_cu_bc9ca66845unrolled_elementwise_kernel_for_multi_outputsILi2EZZZNS0_21prelu_backward_kernelERNS_14TensorIteratorEENKUlvE_clEvENKUlvE_clEvEUldddE_St5arrayIPcLm5EE23TrivialOffsetCalculatorILi3EjESB_ILi2EjEEEviT0_T1_T2_T3_,(.L_x_3508 - _ZN2at6native57_GLOBAL__N__416c288b_24_ActivationPreluKernel_cu_bc9ca66845unrolled_elementwise_kernel_for_multi_outputsILi2EZZZNS0_21prelu_backward_kernelERNS_14TensorIteratorEENKUlvE_clEvENKUlvE_clEvEUldddE_St5arrayIPcLm5EE23TrivialOffsetCalculatorILi3EjESB_ILi2EjEEEviT0_T1_T2_T3_)
        .other          _ZN2at6native57_GLOBAL__N__416c288b_24_ActivationPreluKernel_cu_bc9ca66845unrolled_elementwise_kernel_for_multi_outputsILi2EZZZNS0_21prelu_backward_kernelERNS_14TensorIteratorEENKUlvE_clEvENKUlvE_clEvEUldddE_St5arrayIPcLm5EE23TrivialOffsetCalculatorILi3EjESB_ILi2EjEEEviT0_T1_T2_T3_,@"STO_CUDA_ENTRY STV_DEFAULT"
_ZN2at6native57_GLOBAL__N__416c288b_24_ActivationPreluKernel_cu_bc9ca66845unrolled_elementwise_kernel_for_multi_outputsILi2EZZZNS0_21prelu_backward_kernelERNS_14TensorIteratorEENKUlvE_clEvENKUlvE_clEvEUldddE_St5arrayIPcLm5EE23TrivialOffsetCalculatorILi3EjESB_ILi2EjEEEviT0_T1_T2_T3_:
[----:B------:R-:W-:Y:S01]  /*0000*/  LDC R1, c[0x0][0x28] ;  /* 0x00000a00ff017b82 */ /* 0x000fe20000000800 */
[----:B------:R-:W0:Y:S07]  /*0010*/  S2R R54, SR_CTAID.X ;  /* 0x0000000000367919 */ /* 0x000e2e0000002500 */
[----:B------:R-:W0:Y:S01]  /*0020*/  LDC R3, c[0x0][0x210] ;  /* 0x00008400ff037b82 */ /* 0x000e220000000800 */
[----:B------:R-:W-:Y:S01]  /*0030*/  ULDC.64 UR4, c[0x0][0x208] ;  /* 0x0000820000047ab9 */ /* 0x000fe20000000a00 */
[----:B------:R-:W-:Y:S01]  /*0040*/  BSSY B0, `(.L_x_151) ;  /* 0x000006c000007945 */ /* 0x000fe20003800000 */
[----:B------:R-:W1:Y:S01]  /*0050*/  S2R R53, SR_TID.X ;  /* 0x0000000000357919 */ /* 0x000e620000002100 */
        /* <DEDUP_REMOVED lines=19> */
[----:B------:R-:W-:Y:S01]  /*0190*/  CS2R R8, SRZ ;  /* 0x0000000000087805 */ /* 0x000fe2000001ff00 */
[----:B0-----:R-:W-:Y:S01]  /*01a0*/  IMAD R52, R54, -0x400, R3 ;  /* 0xfffffc0036347824 */ /* 0x001fe200078e0203 */
[----:B------:R-:W-:-:S04]  /*01b0*/  CS2R R2, SRZ ;  /* 0x0000000000027805 */ /* 0x000fc8000001ff00 */
[----:B-1----:R-:W-:-:S13]  /*01c0*/  ISETP.GE.AND P4, PT, R53, R52, PT ;  /* 0x000000343500720c */ /* 0x002fda0003f86270 */
[----:B------:R-:W-:Y:S02]  /*01d0*/  @P4 CS2R R40, SRZ ;  /* 0x0000000000284805 */ /* 0x000fe4000001ff00 */
[----:B------:R-:W-:Y:S02]  /*01e0*/  @P4 CS2R R38, SRZ ;  /* 0x0000000000264805 */ /* 0x000fe4000001ff00 */
[----:B------:R-:W-:Y:S01]  /*01f0*/  @P4 CS2R R10, SRZ ;  /* 0x00000000000a4805 */ /* 0x000fe2000001ff00 */
[----:B------:R-:W-:Y:S06]  /*0200*/  @P4 BRA `(.L_x_152) ;  /* 0x00000004003c4947 */ /* 0x000fec0003800000 */
[----:B------:R-:W0:Y:S01]  /*0210*/  LDC.64 R50, c[0x0][0x228] ;  /* 0x00008a00ff327b82 */ /* 0x000e220000000a00 */
[----:B------:R-:W-:Y:S02]  /*0220*/  VIADD R11, R53, 0x80 ;  /* 0x00000080350b7836 */ /* 0x000fe40000000000 */
[----:B------:R-:W-:-:S03]  /*0230*/  IMAD R55, R54, 0x400, R53 ;  /* 0x0000040036377824 */ /* 0x000fc600078e0235 */
[----:B------:R-:W-:Y:S02]  /*0240*/  ISETP.GE.AND P0, PT, R11, R52, PT ;  /* 0x000000340b00720c */ /* 0x000fe40003f06270 */
        /* <DEDUP_REMOVED lines=8> */
[----:B------:R-:W-:Y:S05]  /*02d0*/  @P0 BRA `(.L_x_152) ;  /* 0x0000000400080947 */ /* 0x000fea0003800000 */
[----:B------:R-:W-:Y:S02]  /*02e0*/  VIADD R7, R53, 0x100 ;  /* 0x0000010035077836 */ /* 0x000fe40000000000 */
[----:B------:R-:W-:-:S03]  /*02f0*/  VIADD R9, R55, 0x80 ;  /* 0x0000008037097836 */ /* 0x000fc60000000000 */
[----:B------:R-:W-:Y:S01]  /*0300*/  ISETP.GE.AND P0, PT, R7, R52, PT ;  /* 0x000000340700720c */ /* 0x000fe20003f06270 */
[----:B------:R-:W-:-:S04]  /*0310*/  IMAD.WIDE.U32 R6, R9, 0x8, R50 ;  /* 0x0000000809067825 */ /* 0x000fc800078e0032 */
[C---:B------:R-:W-:Y:S02]  /*0320*/  IMAD.WIDE.U32 R46, R9.reuse, 0x8, R56 ;  /* 0x00000008092e7825 */ /* 0x040fe400078e0038 */
[----:B------:R-:W5:Y:S02]  /*0330*/  LDG.E.64 R6, desc[UR4][R6.64] ;  /* 0x0000000406067981 */ /* 0x000f64000c1e1b00 */
[----:B------:R-:W-:Y:S02]  /*0340*/  IMAD.WIDE.U32 R8, R9, 0x8, R58 ;  /* 0x0000000809087825 */ /* 0x000fe400078e003a */
[----:B------:R-:W5:Y:S04]  /*0350*/  LDG.E.64 R46, desc[UR4][R46.64] ;  /* 0x000000042e2e7981 */ /* 0x000f68000c1e1b00 */
        /* <DEDUP_REMOVED lines=42> */
[----:B------:R-:W-:-:S05]  /*0600*/  VIADD R29, R53, 0x380 ;  /* 0x00000380351d7836 */ /* 0x000fca0000000000 */
[----:B------:R-:W-:-:S13]  /*0610*/  ISETP.GE.AND P0, PT, R29, R52, PT ;  /* 0x000000341d00720c */ /* 0x000fda0003f06270 */
[----:B------:R-:W-:-:S04]  /*0620*/  @!P0 VIADD R61, R55, 0x380 ;  /* 0x00000380373d8836 */ /* 0x000fc80000000000 */
[----:B------:R-:W-:-:S04]  /*0630*/  @!P0 IMAD.WIDE.U32 R28, R61, 0x8, R50 ;  /* 0x000000083d1c8825 */ /* 0x000fc800078e0032 */
[----:B------:R-:W-:Y:S01]  /*0640*/  VIADD R55, R55, 0x300 ;  /* 0x0000030037377836 */ /* 0x000fe20000000000 */
[----:B------:R0:W5:Y:S03]  /*0650*/  @!P0 LDG.E.64 R36, desc[UR4][R28.64] ;  /* 0x000000041c248981 */ /* 0x000166000c1e1b00 */
[----:B------:R-:W-:-:S04]  /*0660*/  IMAD.WIDE.U32 R30, R55, 0x8, R50 ;  /* 0x00000008371e7825 */ /* 0x000fc800078e0032 */
[--C-:B------:R-:W-:Y:S02]  /*0670*/  IMAD.WIDE.U32 R48, R55, 0x8, R56.reuse ;  /* 0x0000000837307825 */ /* 0x100fe400078e0038 */
[----:B------:R-:W5:Y:S02]  /*0680*/  LDG.E.64 R30, desc[UR4][R30.64] ;  /* 0x000000041e1e7981 */ /* 0x000f64000c1e1b00 */
[C---:B0-----:R-:W-:Y:S02]  /*0690*/  @!P0 IMAD.WIDE.U32 R28, R61.reuse, 0x8, R56 ;  /* 0x000000083d1c8825 */ /* 0x041fe400078e0038 */
[----:B------:R-:W5:Y:S02]  /*06a0*/  LDG.E.64 R48, desc[UR4][R48.64] ;  /* 0x0000000430307981 */ /* 0x000f64000c1e1b00 */
[--C-:B------:R-:W-:Y:S02]  /*06b0*/  @!P0 IMAD.WIDE.U32 R60, R61, 0x8, R58.reuse ;  /* 0x000000083d3c8825 */ /* 0x100fe400078e003a */
[----:B------:R0:W5:Y:S02]  /*06c0*/  @!P0 LDG.E.64 R34, desc[UR4][R28.64] ;  /* 0x000000041c228981 */ /* 0x000164000c1e1b00 */
[----:B------:R-:W-:-:S02]  /*06d0*/  IMAD.WIDE.U32 R58, R55, 0x8, R58 ;  /* 0x00000008373a7825 */ /* 0x000fc400078e003a */
[----:B------:R0:W5:Y:S04]  /*06e0*/  @!P0 LDG.E.64 R32, desc[UR4][R60.64] ;  /* 0x000000043c208981 */ /* 0x000168000c1e1b00 */
[----:B------:R0:W5:Y:S02]  /*06f0*/  LDG.E.64 R28, desc[UR4][R58.64] ;  /* 0x000000043a1c7981 */ /* 0x000164000c1e1b00 */
.L_x_152:
[----:B------:R-:W-:Y:S05]  /*0700*/  BSYNC B0 ;  /* 0x0000000000007941 */ /* 0x000fea0003800000 */
.L_x_151:
[C---:B-----5:R-:W-:Y:S01]  /*0710*/  DSETP.GT.AND P2, PT, R40.reuse, RZ, PT ;  /* 0x000000ff2800722a */ /* 0x060fe20003f44000 */
[----:B------:R-:W-:Y:S01]  /*0720*/  VIADD R51, R53, 0x80 ;  /* 0x0000008035337836 */ /* 0x000fe20000000000 */
[----:B------:R-:W-:Y:S02]  /*0730*/  DSETP.LEU.AND P5, PT, R40, RZ, !P4 ;  /* 0x000000ff2800722a */ /* 0x000fe400067ab000 */
[C---:B------:R-:W-:Y:S02]  /*0740*/  DMUL R40, R10.reuse, R40 ;  /* 0x000000280a287228 */ /* 0x040fe40000000000 */
[----:B------:R-:W-:Y:S01]  /*0750*/  ISETP.GE.AND P3, PT, R51, R52, PT ;  /* 0x000000343300720c */ /* 0x000fe20003f66270 */
[----:B------:R-:W-:Y:S02]  /*0760*/  DMUL R38, R10, R38 ;  /* 0x000000260a267228 */ /* 0x000fe40000000000 */
[----:B------:R-:W-:Y:S02]  /*0770*/  DMUL R46, R8, R46 ;  /* 0x0000002e082e7228 */ /* 0x000fe40000000000 */
[----:B------:R-:W-:-:S02]  /*0780*/  DMUL R4, R12, R4 ;  /* 0x000000040c047228 */ /* 0x000fc40000000000 */
[----:B------:R-:W-:Y:S01]  /*0790*/  DSETP.GT.AND P6, PT, R6, RZ, PT ;  /* 0x000000ff0600722a */ /* 0x000fe20003fc4000 */
[----:B------:R-:W-:Y:S01]  /*07a0*/  FSEL R40, R40, RZ, P5 ;  /* 0x000000ff28287208 */ /* 0x000fe20002800000 */
[----:B------:R-:W-:Y:S01]  /*07b0*/  DSETP.GT.AND P1, PT, R14, RZ, PT ;  /* 0x000000ff0e00722a */ /* 0x000fe20003f24000 */
[----:B------:R-:W-:Y:S01]  /*07c0*/  FSEL R41, R41, RZ, P5 ;  /* 0x000000ff29297208 */ /* 0x000fe20002800000 */
[----:B------:R-:W-:Y:S01]  /*07d0*/  DMUL R2, R16, R2 ;  /* 0x0000000210027228 */ /* 0x000fe20000000000 */
[----:B------:R-:W-:Y:S01]  /*07e0*/  ISETP.GE.AND P5, PT, R53, R52, PT ;  /* 0x000000343500720c */ /* 0x000fe20003fa6270 */
[----:B------:R-:W-:Y:S01]  /*07f0*/  DMUL R44, R20, R44 ;  /* 0x0000002c142c7228 */ /* 0x000fe20000000000 */
[----:B------:R-:W-:Y:S01]  /*0800*/  FSEL R50, R10, R38, P2 ;  /* 0x000000260a327208 */ /* 0x000fe20001000000 */
[----:B------:R-:W-:Y:S01]  /*0810*/  DSETP.GT.AND P0, PT, R18, RZ, PT ;  /* 0x000000ff1200722a */ /* 0x000fe20003f04000 */
[----:B------:R-:W-:Y:S01]  /*0820*/  FSEL R11, R11, R39, P2 ;  /* 0x000000270b0b7208 */ /* 0x000fe20001000000 */
[----:B------:R-:W-:Y:S01]  /*0830*/  DMUL R38, R8, R6 ;  /* 0x0000000608267228 */ /* 0x000fe20000000000 */
[----:B------:R-:W-:Y:S01]  /*0840*/  FSEL R10, R8, R46, P6 ;  /* 0x0000002e080a7208 */ /* 0x000fe20003000000 */
[----:B------:R-:W-:Y:S01]  /*0850*/  DSETP.LEU.AND P2, PT, R6, RZ, !P3 ;  /* 0x000000ff0600722a */ /* 0x000fe20005f4b000 */
[----:B------:R-:W-:Y:S01]  /*0860*/  FSEL R8, R12, R4, P1 ;  /* 0x000000040c087208 */ /* 0x000fe20000800000 */
[----:B------:R-:W-:Y:S01]  /*0870*/  VIADD R4, R53, 0x100 ;  /* 0x0000010035047836 */ /* 0x000fe20000000000 */
[----:B------:R-:W-:Y:S01]  /*0880*/  FSEL R7, R13, R5, P1 ;  /* 0x000000050d077208 */ /* 0x000fe20000800000 */
[----:B------:R-:W-:Y:S01]  /*0890*/  DSETP.GT.AND P1, PT, R22, RZ, PT ;  /* 0x000000ff1600722a */ /* 0x000fe20003f24000 */
[----:B------:R-:W-:Y:S01]  /*08a0*/  FSEL R6, R16, R2, P0 ;  /* 0x0000000210067208 */ /* 0x000fe20000000000 */
[----:B------:R-:W-:Y:S01]  /*08b0*/  DMUL R42, R24, R42 ;  /* 0x0000002a182a7228 */ /* 0x000fe20000000000 */
[----:B------:R-:W-:Y:S01]  /*08c0*/  FSEL R5, R17, R3, P0 ;  /* 0x0000000311057208 */ /* 0x000fe20000000000 */
[----:B------:R-:W-:Y:S01]  /*08d0*/  DSETP.GT.AND P0, PT, R26, RZ, PT ;  /* 0x000000ff1a00722a */ /* 0x000fe20003f04000 */
[----:B------:R-:W-:-:S02]  /*08e0*/  FSEL R9, R9, R47, P6 ;  /* 0x0000002f09097208 */ /* 0x000fc40003000000 */
[----:B------:R-:W-:Y:S02]  /*08f0*/  FSEL R3, R20, R44, P1 ;  /* 0x0000002c14037208 */ /* 0x000fe40000800000 */
[----:B------:R-:W-:Y:S02]  /*0900*/  FSEL R2, R21, R45, P1 ;  /* 0x0000002d15027208 */ /* 0x000fe40000800000 */
[----:B------:R-:W-:Y:S01]  /*0910*/  ISETP.GE.AND P1, PT, R4, R52, PT ;  /* 0x000000340400720c */ /* 0x000fe20003f26270 */
[----:B------:R-:W-:-:S12]  /*0920*/  @P5 EXIT ;  /* 0x000000000000594d */ /* 0x000fd80003800000 */
[----:B------:R-:W1:Y:S01]  /*0930*/  LDC.64 R44, c[0x0][0x218] ;  /* 0x00008600ff2c7b82 */ /* 0x000e620000000a00 */
[----:B------:R-:W-:Y:S01]  /*0940*/  FSEL R0, R24, R42, P0 ;  /* 0x0000002a18007208 */ /* 0x000fe20000000000 */
[----:B------:R-:W-:Y:S01]  /*0950*/  DMUL R12, R12, R14 ;  /* 0x0000000e0c0c7228 */ /* 0x000fe20000000000 */
[----:B------:R-:W-:Y:S01]  /*0960*/  FSEL R42, R25, R43, P0 ;  /* 0x0000002b192a7208 */ /* 0x000fe20000000000 */
[----:B------:R-:W-:Y:S01]  /*0970*/  VIADD R43, R53, 0x180 ;  /* 0x00000180352b7836 */ /* 0x000fe20000000000 */
[----:B------:R-:W-:Y:S01]  /*0980*/  DSETP.LEU.AND P5, PT, R14, RZ, !P1 ;  /* 0x000000ff0e00722a */ /* 0x000fe20004fab000 */
[----:B------:R-:W-:Y:S01]  /*0990*/  IMAD R55, R54, 0x400, R53 ;  /* 0x0000040036377824 */ /* 0x000fe200078e0235 */
[----:B------:R-:W-:Y:S01]  /*09a0*/  DMUL R48, R28, R48 ;  /* 0x000000301c307228 */ /* 0x000fe20000000000 */
[----:B------:R-:W2:Y:S01]  /*09b0*/  LDC.64 R46, c[0x0][0x220] ;  /* 0x00008800ff2e7b82 */ /* 0x000ea20000000a00 */
[----:B------:R-:W-:Y:S01]  /*09c0*/  ISETP.GE.AND P0, PT, R43, R52, PT ;  /* 0x000000342b00720c */ /* 0x000fe20003f06270 */
[----:B------:R-:W-:Y:S01]  /*09d0*/  DSETP.GT.AND P6, PT, R30, RZ, PT ;  /* 0x000000ff1e00722a */ /* 0x000fe20003fc4000 */
[----:B------:R-:W-:Y:S01]  /*09e0*/  FSEL R14, R38, RZ, P2 ;  /* 0x000000ff260e7208 */ /* 0x000fe20001000000 */
[----:B------:R-:W-:Y:S01]  /*09f0*/  DMUL R34, R32, R34 ;  /* 0x0000002220227228 */ /* 0x000fe20000000000 */
[----:B------:R-:W-:Y:S01]  /*0a00*/  FSEL R15, R39, RZ, P2 ;  /* 0x000000ff270f7208 */ /* 0x000fe20001000000 */
[----:B------:R-:W-:Y:S01]  /*0a10*/  DMUL R16, R16, R18 ;  /* 0x0000001210107228 */ /* 0x000fe20000000000 */
[----:B------:R-:W-:-:S02]  /*0a20*/  FSEL R38, R50, RZ, !P4 ;  /* 0x000000ff32267208 */ /* 0x000fc40006000000 */
[----:B------:R-:W-:Y:S02]  /*0a30*/  FSEL R39, R11, RZ, !P4 ;  /* 0x000000ff0b277208 */ /* 0x000fe40006000000 */
[----:B------:R-:W-:Y:S02]  /*0a40*/  ISETP.GE.AND P4, PT, R51, R52, PT ;  /* 0x000000343300720c */ /* 0x000fe40003f86270 */
[----:B------:R-:W-:Y:S01]  /*0a50*/  FSEL R48, R28, R48, P6 ;  /* 0x000000301c307208 */ /* 0x000fe20003000000 */
[----:B------:R-:W-:Y:S01]  /*0a60*/  DSETP.LEU.AND P2, PT, R18, RZ, !P0 ;  /* 0x000000ff1200722a */ /* 0x000fe2000474b000 */
[----:B------:R-:W-:Y:S01]  /*0a70*/  FSEL R49, R29, R49, P6 ;  /* 0x000000311d317208 */ /* 0x000fe20003000000 */
[----:B-1----:R-:W-:Y:S01]  /*0a80*/  IMAD.WIDE.U32 R50, R55, 0x8, R44 ;  /* 0x0000000837327825 */ /* 0x002fe200078e002c */
[----:B------:R-:W-:-:S04]  /*0a90*/  DSETP.GT.AND P6, PT, R36, RZ, PT ;  /* 0x000000ff2400722a */ /* 0x000fc80003fc4000 */
[----:B------:R1:W-:Y:S02]  /*0aa0*/  STG.E.64 desc[UR4][R50.64], R38 ;  /* 0x0000002632007986 */ /* 0x0003e4000c101b04 */
[----:B------:R-:W-:Y:S01]  /*0ab0*/  FSEL R34, R32, R34, P6 ;  /* 0x0000002220227208 */ /* 0x000fe20003000000 */
[----:B--2---:R-:W-:Y:S01]  /*0ac0*/  IMAD.WIDE.U32 R18, R55, 0x8, R46 ;  /* 0x0000000837127825 */ /* 0x004fe200078e002e */
[----:B------:R-:W-:-:S04]  /*0ad0*/  FSEL R35, R33, R35, P6 ;  /* 0x0000002321237208 */ /* 0x000fc80003000000 */
[----:B------:R1:W-:Y:S01]  /*0ae0*/  STG.E.64 desc[UR4][R18.64], R40 ;  /* 0x0000002812007986 */ /* 0x0003e2000c101b04 */
[----:B------:R-:W-:Y:S05]  /*0af0*/  @P4 EXIT ;  /* 0x000000000000494d */ /* 0x000fea0003800000 */
[----:B------:R-:W-:Y:S01]  /*0b00*/  FSEL R10, R10, RZ, !P3 ;  /* 0x000000ff0a0a7208 */ /* 0x000fe20005800000 */
[----:B-1----:R-:W-:Y:S01]  /*0b10*/  VIADD R39, R55, 0x80 ;  /* 0x0000008037277836 */ /* 0x002fe20000000000 */
[----:B------:R-:W-:Y:S01]  /*0b20*/  FSEL R11, R9, RZ, !P3 ;  /* 0x000000ff090b7208 */ /* 0x000fe20005800000 */
[----:B------:R-:W-:Y:S01]  /*0b30*/  VIADD R41, R53, 0x200 ;  /* 0x0000020035297836 */ /* 0x000fe20000000000 */
[----:B------:R-:W-:Y:S01]  /*0b40*/  ISETP.GE.AND P3, PT, R4, R52, PT ;  /* 0x000000340400720c */ /* 0x000fe20003f66270 */
[C---:B------:R-:W-:Y:S01]  /*0b50*/  IMAD.WIDE.U32 R18, R39.reuse, 0x8, R44 ;  /* 0x0000000827127825 */ /* 0x040fe200078e002c */
[----:B------:R-:W-:Y:S01]  /*0b60*/  DMUL R20, R20, R22 ;  /* 0x0000001614147228 */ /* 0x000fe20000000000 */
[----:B------:R-:W-:Y:S02]  /*0b70*/  FSEL R12, R12, RZ, P5 ;  /* 0x000000ff0c0c7208 */ /* 0x000fe40002800000 */
[----:B------:R-:W-:Y:S01]  /*0b80*/  IMAD.WIDE.U32 R38, R39, 0x8, R46 ;  /* 0x0000000827267825 */ /* 0x000fe200078e002e */
[----:B------:R1:W-:Y:S01]  /*0b90*/  STG.E.64 desc[UR4][R18.64], R10 ;  /* 0x0000000a12007986 */ /* 0x0003e2000c101b04 */
[----:B------:R-:W-:-:S02]  /*0ba0*/  FSEL R13, R13, RZ, P5 ;  /* 0x000000ff0d0d7208 */ /* 0x000fc40002800000 */
[----:B------:R-:W-:Y:S01]  /*0bb0*/  VIADD R51, R53, 0x280 ;  /* 0x0000028035337836 */ /* 0x000fe20000000000 */
[----:B------:R1:W-:Y:S01]  /*0bc0*/  STG.E.64 desc[UR4][R38.64], R14 ;  /* 0x0000000e26007986 */ /* 0x0003e2000c101b04 */
[----:B------:R-:W-:-:S03]  /*0bd0*/  ISETP.GE.AND P5, PT, R41, R52, PT ;  /* 0x000000342900720c */ /* 0x000fc60003fa6270 */
[----:B------:R-:W-:Y:S01]  /*0be0*/  ISETP.GE.AND P4, PT, R51, R52, PT ;  /* 0x000000343300720c */ /* 0x000fe20003f86270 */
[----:B------:R-:W-:-:S12]  /*0bf0*/  @P3 EXIT ;  /* 0x000000000000394d */ /* 0x000fd80003800000 */
[----:B------:R-:W-:Y:S01]  /*0c00*/  ISETP.GE.AND P6, PT, R43, R52, PT ;  /* 0x000000342b00720c */ /* 0x000fe20003fc6270 */
[----:B-1----:R-:W-:Y:S01]  /*0c10*/  VIADD R15, R55, 0x100 ;  /* 0x00000100370f7836 */ /* 0x002fe20000000000 */
[----:B------:R-:W-:Y:S01]  /*0c20*/  FSEL R8, R8, RZ, !P1 ;  /* 0x000000ff08087208 */ /* 0x000fe20004800000 */
[----:B------:R-:W-:Y:S01]  /*0c30*/  DSETP.LEU.AND P3, PT, R22, RZ, !P5 ;  /* 0x000000ff1600722a */ /* 0x000fe20006f6b000 */
[----:B------:R-:W-:Y:S01]  /*0c40*/  FSEL R9, R7, RZ, !P1 ;  /* 0x000000ff07097208 */ /* 0x000fe20004800000 */
[C---:B------:R-:W-:Y:S01]  /*0c50*/  IMAD.WIDE.U32 R10, R15.reuse, 0x8, R44 ;  /* 0x000000080f0a7825 */ /* 0x040fe200078e002c */
[----:B------:R-:W-:Y:S02]  /*0c60*/  DMUL R24, R24, R26 ;  /* 0x0000001a18187228 */ /* 0x000fe40000000000 */
[----:B------:R-:W-:Y:S01]  /*0c70*/  DSETP.LEU.AND P1, PT, R26, RZ, !P4 ;  /* 0x000000ff1a00722a */ /* 0x000fe2000672b000 */
[----:B------:R-:W-:Y:S01]  /*0c80*/  IMAD.WIDE.U32 R14, R15, 0x8, R46 ;  /* 0x000000080f0e7825 */ /* 0x000fe200078e002e */
[----:B------:R1:W-:Y:S04]  /*0c90*/  STG.E.64 desc[UR4][R10.64], R8 ;  /* 0x000000080a007986 */ /* 0x0003e8000c101b04 */
[----:B------:R1:W-:Y:S01]  /*0ca0*/  STG.E.64 desc[UR4][R14.64], R12 ;  /* 0x0000000c0e007986 */ /* 0x0003e2000c101b04 */
[----:B------:R-:W-:Y:S07]  /*0cb0*/  @P6 EXIT ;  /* 0x000000000000694d */ /* 0x000fee0003800000 */
[----:B-1----:R-:W-:Y:S01]  /*0cc0*/  FSEL R10, R16, RZ, P2 ;  /* 0x000000ff100a7208 */ /* 0x002fe20001000000 */
[----:B------:R-:W-:Y:S01]  /*0cd0*/  VIADD R7, R55, 0x180 ;  /* 0x0000018037077836 */ /* 0x000fe20000000000 */
[----:B------:R-:W-:Y:S01]  /*0ce0*/  FSEL R11, R17, RZ, P2 ;  /* 0x000000ff110b7208 */ /* 0x000fe20001000000 */
[----:B------:R-:W-:Y:S01]  /*0cf0*/  VIADD R15, R53, 0x300 ;  /* 0x00000300350f7836 */ /* 0x000fe20000000000 */
[-C--:B------:R-:W-:Y:S02]  /*0d00*/  ISETP.GE.AND P2, PT, R41, R52.reuse, PT ;  /* 0x000000342900720c */ /* 0x080fe40003f46270 */
[----:B------:R-:W-:Y:S01]  /*0d10*/  FSEL R9, R5, RZ, !P0 ;  /* 0x000000ff05097208 */ /* 0x000fe20004000000 */
[----:B------:R-:W-:Y:S01]  /*0d20*/  IMAD.WIDE.U32 R4, R7, 0x8, R44 ;  /* 0x0000000807047825 */ /* 0x000fe200078e002c */
[----:B------:R-:W-:Y:S02]  /*0d30*/  FSEL R8, R6, RZ, !P0 ;  /* 0x000000ff06087208 */ /* 0x000fe40004000000 */
[----:B------:R-:W-:Y:S01]  /*0d40*/  ISETP.GE.AND P0, PT, R15, R52, PT ;  /* 0x000000340f00720c */ /* 0x000fe20003f06270 */
[----:B------:R-:W-:Y:S01]  /*0d50*/  IMAD.WIDE.U32 R6, R7, 0x8, R46 ;  /* 0x0000000807067825 */ /* 0x000fe200078e002e */
[----:B------:R-:W-:Y:S01]  /*0d60*/  FSEL R12, R20, RZ, P3 ;  /* 0x000000ff140c7208 */ /* 0x000fe20001800000 */
[----:B------:R1:W-:Y:S04]  /*0d70*/  STG.E.64 desc[UR4][R4.64], R8 ;  /* 0x0000000804007986 */ /* 0x0003e8000c101b04 */
[----:B------:R1:W-:Y:S01]  /*0d80*/  STG.E.64 desc[UR4][R6.64], R10 ;  /* 0x0000000a06007986 */ /* 0x0003e2000c101b04 */
[----:B------:R-:W-:Y:S05]  /*0d90*/  @P2 EXIT ;  /* 0x000000000000294d */ /* 0x000fea0003800000 */
[----:B------:R-:W-:Y:S01]  /*0da0*/  FSEL R13, R21, RZ, P3 ;  /* 0x000000ff150d7208 */ /* 0x000fe20001800000 */
[----:B-1----:R-:W-:Y:S01]  /*0db0*/  VIADD R5, R55, 0x200 ;  /* 0x0000020037057836 */ /* 0x002fe20000000000 */
[----:B------:R-:W-:Y:S01]  /*0dc0*/  ISETP.GE.AND P3, PT, R51, R52, PT ;  /* 0x000000343300720c */ /* 0x000fe20003f66270 */
[----:B0-----:R-:W-:Y:S01]  /*0dd0*/  DMUL R28, R28, R30 ;  /* 0x0000001e1c1c7228 */ /* 0x001fe20000000000 */
[----:B------:R-:W-:Y:S01]  /*0de0*/  FSEL R6, R3, RZ, !P5 ;  /* 0x000000ff03067208 */ /* 0x000fe20006800000 */
[----:B------:R-:W-:Y:S01]  /*0df0*/  DSETP.LEU.AND P2, PT, R30, RZ, !P0 ;  /* 0x000000ff1e00722a */ /* 0x000fe2000474b000 */
[----:B------:R-:W-:Y:S01]  /*0e00*/  FSEL R7, R2, RZ, !P5 ;  /* 0x000000ff02077208 */ /* 0x000fe20006800000 */
[----:B------:R-:W-:-:S04]  /*0e10*/  IMAD.WIDE.U32 R2, R5, 0x8, R44 ;  /* 0x0000000805027825 */ /* 0x000fc800078e002c */
[----:B------:R-:W-:Y:S01]  /*0e20*/  IMAD.WIDE.U32 R4, R5, 0x8, R46 ;  /* 0x0000000805047825 */ /* 0x000fe200078e002e */
[----:B------:R0:W-:Y:S04]  /*0e30*/  STG.E.64 desc[UR4][R2.64], R6 ;  /* 0x0000000602007986 */ /* 0x0001e8000c101b04 */
[----:B------:R0:W-:Y:S01]  /*0e40*/  STG.E.64 desc[UR4][R4.64], R12 ;  /* 0x0000000c04007986 */ /* 0x0001e2000c101b04 */
[----:B------:R-:W-:Y:S05]  /*0e50*/  @P3 EXIT ;  /* 0x000000000000394d */ /* 0x000fea0003800000 */
[-C--:B------:R-:W-:Y:S01]  /*0e60*/  ISETP.GE.AND P3, PT, R15, R52.reuse, PT ;  /* 0x000000340f00720c */ /* 0x080fe20003f66270 */
[----:B0-----:R-:W-:Y:S01]  /*0e70*/  VIADD R5, R55, 0x280 ;  /* 0x0000028037057836 */ /* 0x001fe20000000000 */
[----:B------:R-:W-:Y:S01]  /*0e80*/  FSEL R6, R0, RZ, !P4 ;  /* 0x000000ff00067208 */ /* 0x000fe20006000000 */
[----:B------:R-:W-:Y:S01]  /*0e90*/  VIADD R53, R53, 0x380 ;  /* 0x0000038035357836 */ /* 0x000fe20000000000 */
[----:B------:R-:W-:Y:S01]  /*0ea0*/  FSEL R7, R42, RZ, !P4 ;  /* 0x000000ff2a077208 */ /* 0x000fe20006000000 */
[----:B------:R-:W-:Y:S01]  /*0eb0*/  IMAD.WIDE.U32 R2, R5, 0x8, R44 ;  /* 0x0000000805027825 */ /* 0x000fe200078e002c */
[----:B------:R-:W-:Y:S02]  /*0ec0*/  FSEL R8, R24, RZ, P1 ;  /* 0x000000ff18087208 */ /* 0x000fe40000800000 */
[----:B------:R-:W-:Y:S01]  /*0ed0*/  FSEL R9, R25, RZ, P1 ;  /* 0x000000ff19097208 */ /* 0x000fe20000800000 */
[----:B------:R-:W-:Y:S01]  /*0ee0*/  IMAD.WIDE.U32 R4, R5, 0x8, R46 ;  /* 0x0000000805047825 */ /* 0x000fe200078e002e */
[----:B------:R0:W-:Y:S01]  /*0ef0*/  STG.E.64 desc[UR4][R2.64], R6 ;  /* 0x0000000602007986 */ /* 0x0001e2000c101b04 */
[----:B------:R-:W-:-:S02]  /*0f00*/  ISETP.GE.AND P1, PT, R53, R52, PT ;  /* 0x000000343500720c */ /* 0x000fc40003f26270 */
[----:B------:R-:W-:Y:S01]  /*0f10*/  FSEL R10, R28, RZ, P2 ;  /* 0x000000ff1c0a7208 */ /* 0x000fe20001000000 */
[----:B------:R0:W-:Y:S01]  /*0f20*/  STG.E.64 desc[UR4][R4.64], R8 ;  /* 0x0000000804007986 */ /* 0x0001e2000c101b04 */
[----:B------:R-:W-:Y:S09]  /*0f30*/  @P3 EXIT ;  /* 0x000000000000394d */ /* 0x000ff20003800000 */
[----:B------:R-:W-:Y:S01]  /*0f40*/  FSEL R11, R29, RZ, P2 ;  /* 0x000000ff1d0b7208 */ /* 0x000fe20001000000 */
[----:B0-----:R-:W-:Y:S01]  /*0f50*/  VIADD R5, R55, 0x300 ;  /* 0x0000030037057836 */ /* 0x001fe20000000000 */
[----:B------:R-:W-:Y:S01]  /*0f60*/  ISETP.GE.AND P2, PT, R53, R52, PT ;  /* 0x000000343500720c */ /* 0x000fe20003f46270 */
[----:B------:R-:W-:Y:S01]  /*0f70*/  DMUL R32, R32, R36 ;  /* 0x0000002420207228 */ /* 0x000fe20000000000 */
[----:B------:R-:W-:Y:S01]  /*0f80*/  FSEL R48, R48, RZ, !P0 ;  /* 0x000000ff30307208 */ /* 0x000fe20004000000 */
[----:B------:R-:W-:Y:S01]  /*0f90*/  IMAD.WIDE.U32 R2, R5, 0x8, R44 ;  /* 0x0000000805027825 */ /* 0x000fe200078e002c */
[----:B------:R-:W-:Y:S01]  /*0fa0*/  FSEL R49, R49, RZ, !P0 ;  /* 0x000000ff31317208 */ /* 0x000fe20004000000 */
[----:B------:R-:W-:Y:S02]  /*0fb0*/  DSETP.LEU.AND P0, PT, R36, RZ, !P1 ;  /* 0x000000ff2400722a */ /* 0x000fe40004f0b000 */
[----:B------:R-:W-:Y:S02]  /*0fc0*/  IMAD.WIDE.U32 R4, R5, 0x8, R46 ;  /* 0x0000000805047825 */ /* 0x000fe400078e002e */
[----:B------:R0:W-:Y:S04]  /*0fd0*/  STG.E.64 desc[UR4][R2.64], R48 ;  /* 0x0000003002007986 */ /* 0x0001e8000c101b04 */
[----:B------:R0:W-:Y:S01]  /*0fe0*/  STG.E.64 desc[UR4][R4.64], R10 ;  /* 0x0000000a04007986 */ /* 0x0001e2000c101b04 */
[----:B------:R-:W-:Y:S05]  /*0ff0*/  @P2 EXIT ;  /* 0x000000000000294d */ /* 0x000fea0003800000 */
[----:B------:R-:W-:Y:S01]  /*1000*/  VIADD R55, R55, 0x380 ;  /* 0x0000038037377836 */ /* 0x000fe20000000000 */
[----:B------:R-:W-:Y:S02]  /*1010*/  FSEL R34, R34, RZ, !P1 ;  /* 0x000000ff22227208 */ /* 0x000fe40004800000 */
[----:B------:R-:W-:Y:S01]  /*1020*/  FSEL R35, R35, RZ, !P1 ;  /* 0x000000ff23237208 */ /* 0x000fe20004800000 */
[----:B------:R-:W-:Y:S01]  /*1030*/  IMAD.WIDE.U32 R44, R55, 0x8, R44 ;  /* 0x00000008372c7825 */ /* 0x000fe200078e002c */
[----:B0-----:R-:W-:Y:S02]  /*1040*/  FSEL R2, R32, RZ, P0 ;  /* 0x000000ff20027208 */ /* 0x001fe40000000000 */
[----:B------:R-:W-:Y:S01]  /*1050*/  FSEL R3, R33, RZ, P0 ;  /* 0x000000ff21037208 */ /* 0x000fe20000000000 */
[----:B------:R-:W-:Y:S01]  /*1060*/  IMAD.WIDE.U32 R46, R55, 0x8, R46 ;  /* 0x00000008372e7825 */ /* 0x000fe200078e002e */
[----:B------:R-:W-:Y:S04]  /*1070*/  STG.E.64 desc[UR4][R44.64], R34 ;  /* 0x000000222c007986 */ /* 0x000fe8000c101b04 */
[----:B------:R-:W-:Y:S01]  /*1080*/  STG.E.64 desc[UR4][R46.64], R2 ;  /* 0x000000022e007986 */ /* 0x000fe2000c101b04 */
[----:B------:R-:W-:Y:S05]  /*1090*/  EXIT ;  /* 0x000000000000794d */ /* 0x000fea0003800000 */
.L_x_153:
        /* <DEDUP_REMOVED lines=14> */
.L_x_3508:


//--------------------- .text._ZN2at6native18elementwise_kernelILi128ELi4EZNS0_15gpu_kernel_implIZZZNS0_12prelu_kernelERNS_14TensorIteratorEENKUlvE_clEvENKUlvE2_clEvEUlN3c104HalfES8_E_EEvRNS_18TensorIteratorBaseERKT_EUliE_EEviT1_ --------------------------
	.section	.text._ZN2at6native18elementwise_kernelILi128ELi4EZNS0_15gpu_kernel_implIZZZNS0_12prelu_kernelERNS_14TensorIteratorEENKUlvE_clEvENKUlvE2_clEvEUlN3c104HalfES8_E_EEvRNS_18TensorIteratorBaseERKT_EUliE_EEviT1_,"ax",@progbits
	.align	128
        .global         _ZN2at6native18elementwise_kernelILi128ELi4EZNS0_15gpu_kernel_implIZZZNS0_12prelu_kernelERNS_14TensorIteratorEENKUlvE_clEvENKUlvE2_clEvEUlN3c104HalfES8_E_EEvRNS_18TensorIteratorBaseERKT_EUliE_EEviT1_
        .type           _ZN2at6native18elementwise_kernelILi128ELi4EZNS0_15gpu_kernel_implIZZZNS0_12prelu_kernelERNS_14TensorIteratorEENKUlvE_clEvENKUlvE2_clEvEUlN3c104HalfES8_E_EEvRNS_18TensorIteratorBaseERKT_EUliE_EEviT1_,@function
        .size           _ZN2at6native18elementwise_kernelILi128ELi4EZNS0_15gpu_kernel_implIZZZNS0_12prelu_kernelERNS_14TensorIteratorEENKUlvE_clEvENKUlvE2_clEvEUlN3c104HalfES8_E_EEvRNS_18TensorIteratorBaseERKT_EUliE_EEviT1_,(.L_x_3509 - _ZN2at6native18elementwise_kernelILi128ELi4EZNS0_15gpu_kernel_implIZZZNS0_12prelu_kernelERNS_14TensorIteratorEENKUlvE_clEvENKUlvE2_clEvEUlN3c104HalfES8_E_EEvRNS_18TensorIteratorBaseERKT_EUliE_EEviT1_)
        .other          _ZN2at6native18elementwise_kernelILi128ELi4EZNS0_15gpu_kernel_implIZZZNS0_12prelu_kernelERNS_14TensorIteratorEENKUlvE_clEvENKUlvE2_clEvEUlN3c104HalfES8_E_EEvRNS_18TensorIteratorBaseERKT_EUliE_EEviT1_,@"STO_CUDA_ENTRY STV_DEFAULT"
_ZN2at6native18elementwise_kernelILi128ELi4EZNS0_15gpu_kernel_implIZZZNS0_12prelu_kernelERNS_14TensorIteratorEENKUlvE_clEvENKUlvE2_clEvEUlN3c104HalfES8_E_EEvRNS_18TensorIteratorBaseERKT_EUliE_EEviT1_:
.text._ZN2at6native18elementwise_kernelILi128ELi4EZNS0_15gpu_kernel_implIZZZNS0_12prelu_kernelERNS_14TensorIteratorEENKUlvE_clEvENKUlvE2_clEvEUlN3c104HalfES8_E_EEvRNS_18TensorIteratorBaseERKT_EUliE_EEviT1_:
[----:B------:R-:W0:Y:S01]  /*0000*/  LDC R1, c[0x0][0x28] ;  /* 0x00000a00ff017b82 */ /* 0x000e220000000800 */
[----:B------:R-:W1:Y:S01]  /*0010*/  S2R R18, SR_CTAID.X ;  /* 0x0000000000127919 */ /* 0x000e620000002500 */
[----:B------:R-:W-:Y:S01]  /*0020*/  ULDC UR4, c[0x0][0x210] ;  /* 0x0000840000047ab9 */ /* 0x000fe20000000800 */
[----:B------:R-:W-:Y:S01]  /*0030*/  ULDC.64 UR36, c[0x0][0x208] ;  /* 0x0000820000247ab9 */ /* 0x000fe20000000a00 */
[----:B------:R-:W-:Y:S01]  /*0040*/  BSSY B6, `(.L_x_154) ;  /* 0x000046b000067945 */ /* 0x000fe20003800000 */
[----:B------:R-:W1:Y:S02]  /*0050*/  S2R R23, SR_TID.X ;  /* 0x0000000000177919 */ /* 0x000e640000002100 */
[----:B-1----:R-:W-:-:S05]  /*0060*/  IMAD R19, R18, 0x200, R23 ;  /* 0x0000020012137824 */ /* 0x002fca00078e0217 */
[----:B------:R-:W-:-:S13]  /*0070*/  ISETP.GE.AND P0, PT, R19, UR4, PT ;  /* 0x0000000413007c0c */ /* 0x000fda000bf06270 */
[----:B0-----:R-:W-:Y:S05]  /*0080*/  @P0 BRA `(.L_x_155) ;  /* 0x0000004400980947 */ /* 0x001fea0003800000 */
[----:B------:R-:W0:Y:S01]  /*0090*/  LDC R6, c[0x0][0x218] ;  /* 0x00008600ff067b82 */ /* 0x000e220000000800 */
[----:B------:R-:W-:Y:S02]  /*00a0*/  IMAD.MOV.U32 R22, RZ, RZ, RZ ;  /* 0x000000ffff167224 */ /* 0x000fe400078e00ff */
[----:B------:R-:W-:Y:S02]  /*00b0*/  IMAD.MOV.U32 R0, RZ, RZ, RZ ;  /* 0x000000ffff007224 */ /* 0x000fe400078e00ff */
[----:B------:R-:W-:Y:S01]  /*00c0*/  IMAD.MOV.U32 R16, RZ, RZ, RZ ;  /* 0x000000ffff107224 */ /* 0x000fe200078e00ff */
[----:B0-----:R-:W-:-:S13]  /*00d0*/  ISETP.NE.AND P0, PT, R6, RZ, PT ;  /* 0x000000ff0600720c */ /* 0x001fda0003f05270 */
[----:B------:R-:W-:Y:S05]  /*00e0*/  @!P0 BRA `(.L_x_156) ;  /* 0x0000001400788947 */ /* 0x000fea0003800000 */
[----:B------:R-:W-:Y:S01]  /*00f0*/  IMAD.MOV.U32 R2, RZ, RZ, RZ ;  /* 0x000000ffff027224 */ /* 0x000fe200078e00ff */
[----:B------:R-:W-:Y:S01]  /*0100*/  ULDC.64 UR4, c[0x0][0x220] ;  /* 0x0000880000047ab9 */ /* 0x000fe20000000a00 */
[----:B------:R-:W-:Y:S01]  /*0110*/  IMAD.MOV.U32 R3, RZ, RZ, R19 ;  /* 0x000000ffff037224 */ /* 0x000fe200078e0013 */
[----:B------:R-:W-:Y:S01]  /*0120*/  ISETP.NE.AND P0, PT, R6, 0x1, PT ;  /* 0x000000010600780c */ /* 0x000fe20003f05270 */
[----:B------:R-:W-:Y:S01]  /*0130*/  ULDC UR6, c[0x0][0x350] ;  /* 0x0000d40000067ab9 */ /* 0x000fe20000000800 */
[----:B------:R-:W-:Y:S01]  /*0140*/  IMAD.HI.U32 R4, R19, UR4, R2 ;  /* 0x0000000413047c27 */ /* 0x000fe2000f8e0002 */
[----:B------:R-:W-:-:S04]  /*0150*/  ULDC UR4, c[0x0][0x21c] ;  /* 0x0000870000047ab9 */ /* 0x000fc80000000800 */
[----:B------:R-:W-:-:S05]  /*0160*/  SHF.R.U32.HI R5, RZ, UR5, R4 ;  /* 0x00000005ff057c19 */ /* 0x000fca0008011604 */
[----:B------:R-:W-:-:S04]  /*0170*/  IMAD.MOV R0, RZ, RZ, -R5 ;  /* 0x000000ffff007224 */ /* 0x000fc800078e0a05 */
[----:B------:R-:W-:Y:S01]  /*0180*/  IMAD R19, R0, UR4, R19 ;  /* 0x0000000400137c24 */ /* 0x000fe2000f8e0213 */
[----:B------:R-:W-:-:S03]  /*0190*/  ULDC.64 UR4, c[0x0][0x348] ;  /* 0x0000d20000047ab9 */ /* 0x000fc60000000a00 */
[C---:B------:R-:W-:Y:S02]  /*01a0*/  IMAD R16, R19.reuse, UR4, RZ ;  /* 0x0000000413107c24 */ /* 0x040fe4000f8e02ff */
[C---:B------:R-:W-:Y:S02]  /*01b0*/  IMAD R0, R19.reuse, UR5, RZ ;  /* 0x0000000513007c24 */ /* 0x040fe4000f8e02ff */
[----:B------:R-:W-:Y:S01]  /*01c0*/  IMAD R22, R19, UR6, RZ ;  /* 0x0000000613167c24 */ /* 0x000fe2000f8e02ff */
[----:B------:R-:W-:Y:S06]  /*01d0*/  @!P0 BRA `(.L_x_156) ;  /* 0x00000014003c8947 */ /* 0x000fec0003800000 */
[----:B------:R-:W-:Y:S01]  /*01e0*/  IMAD.MOV.U32 R4, RZ, RZ, RZ ;  /* 0x000000ffff047224 */ /* 0x000fe200078e00ff */
[----:B------:R-:W-:Y:S01]  /*01f0*/  ULDC.64 UR8, c[0x0][0x228] ;  /* 0x00008a0000087ab9 */ /* 0x000fe20000000a00 */
[----:B------:R-:W-:Y:S01]  /*0200*/  ULDC UR4, c[0x0][0x230] ;  /* 0x00008c0000047ab9 */ /* 0x000fe20000000800 */
[----:B------:R-:W-:Y:S01]  /*0210*/  ISETP.NE.AND P0, PT, R6, 0x2, PT ;  /* 0x000000020600780c */ /* 0x000fe20003f05270 */
[----:B------:R-:W-:-:S05]  /*0220*/  IMAD.HI.U32 R2, R5, UR9, R4 ;  /* 0x0000000905027c27 */ /* 0x000fca000f8e0004 */
[----:B------:R-:W-:Y:S01]  /*0230*/  SHF.R.U32.HI R3, RZ, UR4, R2 ;  /* 0x00000004ff037c19 */ /* 0x000fe20008011602 */
[----:B------:R-:W-:-:S04]  /*0240*/  ULDC UR4, c[0x0][0x354] ;  /* 0x0000d50000047ab9 */ /* 0x000fc80000000800 */
[----:B------:R-:W-:-:S04]  /*0250*/  IMAD.MOV R4, RZ, RZ, -R3 ;  /* 0x000000ffff047224 */ /* 0x000fc800078e0a03 */
[----:B------:R-:W-:Y:S01]  /*0260*/  IMAD R5, R4, UR8, R5 ;  /* 0x0000000804057c24 */ /* 0x000fe2000f8e0205 */
[----:B------:R-:W-:-:S03]  /*0270*/  ULDC.64 UR8, c[0x0][0x358] ;  /* 0x0000d60000087ab9 */ /* 0x000fc60000000a00 */
[C---:B------:R-:W-:Y:S02]  /*0280*/  IMAD R22, R5.reuse, UR9, RZ ;  /* 0x0000000905167c24 */ /* 0x040fe4000f8e02ff */
[C---:B------:R-:W-:Y:S02]  /*0290*/  IMAD R16, R5.reuse, UR4, R16 ;  /* 0x0000000405107c24 */ /* 0x040fe4000f8e0210 */
[----:B------:R-:W-:Y:S02]  /*02a0*/  IMAD R0, R5, UR8, R0 ;  /* 0x0000000805007c24 */ /* 0x000fe4000f8e0200 */
[----:B------:R-:W-:Y:S01]  /*02b0*/  IMAD R22, R19, UR6, R22 ;  /* 0x0000000613167c24 */ /* 0x000fe2000f8e0216 */
[----:B------:R-:W-:Y:S06]  /*02c0*/  @!P0 BRA `(.L_x_156) ;  /* 0x0000001400008947 */ /* 0x000fec0003800000 */
[----:B------:R-:W-:Y:S01]  /*02d0*/  IMAD.MOV.U32 R2, RZ, RZ, RZ ;  /* 0x000000ffff027224 */ /* 0x000fe200078e00ff */
[----:B------:R-:W-:Y:S01]  /*02e0*/  ULDC.64 UR4, c[0x0][0x238] ;  /* 0x00008e0000047ab9 */ /* 0x000fe20000000a00 */
        /* <DEDUP_REMOVED lines=8> */
[C---:B------:R-:W-:Y:S02]  /*0370*/  IMAD R16, R3.reuse, UR4, R16 ;  /* 0x0000000403107c24 */ /* 0x040fe4000f8e0210 */
[C---:B------:R-:W-:Y:S02]  /*0380*/  IMAD R0, R3.reuse, UR5, R0 ;  /* 0x0000000503007c24 */ /* 0x040fe4000f8e0200 */
[----:B------:R-:W-:Y:S01]  /*0390*/  IMAD R22, R3, UR6, R22 ;  /* 0x0000000603167c24 */ /* 0x000fe2000f8e0216 */
        /* <DEDUP_REMOVED lines=297> */
[----:B------:R-:W-:Y:S02]  /*1630*/  ULDC UR6, c[0x0][0x470] ;  /* 0x00011c0000067ab9 */ /* 0x000fe40000000800 */
        /* <DEDUP_REMOVED lines=8> */
[----:B------:R-:W-:-:S07]  /*16c0*/  IMAD R22, R3, UR6, R22 ;  /* 0x0000000603167c24 */ /* 0x000fce000f8e0216 */
.L_x_156:
[----:B------:R-:W0:Y:S01]  /*16d0*/  LDC.U8 R5, c[0x0][0x492] ;  /* 0x00012480ff057b82 */ /* 0x000e220000000000 */
[----:B------:R-:W-:Y:S01]  /*16e0*/  ULDC.64 UR4, c[0x0][0x478] ;  /* 0x00011e0000047ab9 */ /* 0x000fe20000000a00 */
[----:B------:R-:W-:Y:S01]  /*16f0*/  ULDC.64 UR6, c[0x0][0x480] ;  /* 0x0001200000067ab9 */ /* 0x000fe20000000a00 */
[----:B------:R-:W-:Y:S02]  /*1700*/  IADD3 R16, P1, R16, UR4, RZ ;  /* 0x0000000410107c10 */ /* 0x000fe4000ff3e0ff */
[----:B------:R-:W-:-:S03]  /*1710*/  IADD3 R2, P2, R0, UR6, RZ ;  /* 0x0000000600027c10 */ /* 0x000fc6000ff5e0ff */
[----:B------:R-:W-:Y:S02]  /*1720*/  IMAD.X R17, RZ, RZ, UR5, P1 ;  /* 0x00000005ff117e24 */ /* 0x000fe400088e06ff */
[----:B------:R-:W-:Y:S01]  /*1730*/  IMAD.X R3, RZ, RZ, UR7, P2 ;  /* 0x00000007ff037e24 */ /* 0x000fe200090e06ff */
[----:B0-----:R-:W-:-:S04]  /*1740*/  PRMT R4, R5, 0x9910, RZ ;  /* 0x0000991005047816 */ /* 0x001fc800000000ff */
[----:B------:R-:W-:-:S13]  /*1750*/  ISETP.GT.AND P0, PT, R4, 0x9, PT ;  /* 0x000000090400780c */ /* 0x000fda0003f04270 */
[----:B------:R-:W-:Y:S05]  /*1760*/  @P0 BRA `(.L_x_157) ;  /* 0x0000000400180947 */ /* 0x000fea0003800000 */
[----:B------:R-:W-:-:S13]  /*1770*/  ISETP.GT.AND P0, PT, R4, 0x4, PT ;  /* 0x000000040400780c */ /* 0x000fda0003f04270 */
[----:B------:R-:W-:Y:S05]  /*1780*/  @P0 BRA `(.L_x_158) ;  /* 0x0000000000940947 */ /* 0x000fea0003800000 */
[----:B------:R-:W-:-:S13]  /*1790*/  ISETP.GT.AND P0, PT, R4, 0x1, PT ;  /* 0x000000010400780c */ /* 0x000fda0003f04270 */
[----:B------:R-:W-:Y:S05]  /*17a0*/  @P0 BRA `(.L_x_159) ;  /* 0x0000000000380947 */ /* 0x000fea0003800000 */
[----:B------:R-:W-:-:S13]  /*17b0*/  ISETP.NE.AND P0, PT, R5, RZ, PT ;  /* 0x000000ff0500720c */ /* 0x000fda0003f05270 */
[----:B------:R-:W-:Y:S05]  /*17c0*/  @!P0 BRA `(.L_x_160) ;  /* 0x00000000001c8947 */ /* 0x000fea0003800000 */
[----:B------:R-:W-:-:S13]  /*17d0*/  ISETP.NE.AND P0, PT, R4, 0x1, PT ;  /* 0x000000010400780c */ /* 0x000fda0003f05270 */
[----:B------:R-:W-:Y:S05]  /*17e0*/  @P0 BRA `(.L_x_161) ;  /* 0x0000000c00780947 */ /* 0x000fea0003800000 */
[----:B------:R-:W2:Y:S02]  /*17f0*/  LDG.E.S8 R2, desc[UR36][R2.64] ;  /* 0x0000002402027981 */ /* 0x000ea4000c1e1300 */
[----:B--2---:R-:W0:Y:S02]  /*1800*/  I2F.S16 R0, R2 ;  /* 0x0000000200007306 */ /* 0x004e240000101400 */
[----:B0-----:R-:W-:-:S04]  /*1810*/  F2FP.F16.F32.PACK_AB R0, RZ, R0 ;  /* 0x00000000ff00723e */ /* 0x001fc800000000ff */
[----:B------:R-:W-:Y:S01]  /*1820*/  PRMT R19, R0, 0x7610, R19 ;  /* 0x0000761000137816 */ /* 0x000fe20000000013 */
[----:B------:R-:W-:Y:S06]  /*1830*/  BRA `(.L_x_162) ;  /* 0x0000000c00d07947 */ /* 0x000fec0003800000 */
.L_x_160:
[----:B------:R-:W2:Y:S02]  /*1840*/  LDG.E.U8 R2, desc[UR36][R2.64] ;  /* 0x0000002402027981 */ /* 0x000ea4000c1e1100 */
[----:B--2---:R-:W-:-:S04]  /*1850*/  I2FP.F32.U32 R0, R2 ;  /* 0x0000000200007245 */ /* 0x004fc80000201000 */
[----:B------:R-:W-:-:S04]  /*1860*/  F2FP.F16.F32.PACK_AB R0, RZ, R0 ;  /* 0x00000000ff00723e */ /* 0x000fc800000000ff */
[----:B------:R-:W-:Y:S01]  /*1870*/  PRMT R19, R0, 0x7610, R19 ;  /* 0x0000761000137816 */ /* 0x000fe20000000013 */
[----:B------:R-:W-:Y:S06]  /*1880*/  BRA `(.L_x_162) ;  /* 0x0000000c00bc7947 */ /* 0x000fec0003800000 */
.L_x_159:
[----:B------:R-:W-:-:S13]  /*1890*/  ISETP.NE.AND P0, PT, R4, 0x2, PT ;  /* 0x000000020400780c */ /* 0x000fda0003f05270 */
[----:B------:R-:W-:Y:S05]  /*18a0*/  @!P0 BRA `(.L_x_163) ;  /* 0x0000000000388947 */ /* 0x000fea0003800000 */
[----:B------:R-:W-:-:S13]  /*18b0*/  ISETP.NE.AND P0, PT, R4, 0x3, PT ;  /* 0x000000030400780c */ /* 0x000fda0003f05270 */
[----:B------:R-:W-:Y:S05]  /*18c0*/  @!P0 BRA `(.L_x_164) ;  /* 0x00000000001c8947 */ /* 0x000fea0003800000 */
[----:B------:R-:W-:-:S13]  /*18d0*/  ISETP.NE.AND P0, PT, R4, 0x4, PT ;  /* 0x000000040400780c */ /* 0x000fda0003f05270 */
[----:B------:R-:W-:Y:S05]  /*18e0*/  @P0 BRA `(.L_x_161) ;  /* 0x0000000c00380947 */ /* 0x000fea0003800000 */
[----:B------:R-:W2:Y:S02]  /*18f0*/  LDG.E.64 R2, desc[UR36][R2.64] ;  /* 0x0000002402027981 */ /* 0x000ea4000c1e1b00 */
[----:B--2---:R-:W0:Y:S02]  /*1900*/  I2F.S64 R0, R2 ;  /* 0x0000000200007312 */ /* 0x004e240000301400 */
[----:B0-----:R-:W-:-:S04]  /*1910*/  F2FP.F16.F32.PACK_AB R0, RZ, R0 ;  /* 0x00000000ff00723e */ /* 0x001fc800000000ff */
[----:B------:R-:W-:Y:S01]  /*1920*/  PRMT R19, R0, 0x7610, R19 ;  /* 0x0000761000137816 */ /* 0x000fe20000000013 */
[----:B------:R-:W-:Y:S06]  /*1930*/  BRA `(.L_x_162) ;  /* 0x0000000c00907947 */ /* 0x000fec0003800000 */
.L_x_164:
[----:B------:R-:W2:Y:S02]  /*1940*/  LDG.E R2, desc[UR36][R2.64] ;  /* 0x0000002402027981 */ /* 0x000ea4000c1e1900 */
[----:B--2---:R-:W-:-:S04]  /*1950*/  I2FP.F32.S32 R0, R2 ;  /* 0x0000000200007245 */ /* 0x004fc80000201400 */
[----:B------:R-:W-:-:S04]  /*1960*/  F2FP.F16.F32.PACK_AB R0, RZ, R0 ;  /* 0x00000000ff00723e */ /* 0x000fc800000000ff */
[----:B------:R-:W-:Y:S01]  /*1970*/  PRMT R19, R0, 0x7610, R19 ;  /* 0x0000761000137816 */ /* 0x000fe20000000013 */
[----:B------:R-:W-:Y:S06]  /*1980*/  BRA `(.L_x_162) ;  /* 0x0000000c007c7947 */ /* 0x000fec0003800000 */
.L_x_163:
[----:B------:R-:W2:Y:S02]  /*1990*/  LDG.E.U16 R2, desc[UR36][R2.64] ;  /* 0x0000002402027981 */ /* 0x000ea4000c1e1500 */
[----:B--2---:R-:W0:Y:S02]  /*19a0*/  I2F.S16 R0, R2 ;  /* 0x0000000200007306 */ /* 0x004e240000101400 */
[----:B0-----:R-:W-:-:S04]  /*19b0*/  F2FP.F16.F32.PACK_AB R0, RZ, R0 ;  /* 0x00000000ff00723e */ /* 0x001fc800000000ff */
[----:B------:R-:W-:Y:S01]  /*19c0*/  PRMT R19, R0, 0x7610, R19 ;  /* 0x0000761000137816 */ /* 0x000fe20000000013 */
[----:B------:R-:W-:Y:S06]  /*19d0*/  BRA `(.L_x_162) ;  /* 0x0000000c00687947 */ /* 0x000fec0003800000 */
.L_x_158:
[----:B------:R-:W-:-:S13]  /*19e0*/  ISETP.GT.AND P0, PT, R4, 0x6, PT ;  /* 0x000000060400780c */ /* 0x000fda0003f04270 */
[----:B------:R-:W-:Y:S05]  /*19f0*/  @P0 BRA `(.L_x_165) ;  /* 0x0000000000240947 */ /* 0x000fea0003800000 */
[----:B------:R-:W-:-:S13]  /*1a00*/  ISETP.NE.AND P0, PT, R4, 0x5, PT ;  /* 0x000000050400780c */ /* 0x000fda0003f05270 */
[----:B------:R-:W-:Y:S05]  /*1a10*/  @!P0 BRA `(.L_x_166) ;  /* 0x0000000000148947 */ /* 0x000fea0003800000 */
[----:B------:R-:W-:-:S13]  /*1a20*/  ISETP.NE.AND P0, PT, R4, 0x6, PT ;  /* 0x000000060400780c */ /* 0x000fda0003f05270 */
[----:B------:R-:W-:Y:S05]  /*1a30*/  @P0 BRA `(.L_x_161) ;  /* 0x0000000800e40947 */ /* 0x000fea0003800000 */
[----:B------:R-:W2:Y:S02]  /*1a40*/  LDG.E R2, desc[UR36][R2.64] ;  /* 0x0000002402027981 */ /* 0x000ea4000c1e1900 */
[----:B--2---:R-:W-:Y:S01]  /*1a50*/  F2FP.F16.F32.PACK_AB R19, RZ, R2 ;  /* 0x00000002ff13723e */ /* 0x004fe200000000ff */
[----:B------:R-:W-:Y:S06]  /*1a60*/  BRA `(.L_x_162) ;  /* 0x0000000c00447947 */ /* 0x000fec0003800000 */
.L_x_166:
[----:B------:R0:W5:Y:S01]  /*1a70*/  LDG.E.U16 R19, desc[UR36][R2.64] ;  /* 0x0000002402137981 */ /* 0x000162000c1e1500 */
[----:B------:R-:W-:Y:S05]  /*1a80*/  BRA `(.L_x_162) ;  /* 0x0000000c003c7947 */ /* 0x000fea0003800000 */
.L_x_165:
[----:B------:R-:W-:-:S13]  /*1a90*/  ISETP.NE.AND P0, PT, R4, 0x7, PT ;  /* 0x000000070400780c */ /* 0x000fda0003f05270 */
[----:B------:R-:W-:Y:S05]  /*1aa0*/  @!P0 BRA `(.L_x_167) ;  /* 0x0000000000248947 */ /* 0x000fea0003800000 */
[----:B------:R-:W-:-:S13]  /*1ab0*/  ISETP.NE.AND P0, PT, R4, 0x8, PT ;  /* 0x000000080400780c */ /* 0x000fda0003f05270 */
[----:B------:R-:W-:Y:S05]  /*1ac0*/  @!P0 BRA `(.L_x_168) ;  /* 0x0000000000148947 */ /* 0x000fea0003800000 */
[----:B------:R-:W-:-:S13]  /*1ad0*/  ISETP.NE.AND P0, PT, R4, 0x9, PT ;  /* 0x000000090400780c */ /* 0x000fda0003f05270 */
[----:B------:R-:W-:Y:S05]  /*1ae0*/  @P0 BRA `(.L_x_161) ;  /* 0x0000000800b80947 */ /* 0x000fea0003800000 */
[----:B------:R-:W2:Y:S02]  /*1af0*/  LDG.E R2, desc[UR36][R2.64] ;  /* 0x0000002402027981 */ /* 0x000ea4000c1e1900 */
[----:B--2---:R-:W-:Y:S01]  /*1b00*/  F2FP.F16.F32.PACK_AB R19, RZ, R2 ;  /* 0x00000002ff13723e */ /* 0x004fe200000000ff */
[----:B------:R-:W-:Y:S06]  /*1b10*/  BRA `(.L_x_162) ;  /* 0x0000000c00187947 */ /* 0x000fec0003800000 */
.L_x_168:
[----:B------:R1:W5:Y:S01]  /*1b20*/  LDG.E.U16 R19, desc[UR36][R2.64] ;  /* 0x0000002402137981 */ /* 0x000362000c1e1500 */
[----:B------:R-:W-:Y:S05]  /*1b30*/  BRA `(.L_x_162) ;  /* 0x0000000c00107947 */ /* 0x000fea0003800000 */
.L_x_167:
[----:B------:R-:W2:Y:S01]  /*1b40*/  LDG.E.64 R2, desc[UR36][R2.64] ;  /* 0x0000002402027981 */ /* 0x000ea2000c1e1b00 */
[----:B------:R-:W-:Y:S01]  /*1b50*/  UMOV UR4, 0xf0000000 ;  /* 0xf000000000047882 */ /* 0x000fe20000000000 */
[----:B------:R-:W-:Y:S01]  /*1b60*/  UMOV UR5, 0x380fffff ;  /* 0x380fffff00057882 */ /* 0x000fe20000000000 */
[----:B--2---:R-:W0:Y:S01]  /*1b70*/  F2F.F32.F64 R0, R2 ;  /* 0x0000000200007310 */ /* 0x004e220000301000 */
[----:B------:R-:W-:-:S14]  /*1b80*/  DSETP.GEU.AND P0, PT, |R2|, UR4, PT ;  /* 0x0000000402007e2a */ /* 0x000fdc000bf0e200 */
[----:B0-----:R-:W-:-:S05]  /*1b90*/  @!P0 FMUL R0, R0, 1.175494350822287508e-38 ;  /* 0x0080000000008820 */ /* 0x001fca0000400000 */
[----:B------:R-:W-:-:S04]  /*1ba0*/  F2FP.F16.F32.PACK_AB R0, RZ, R0 ;  /* 0x00000000ff00723e */ /* 0x000fc800000000ff */
[----:B------:R-:W-:Y:S01]  /*1bb0*/  PRMT R19, R0, 0x7610, R19 ;  /* 0x0000761000137816 */ /* 0x000fe20000000013 */
[----:B------:R-:W-:Y:S06]  /*1bc0*/  BRA `(.L_x_162) ;  /* 0x0000000800ec7947 */ /* 0x000fec0003800000 */
.L_x_157:
[----:B------:R-:W-:-:S13]  /*1bd0*/  ISETP.GT.AND P0, PT, R4, 0x18, PT ;  /* 0x000000180400780c */ /* 0x000fda0003f04270 */
[----:B------:R-:W-:Y:S05]  /*1be0*/  @P0 BRA `(.L_x_169) ;  /* 0x0000000400140947 */ /* 0x000fea0003800000 */
[----:B------:R-:W-:-:S13]  /*1bf0*/  ISETP.GT.AND P0, PT, R4, 0xe, PT ;  /* 0x0000000e0400780c */ /* 0x000fda0003f04270 */
[----:B------:R-:W-:Y:S05]  /*1c00*/  @P0 BRA `(.L_x_170) ;  /* 0x00000000004c0947 */ /* 0x000fea0003800000 */
[----:B------:R-:W-:-:S13]  /*1c10*/  ISETP.NE.AND P0, PT, R4, 0xa, PT ;  /* 0x0000000a0400780c */ /* 0x000fda0003f05270 */
[----:B------:R-:W-:Y:S05]  /*1c20*/  @!P0 BRA `(.L_x_171) ;  /* 0x0000000000208947 */ /* 0x000fea0003800000 */
[----:B------:R-:W-:-:S13]  /*1c30*/  ISETP.NE.AND P0, PT, R4, 0xb, PT ;  /* 0x0000000b0400780c */ /* 0x000fda0003f05270 */
[----:B------:R-:W-:Y:S05]  /*1c40*/  @P0 BRA `(.L_x_161) ;  /* 0x0000000800600947 */ /* 0x000fea0003800000 */
[----:B------:R-:W2:Y:S02]  /*1c50*/  LDG.E.U8 R2, desc[UR36][R2.64] ;  /* 0x0000002402027981 */ /* 0x000ea4000c1e1100 */
[----:B--2---:R-:W-:-:S04]  /*1c60*/  ISETP.NE.AND P0, PT, R2, RZ, PT ;  /* 0x000000ff0200720c */ /* 0x004fc80003f05270 */
[----:B------:R-:W-:-:S04]  /*1c70*/  FSEL R0, RZ, 1, !P0 ;  /* 0x3f800000ff007808 */ /* 0x000fc80004000000 */
[----:B------:R-:W-:-:S04]  /*1c80*/  F2FP.F16.F32.PACK_AB R0, RZ, R0 ;  /* 0x00000000ff00723e */ /* 0x000fc800000000ff */
[----:B------:R-:W-:Y:S01]  /*1c90*/  PRMT R19, R0, 0x7610, R19 ;  /* 0x0000761000137816 */ /* 0x000fe20000000013 */
[----:B------:R-:W-:Y:S06]  /*1ca0*/  BRA `(.L_x_162) ;  /* 0x0000000800b47947 */ /* 0x000fec0003800000 */
.L_x_171:
        /* <DEDUP_REMOVED lines=9> */
.L_x_170:
[----:B------:R-:W-:-:S13]  /*1d40*/  ISETP.NE.AND P0, PT, R4, 0xf, PT ;  /* 0x0000000f0400780c */ /* 0x000fda0003f05270 */
[----:B------:R-:W-:Y:S05]  /*1d50*/  @!P0 BRA `(.L_x_172) ;  /* 0x0000000000a48947 */ /* 0x000fea0003800000 */
[----:B------:R-:W-:-:S13]  /*1d60*/  ISETP.NE.AND P0, PT, R4, 0x17, PT ;  /* 0x000000170400780c */ /* 0x000fda0003f05270 */
[----:B------:R-:W-:Y:S05]  /*1d70*/  @!P0 BRA `(.L_x_173) ;  /* 0x0000000000608947 */ /* 0x000fea0003800000 */
[----:B------:R-:W-:-:S13]  /*1d80*/  ISETP.NE.AND P0, PT, R4, 0x18, PT ;  /* 0x000000180400780c */ /* 0x000fda0003f05270 */
[----:B------:R-:W-:Y:S05]  /*1d90*/  @P0 BRA `(.L_x_161) ;  /* 0x00000008000c0947 */ /* 0x000fea0003800000 */
[----:B------:R-:W2:Y:S01]  /*1da0*/  LDG.E.U8 R0, desc[UR36][R2.64] ;  /* 0x0000002402007981 */ /* 0x000ea2000c1e1100 */
[----:B------:R-:W-:Y:S02]  /*1db0*/  IMAD.MOV.U32 R8, RZ, RZ, -0x800000 ;  /* 0xff800000ff087424 */ /* 0x000fe400078e00ff */
[----:B--2---:R-:W-:-:S05]  /*1dc0*/  IMAD.SHL.U32 R0, R0, 0x1000000, RZ ;  /* 0x0100000000007824 */ /* 0x004fca00078e00ff */
[----:B------:R-:W-:-:S04]  /*1dd0*/  LOP3.LUT R4, R0, 0x7f000000, RZ, 0xc0, !PT ;  /* 0x7f00000000047812 */ /* 0x000fc800078ec0ff */
[----:B------:R-:W0:Y:S01]  /*1de0*/  FLO.U32 R5, R4 ;  /* 0x0000000400057300 */ /* 0x000e2200000e0000 */
[C---:B------:R-:W-:Y:S02]  /*1df0*/  VIADD R6, R4.reuse, 0x1000000 ;  /* 0x0100000004067836 */ /* 0x040fe40000000000 */
[----:B------:R-:W-:-:S03]  /*1e00*/  VIADD R2, R4, 0xffffffff ;  /* 0xffffffff04027836 */ /* 0x000fc60000000000 */
[----:B------:R-:W-:Y:S02]  /*1e10*/  SHF.R.S32.HI R6, RZ, 0x8, R6 ;  /* 0x00000008ff067819 */ /* 0x000fe40000011406 */
[----:B------:R-:W-:Y:S02]  /*1e20*/  SHF.R.S32.HI R2, RZ, 0x1f, R2 ;  /* 0x0000001fff027819 */ /* 0x000fe40000011402 */
[----:B0-----:R-:W-:-:S04]  /*1e30*/  IADD3 R5, -R5, 0x1f, RZ ;  /* 0x0000001f05057810 */ /* 0x001fc80007ffe1ff */
[C---:B------:R-:W-:Y:S01]  /*1e40*/  ISETP.GT.U32.AND P0, PT, R5.reuse, 0x4, PT ;  /* 0x000000040500780c */ /* 0x040fe20003f04070 */
[----:B------:R-:W-:-:S05]  /*1e50*/  VIADD R5, R5, 0xfffffffc ;  /* 0xfffffffc05057836 */ /* 0x000fca0000000000 */
[----:B------:R-:W-:-:S05]  /*1e60*/  SEL R5, R5, RZ, P0 ;  /* 0x000000ff05057207 */ /* 0x000fca0000000000 */
[----:B------:R-:W-:Y:S01]  /*1e70*/  IMAD R8, R5, R8, 0x3c000000 ;  /* 0x3c00000005087424 */ /* 0x000fe200078e0208 */
[----:B------:R-:W-:-:S04]  /*1e80*/  SHF.L.U32 R5, R4, R5, RZ ;  /* 0x0000000504057219 */ /* 0x000fc800000006ff */
[----:B------:R-:W-:-:S04]  /*1e90*/  LEA.HI R5, R5, R8, RZ, 0x1c ;  /* 0x0000000805057211 */ /* 0x000fc800078fe0ff */
[----:B------:R-:W-:-:S04]  /*1ea0*/  LOP3.LUT R5, R5, 0x7f800000, R6, 0xf8, !PT ;  /* 0x7f80000005057812 */ /* 0x000fc800078ef806 */
[----:B------:R-:W-:-:S04]  /*1eb0*/  LOP3.LUT R5, R5, R2, RZ, 0x30, !PT ;  /* 0x0000000205057212 */ /* 0x000fc800078e30ff */
[----:B------:R-:W-:-:S04]  /*1ec0*/  LOP3.LUT R5, R5, 0x80000000, R0, 0xf8, !PT ;  /* 0x8000000005057812 */ /* 0x000fc800078ef800 */
[----:B------:R-:W-:-:S04]  /*1ed0*/  F2FP.F16.F32.PACK_AB R5, RZ, R5 ;  /* 0x00000005ff05723e */ /* 0x000fc800000000ff */
[----:B------:R-:W-:Y:S01]  /*1ee0*/  PRMT R19, R5, 0x7610, R19 ;  /* 0x0000761005137816 */ /* 0x000fe20000000013 */
[----:B------:R-:W-:Y:S06]  /*1ef0*/  BRA `(.L_x_162) ;  /* 0x0000000800207947 */ /* 0x000fec0003800000 */
.L_x_173:
[----:B------:R-:W2:Y:S02]  /*1f00*/  LDG.E.U8 R2, desc[UR36][R2.64] ;  /* 0x0000002402027981 */ /* 0x000ea4000c1e1100 */
[C---:B--2---:R-:W-:Y:S02]  /*1f10*/  IMAD.SHL.U32 R0, R2.reuse, 0x2000000, RZ ;  /* 0x0200000002007824 */ /* 0x044fe400078e00ff */
[----:B------:R-:W-:-:S03]  /*1f20*/  IMAD.SHL.U32 R5, R2, 0x1000000, RZ ;  /* 0x0100000002057824 */ /* 0x000fc600078e00ff */
[----:B------:R-:W-:-:S13]  /*1f30*/  ISETP.GE.U32.AND P0, PT, R0, 0x8000000, PT ;  /* 0x080000000000780c */ /* 0x000fda0003f06070 */
[C---:B------:R-:W-:Y:S02]  /*1f40*/  @!P0 IMAD.SHL.U32 R0, R2.reuse, 0x100, RZ ;  /* 0x0000010002008824 */ /* 0x040fe400078e00ff */
[----:B------:R-:W-:-:S03]  /*1f50*/  @P0 IMAD.SHL.U32 R4, R2, 0x200000, RZ ;  /* 0x0020000002040824 */ /* 0x000fc600078e00ff */
[----:B------:R-:W-:Y:S02]  /*1f60*/  @!P0 LOP3.LUT R0, R0, 0x7f00, RZ, 0xc0, !PT ;  /* 0x00007f0000008812 */ /* 0x000fe400078ec0ff */
[----:B------:R-:W-:Y:S02]  /*1f70*/  @P0 LOP3.LUT R4, R4, 0x70000000, RZ, 0xfc, !PT ;  /* 0x7000000004040812 */ /* 0x000fe400078efcff */
[----:B------:R-:W-:-:S03]  /*1f80*/  @!P0 LOP3.LUT R0, R0, 0x3f000000, RZ, 0xfc, !PT ;  /* 0x3f00000000008812 */ /* 0x000fc600078efcff */
[----:B------:R-:W-:Y:S02]  /*1f90*/  @P0 FMUL.FTZ R4, R4, 1.9259299443872358531e-34 ;  /* 0x0780000004040820 */ /* 0x000fe40000410000 */
[----:B------:R-:W-:-:S05]  /*1fa0*/  @!P0 FADD.FTZ R4, R0, -0.5 ;  /* 0xbf00000000048421 */ /* 0x000fca0000010000 */
[----:B------:R-:W-:-:S04]  /*1fb0*/  LOP3.LUT R4, R4, 0x80000000, R5, 0xf8, !PT ;  /* 0x8000000004047812 */ /* 0x000fc800078ef805 */
[----:B------:R-:W-:-:S04]  /*1fc0*/  F2FP.F16.F32.PACK_AB R4, RZ, R4 ;  /* 0x00000004ff04723e */ /* 0x000fc800000000ff */
[----:B------:R-:W-:Y:S01]  /*1fd0*/  PRMT R19, R4, 0x7610, R19 ;  /* 0x0000761004137816 */ /* 0x000fe20000000013 */
[----:B------:R-:W-:Y:S06]  /*1fe0*/  BRA `(.L_x_162) ;  /* 0x0000000400e47947 */ /* 0x000fec0003800000 */
.L_x_172:
[----:B------:R-:W2:Y:S02]  /*1ff0*/  LDG.E.U16 R0, desc[UR36][R2.64] ;  /* 0x0000002402007981 */ /* 0x000ea4000c1e1500 */
[----:B--2---:R-:W-:-:S05]  /*2000*/  IMAD.U32 R0, R0, 0x10000, RZ ;  /* 0x0001000000007824 */ /* 0x004fca00078e00ff */
[----:B------:R-:W-:-:S04]  /*2010*/  F2FP.F16.F32.PACK_AB R0, RZ, R0 ;  /* 0x00000000ff00723e */ /* 0x000fc800000000ff */
[----:B------:R-:W-:Y:S01]  /*2020*/  PRMT R19, R0, 0x7610, R19 ;  /* 0x0000761000137816 */ /* 0x000fe20000000013 */
[----:B------:R-:W-:Y:S06]  /*2030*/  BRA `(.L_x_162) ;  /* 0x0000000400d07947 */ /* 0x000fec0003800000 */
.L_x_169:
[----:B------:R-:W-:-:S13]  /*2040*/  ISETP.GT.AND P0, PT, R4, 0x1b, PT ;  /* 0x0000001b0400780c */ /* 0x000fda0003f04270 */
[----:B------:R-:W-:Y:S05]  /*2050*/  @P0 BRA `(.L_x_174) ;  /* 0x0000000400140947 */ /* 0x000fea0003800000 */
[----:B------:R-:W-:-:S13]  /*2060*/  ISETP.NE.AND P0, PT, R4, 0x19, PT ;  /* 0x000000190400780c */ /* 0x000fda0003f05270 */
[----:B------:R-:W-:Y:S05]  /*2070*/  @!P0 BRA `(.L_x_175) ;  /* 0x0000000000988947 */ /* 0x000fea0003800000 */
[----:B------:R-:W-:-:S13]  /*2080*/  ISETP.NE.AND P0, PT, R4, 0x1a, PT ;  /* 0x0000001a0400780c */ /* 0x000fda0003f05270 */
[----:B------:R-:W-:Y:S05]  /*2090*/  @!P0 BRA `(.L_x_176) ;  /* 0x00000000001c8947 */ /* 0x000fea0003800000 */
[----:B------:R-:W-:-:S13]  /*20a0*/  ISETP.NE.AND P0, PT, R4, 0x1b, PT ;  /* 0x0000001b0400780c */ /* 0x000fda0003f05270 */
[----:B------:R-:W-:Y:S05]  /*20b0*/  @P0 BRA `(.L_x_161) ;  /* 0x0000000400440947 */ /* 0x000fea0003800000 */
[----:B------:R-:W2:Y:S02]  /*20c0*/  LDG.E.U16 R0, desc[UR36][R2.64] ;  /* 0x0000002402007981 */ /* 0x000ea4000c1e1500 */
[----:B--2---:R-:W-:-:S04]  /*20d0*/  I2FP.F32.U32 R0, R0 ;  /* 0x0000000000007245 */ /* 0x004fc80000201000 */
[----:B------:R-:W-:-:S04]  /*20e0*/  F2FP.F16.F32.PACK_AB R0, RZ, R0 ;  /* 0x00000000ff00723e */ /* 0x000fc800000000ff */
[----:B------:R-:W-:Y:S01]  /*20f0*/  PRMT R19, R0, 0x7610, R19 ;  /* 0x0000761000137816 */ /* 0x000fe20000000013 */
[----:B------:R-:W-:Y:S06]  /*2100*/  BRA `(.L_x_162) ;  /* 0x00000004009c7947 */ /* 0x000fec0003800000 */
.L_x_176:
[----:B------:R-:W2:Y:S01]  /*2110*/  LDG.E.U8 R2, desc[UR36][R2.64] ;  /* 0x0000002402027981 */ /* 0x000ea2000c1e1100 */
[----:B------:R-:W-:Y:S01]  /*2120*/  BSSY B0, `(.L_x_177) ;  /* 0x0000018000007945 */ /* 0x000fe20003800000 */
[----:B------:R-:W-:Y:S01]  /*2130*/  IMAD.MOV.U32 R0, RZ, RZ, RZ ;  /* 0x000000ffff007224 */ /* 0x000fe200078e00ff */
[----:B--2---:R-:W-:-:S13]  /*2140*/  ISETP.NE.AND P0, PT, R2, RZ, PT ;  /* 0x000000ff0200720c */ /* 0x004fda0003f05270 */
[----:B------:R-:W-:Y:S05]  /*2150*/  @!P0 BRA `(.L_x_178) ;  /* 0x0000000000508947 */ /* 0x000fea0003800000 */
[----:B------:R-:W-:-:S13]  /*2160*/  ISETP.NE.AND P0, PT, R2, 0x80, PT ;  /* 0x000000800200780c */ /* 0x000fda0003f05270 */
[----:B------:R-:W-:Y:S01]  /*2170*/  @!P0 IMAD.MOV.U32 R0, RZ, RZ, 0x7f800001 ;  /* 0x7f800001ff008424 */ /* 0x000fe200078e00ff */
[----:B------:R-:W-:Y:S06]  /*2180*/  @!P0 BRA `(.L_x_178) ;  /* 0x0000000000448947 */ /* 0x000fec0003800000 */
[C---:B------:R-:W-:Y:S01]  /*2190*/  LOP3.LUT P0, R0, R2.reuse, 0x78, RZ, 0xc0, !PT ;  /* 0x0000007802007812 */ /* 0x040fe2000780c0ff */
[----:B------:R-:W-:Y:S01]  /*21a0*/  BSSY B1, `(.L_x_179) ;  /* 0x000000c000017945 */ /* 0x000fe20003800000 */
[----:B------:R-:W-:Y:S02]  /*21b0*/  SHF.R.U32.HI R3, RZ, 0x7, R2 ;  /* 0x00000007ff037819 */ /* 0x000fe40000011602 */
[----:B------:R-:W-:Y:S02]  /*21c0*/  LOP3.LUT R2, R2, 0x7, RZ, 0xc0, !PT ;  /* 0x0000000702027812 */ /* 0x000fe400078ec0ff */
[----:B------:R-:W-:Y:S01]  /*21d0*/  SHF.R.U32.HI R0, RZ, 0x3, R0 ;  /* 0x00000003ff007819 */ /* 0x000fe20000011600 */
[----:B------:R-:W-:-:S06]  /*21e0*/  IMAD.U32 R4, R3, -0x80000000, RZ ;  /* 0x8000000003047824 */ /* 0x000fcc00078e00ff */
[----:B------:R-:W-:Y:S05]  /*21f0*/  @P0 BRA `(.L_x_180) ;  /* 0x0000000000180947 */ /* 0x000fea0003800000 */
[----:B------:R-:W0:Y:S02]  /*2200*/  FLO.U32 R3, R2 ;  /* 0x0000000200037300 */ /* 0x000e2400000e0000 */
[----:B0-----:R-:W-:-:S04]  /*2210*/  IADD3 R3, -R3, 0x1f, RZ ;  /* 0x0000001f03037810 */ /* 0x001fc80007ffe1ff */
[----:B------:R-:W-:Y:S01]  /*2220*/  IADD3 R0, R0, 0x1d, -R3 ;  /* 0x0000001d00007810 */ /* 0x000fe20007ffe803 */
[----:B------:R-:W-:-:S05]  /*2230*/  VIADD R5, R3, 0xffffffe4 ;  /* 0xffffffe403057836 */ /* 0x000fca0000000000 */
[----:B------:R-:W-:-:S04]  /*2240*/  SHF.L.U32 R5, R2, R5, RZ ;  /* 0x0000000502057219 */ /* 0x000fc800000006ff */
[----:B------:R-:W-:-:S07]  /*2250*/  LOP3.LUT R2, R5, 0x7, RZ, 0xc0, !PT ;  /* 0x0000000705027812 */ /* 0x000fce00078ec0ff */
.L_x_180:
[----:B------:R-:W-:Y:S05]  /*2260*/  BSYNC B1 ;  /* 0x0000000000017941 */ /* 0x000fea0003800000 */
.L_x_179:
[----:B------:R-:W-:Y:S01]  /*2270*/  LEA R3, R0, 0x3b800000, 0x17 ;  /* 0x3b80000000037811 */ /* 0x000fe200078eb8ff */
[----:B------:R-:W-:-:S05]  /*2280*/  IMAD.SHL.U32 R0, R2, 0x100000, RZ ;  /* 0x0010000002007824 */ /* 0x000fca00078e00ff */
[----:B------:R-:W-:-:S07]  /*2290*/  LOP3.LUT R0, R3, R0, R4, 0xfe, !PT ;  /* 0x0000000003007212 */ /* 0x000fce00078efe04 */
.L_x_178:
[----:B------:R-:W-:Y:S05]  /*22a0*/  BSYNC B0 ;  /* 0x0000000000007941 */ /* 0x000fea0003800000 */
.L_x_177:
[----:B------:R-:W-:-:S04]  /*22b0*/  F2FP.F16.F32.PACK_AB R0, RZ, R0 ;  /* 0x00000000ff00723e */ /* 0x000fc800000000ff */
[----:B------:R-:W-:Y:S01]  /*22c0*/  PRMT R19, R0, 0x7610, R19 ;  /* 0x0000761000137816 */ /* 0x000fe20000000013 */
[----:B------:R-:W-:Y:S06]  /*22d0*/  BRA `(.L_x_162) ;  /* 0x0000000400287947 */ /* 0x000fec0003800000 */
.L_x_175:
        /* <DEDUP_REMOVED lines=21> */
.L_x_184:
[----:B------:R-:W-:Y:S05]  /*2430*/  BSYNC B1 ;  /* 0x0000000000017941 */ /* 0x000fea0003800000 */
.L_x_183:
[----:B------:R-:W-:Y:S01]  /*2440*/  LEA R3, R0, 0x37800000, 0x17 ;  /* 0x3780000000037811 */ /* 0x000fe200078eb8ff */
[----:B------:R-:W-:-:S05]  /*2450*/  IMAD.SHL.U32 R0, R2, 0x200000, RZ ;  /* 0x0020000002007824 */ /* 0x000fca00078e00ff */
[----:B------:R-:W-:-:S07]  /*2460*/  LOP3.LUT R0, R3, R0, R4, 0xfe, !PT ;  /* 0x0000000003007212 */ /* 0x000fce00078efe04 */
.L_x_182:
[----:B------:R-:W-:Y:S05]  /*2470*/  BSYNC B0 ;  /* 0x0000000000007941 */ /* 0x000fea0003800000 */
.L_x_181:
[----:B------:R-:W-:-:S04]  /*2480*/  F2FP.F16.F32.PACK_AB R0, RZ, R0 ;  /* 0x00000000ff00723e */ /* 0x000fc800000000ff */
[----:B------:R-:W-:Y:S01]  /*2490*/  PRMT R19, R0, 0x7610, R19 ;  /* 0x0000761000137816 */ /* 0x000fe20000000013 */
[----:B------:R-:W-:Y:S06]  /*24a0*/  BRA `(.L_x_162) ;  /* 0x0000000000b47947 */ /* 0x000fec0003800000 */
.L_x_174:
[----:B------:R-:W-:-:S13]  /*24b0*/  ISETP.NE.AND P0, PT, R4, 0x1c, PT ;  /* 0x0000001c0400780c */ /* 0x000fda0003f05270 */
[----:B------:R-:W-:Y:S05]  /*24c0*/  @!P0 BRA `(.L_x_185) ;  /* 0x00000000009c8947 */ /* 0x000fea0003800000 */
[----:B------:R-:W-:-:S13]  /*24d0*/  ISETP.NE.AND P0, PT, R4, 0x1d, PT ;  /* 0x0000001d0400780c */ /* 0x000fda0003f05270 */
[----:B------:R-:W-:Y:S05]  /*24e0*/  @!P0 BRA `(.L_x_186) ;  /* 0x0000000000808947 */ /* 0x000fea0003800000 */
[----:B------:R-:W-:-:S13]  /*24f0*/  ISETP.NE.AND P0, PT, R4, 0x2c, PT ;  /* 0x0000002c0400780c */ /* 0x000fda0003f05270 */
[----:B------:R-:W-:Y:S05]  /*2500*/  @P0 BRA `(.L_x_161) ;  /* 0x0000000000300947 */ /* 0x000fea0003800000 */
[----:B------:R-:W2:Y:S01]  /*2510*/  LDG.E.U8 R2, desc[UR36][R2.64] ;  /* 0x0000002402027981 */ /* 0x000ea2000c1e1100 */
[----:B------:R-:W-:Y:S01]  /*2520*/  BSSY B0, `(.L_x_187) ;  /* 0x0000007000007945 */ /* 0x000fe20003800000 */
[----:B------:R-:W-:Y:S01]  /*2530*/  IMAD.MOV.U32 R0, RZ, RZ, 0x400000 ;  /* 0x00400000ff007424 */ /* 0x000fe200078e00ff */
[----:B--2---:R-:W-:-:S13]  /*2540*/  ISETP.NE.AND P0, PT, R2, RZ, PT ;  /* 0x000000ff0200720c */ /* 0x004fda0003f05270 */
[----:B------:R-:W-:Y:S05]  /*2550*/  @!P0 BRA `(.L_x_188) ;  /* 0x00000000000c8947 */ /* 0x000fea0003800000 */
[----:B------:R-:W-:-:S13]  /*2560*/  ISETP.NE.AND P0, PT, R2, 0xff, PT ;  /* 0x000000ff0200780c */ /* 0x000fda0003f05270 */
[----:B------:R-:W-:Y:S02]  /*2570*/  @!P0 IMAD.MOV.U32 R0, RZ, RZ, 0x7f800001 ;  /* 0x7f800001ff008424 */ /* 0x000fe400078e00ff */
[----:B------:R-:W-:-:S07]  /*2580*/  @P0 IMAD.SHL.U32 R0, R2, 0x800000, RZ ;  /* 0x0080000002000824 */ /* 0x000fce00078e00ff */
.L_x_188:
[----:B------:R-:W-:Y:S05]  /*2590*/  BSYNC B0 ;  /* 0x0000000000007941 */ /* 0x000fea0003800000 */
.L_x_187:
[----:B------:R-:W-:-:S04]  /*25a0*/  F2FP.F16.F32.PACK_AB R0, RZ, R0 ;  /* 0x00000000ff00723e */ /* 0x000fc800000000ff */
[----:B------:R-:W-:Y:S01]  /*25b0*/  PRMT R19, R0, 0x7610, R19 ;  /* 0x0000761000137816 */ /* 0x000fe20000000013 */
[----:B------:R-:W-:Y:S06]  /*25c0*/  BRA `(.L_x_162) ;  /* 0x00000000006c7947 */ /* 0x000fec0003800000 */
.L_x_161:
[----:B------:R-:W-:Y:S01]  /*25d0*/  MOV R2, 0x130 ;  /* 0x0000013000027802 */ /* 0x000fe20000000f00 */
[----:B------:R-:W-:Y:S01]  /*25e0*/  ULDC.64 UR4, c[0x4][0x120] ;  /* 0x0100480000047ab9 */ /* 0x000fe20000000a00 */
[----:B------:R-:W-:Y:S01]  /*25f0*/  ULDC.64 UR6, c[0x4][0x30] ;  /* 0x01000c0000067ab9 */ /* 0x000fe20000000a00 */
[----:B------:R-:W-:Y:S02]  /*2600*/  IMAD.U32 R4, RZ, RZ, UR4 ;  /* 0x00000004ff047e24 */ /* 0x000fe4000f8e00ff */
[----:B------:R-:W-:Y:S01]  /*2610*/  IMAD.U32 R5, RZ, RZ, UR5 ;  /* 0x00000005ff057e24 */ /* 0x000fe2000f8e00ff */
[----:B------:R-:W0:Y:S01]  /*2620*/  LDC.64 R2, c[0x4][R2] ;  /* 0x0100000002027b82 */ /* 0x000e220000000a00 */
[----:B------:R-:W-:Y:S01]  /*2630*/  ULDC.64 UR4, c[0x4][0x128] ;  /* 0x01004a0000047ab9 */ /* 0x000fe20000000a00 */
[----:B------:R-:W-:Y:S02]  /*2640*/  IMAD.U32 R10, RZ, RZ, UR6 ;  /* 0x00000006ff0a7e24 */ /* 0x000fe4000f8e00ff */
[----:B------:R-:W-:-:S02]  /*2650*/  IMAD.U32 R6, RZ, RZ, UR4 ;  /* 0x00000004ff067e24 */ /* 0x000fc4000f8e00ff */
[----:B------:R-:W-:Y:S02]  /*2660*/  IMAD.U32 R7, RZ, RZ, UR5 ;  /* 0x00000005ff077e24 */ /* 0x000fe4000f8e00ff */
[----:B------:R-:W-:Y:S02]  /*2670*/  IMAD.U32 R11, RZ, RZ, UR7 ;  /* 0x00000007ff0b7e24 */ /* 0x000fe4000f8e00ff */
[----:B------:R-:W-:Y:S02]  /*2680*/  IMAD.MOV.U32 R8, RZ, RZ, 0x4e ;  /* 0x0000004eff087424 */ /* 0x000fe400078e00ff */
[----:B------:R-:W-:Y:S02]  /*2690*/  IMAD.MOV.U32 R12, RZ, RZ, 0x1 ;  /* 0x00000001ff0c7424 */ /* 0x000fe400078e00ff */
[----:B------:R-:W-:-:S07]  /*26a0*/  IMAD.MOV.U32 R13, RZ, RZ, RZ ;  /* 0x000000ffff0d7224 */ /* 0x000fce00078e00ff */
[----:B------:R-:W-:-:S07]  /*26b0*/  LEPC R20, `(.L_x_189) ;  /* 0x000000001014794e */ /* 0x000fce0000000000 */
[----:B0-----:R-:W-:Y:S05]  /*26c0*/  CALL.ABS.NOINC R2 ;  /* 0x0000000002007343 */ /* 0x001fea0003c00000 */
.L_x_189:
[----:B------:R-:W-:Y:S01]  /*26d0*/  PRMT R19, RZ, 0x7610, R19 ;  /* 0x00007610ff137816 */ /* 0x000fe20000000013 */
[----:B------:R-:W-:Y:S06]  /*26e0*/  BRA `(.L_x_162) ;  /* 0x0000000000247947 */ /* 0x000fec0003800000 */
.L_x_186:
[----:B------:R-:W2:Y:S02]  /*26f0*/  LDG.E.64 R2, desc[UR36][R2.64] ;  /* 0x0000002402027981 */ /* 0x000ea4000c1e1b00 */
[----:B--2---:R-:W0:Y:S02]  /*2700*/  I2F.U64 R0, R2 ;  /* 0x0000000200007312 */ /* 0x004e240000301000 */
[----:B0-----:R-:W-:-:S04]  /*2710*/  F2FP.F16.F32.PACK_AB R0, RZ, R0 ;  /* 0x00000000ff00723e */ /* 0x001fc800000000ff */
[----:B------:R-:W-:Y:S01]  /*2720*/  PRMT R19, R0, 0x7610, R19 ;  /* 0x0000761000137816 */ /* 0x000fe20000000013 */
[----:B------:R-:W-:Y:S06]  /*2730*/  BRA `(.L_x_162) ;  /* 0x0000000000107947 */ /* 0x000fec0003800000 */
.L_x_185:
[----:B------:R-:W2:Y:S02]  /*2740*/  LDG.E R2, desc[UR36][R2.64] ;  /* 0x0000002402027981 */ /* 0x000ea4000c1e1900 */
[----:B--2---:R-:W-:-:S04]  /*2750*/  I2FP.F32.U32 R0, R2 ;  /* 0x0000000200007245 */ /* 0x004fc80000201000 */
[----:B------:R-:W-:-:S04]  /*2760*/  F2FP.F16.F32.PACK_AB R0, RZ, R0 ;  /* 0x00000000ff00723e */ /* 0x000fc800000000ff */
[----:B------:R-:W-:-:S07]  /*2770*/  PRMT R19, R0, 0x7610, R19 ;  /* 0x0000761000137816 */ /* 0x000fce0000000013 */
.L_x_162:
[----:B------:R-:W2:Y:S01]  /*2780*/  LDC.U8 R4, c[0x0][0x493] ;  /* 0x000124c0ff047b82 */ /* 0x000ea20000000000 */
[----:B------:R-:W-:Y:S02]  /*2790*/  ULDC.64 UR4, c[0x0][0x488] ;  /* 0x0001220000047ab9 */ /* 0x000fe40000000a00 */
[----:B01----:R-:W-:-:S05]  /*27a0*/  IADD3 R2, P1, R22, UR4, RZ ;  /* 0x0000000416027c10 */ /* 0x003fca000ff3e0ff */
[----:B------:R-:W-:Y:S01]  /*27b0*/  IMAD.X R3, RZ, RZ, UR5, P1 ;  /* 0x00000005ff037e24 */ /* 0x000fe200088e06ff */
[----:B--2---:R-:W-:-:S04]  /*27c0*/  PRMT R0, R4, 0x9910, RZ ;  /* 0x0000991004007816 */ /* 0x004fc800000000ff */
        /* <DEDUP_REMOVED lines=12> */
[----:B0-----:R-:W-:Y:S01]  /*2890*/  F2FP.F16.F32.PACK_AB R0, RZ, R0 ;  /* 0x00000000ff00723e */ /* 0x001fe200000000ff */
[----:B------:R-:W-:Y:S06]  /*28a0*/  BRA `(.L_x_195) ;  /* 0x0000000c00987947 */ /* 0x000fec0003800000 */
.L_x_193:
[----:B------:R-:W2:Y:S02]  /*28b0*/  LDG.E.U8 R2, desc[UR36][R2.64] ;  /* 0x0000002402027981 */ /* 0x000ea4000c1e1100 */
[----:B--2---:R-:W-:-:S04]  /*28c0*/  I2FP.F32.U32 R0, R2 ;  /* 0x0000000200007245 */ /* 0x004fc80000201000 */
[----:B------:R-:W-:Y:S01]  /*28d0*/  F2FP.F16.F32.PACK_AB R0, RZ, R0 ;  /* 0x00000000ff00723e */ /* 0x000fe200000000ff */
[----:B------:R-:W-:Y:S06]  /*28e0*/  BRA `(.L_x_195) ;  /* 0x0000000c00887947 */ /* 0x000fec0003800000 */
.L_x_192:
        /* <DEDUP_REMOVED lines=8> */
[----:B0-----:R-:W-:Y:S01]  /*2970*/  F2FP.F16.F32.PACK_AB R0, RZ, R0 ;  /* 0x00000000ff00723e */ /* 0x001fe200000000ff */
[----:B------:R-:W-:Y:S06]  /*2980*/  BRA `(.L_x_195) ;  /* 0x0000000c00607947 */ /* 0x000fec0003800000 */
.L_x_197:
[----:B------:R-:W2:Y:S02]  /*2990*/  LDG.E R2, desc[UR36][R2.64] ;  /* 0x0000002402027981 */ /* 0x000ea4000c1e1900 */
[----:B--2---:R-:W-:-:S04]  /*29a0*/  I2FP.F32.S32 R0, R2 ;  /* 0x0000000200007245 */ /* 0x004fc80000201400 */
[----:B------:R-:W-:Y:S01]  /*29b0*/  F2FP.F16.F32.PACK_AB R0, RZ, R0 ;  /* 0x00000000ff00723e */ /* 0x000fe200000000ff */
[----:B------:R-:W-:Y:S06]  /*29c0*/  BRA `(.L_x_195) ;  /* 0x0000000c00507947 */ /* 0x000fec0003800000 */
.L_x_196:
[----:B------:R-:W2:Y:S02]  /*29d0*/  LDG.E.U16 R2, desc[UR36][R2.64] ;  /* 0x0000002402027981 */ /* 0x000ea4000c1e1500 */
[----:B--2---:R-:W0:Y:S02]  /*29e0*/  I2F.S16 R0, R2 ;  /* 0x0000000200007306 */ /* 0x004e240000101400 */
[----:B0-----:R-:W-:Y:S01]  /*29f0*/  F2FP.F16.F32.PACK_AB R0, RZ, R0 ;  /* 0x00000000ff00723e */ /* 0x001fe200000000ff */
[----:B------:R-:W-:Y:S06]  /*2a00*/  BRA `(.L_x_195) ;  /* 0x0000000c00407947 */ /* 0x000fec0003800000 */
.L_x_191:
        /* <DEDUP_REMOVED lines=9> */
.L_x_199:
[----:B------:R1:W5:Y:S01]  /*2aa0*/  LDG.E.U16 R0, desc[UR36][R2.64] ;  /* 0x0000002402007981 */ /* 0x000362000c1e1500 */
[----:B------:R-:W-:Y:S05]  /*2ab0*/  BRA `(.L_x_195) ;  /* 0x0000000c00147947 */ /* 0x000fea0003800000 */
.L_x_198:
        /* <DEDUP_REMOVED lines=9> */
.L_x_201:
[----:B------:R0:W5:Y:S01]  /*2b50*/  LDG.E.U16 R0, desc[UR36][R2.64] ;  /* 0x0000002402007981 */ /* 0x000162000c1e1500 */
[----:B------:R-:W-:Y:S05]  /*2b60*/  BRA `(.L_x_195) ;  /* 0x0000000800e87947 */ /* 0x000fea0003800000 */
.L_x_200:
[----:B------:R-:W2:Y:S01]  /*2b70*/  LDG.E.64 R2, desc[UR36][R2.64] ;  /* 0x0000002402027981 */ /* 0x000ea2000c1e1b00 */
[----:B------:R-:W-:Y:S01]  /*2b80*/  UMOV UR4, 0xf0000000 ;  /* 0xf000000000047882 */ /* 0x000fe20000000000 */
[----:B------:R-:W-:Y:S01]  /*2b90*/  UMOV UR5, 0x380fffff ;  /* 0x380fffff00057882 */ /* 0x000fe20000000000 */
[----:B--2---:R-:W0:Y:S01]  /*2ba0*/  F2F.F32.F64 R0, R2 ;  /* 0x0000000200007310 */ /* 0x004e220000301000 */
[----:B------:R-:W-:-:S14]  /*2bb0*/  DSETP.GEU.AND P0, PT, |R2|, UR4, PT ;  /* 0x0000000402007e2a */ /* 0x000fdc000bf0e200 */
[----:B0-----:R-:W-:-:S05]  /*2bc0*/  @!P0 FMUL R0, R0, 1.175494350822287508e-38 ;  /* 0x0080000000008820 */ /* 0x001fca0000400000 */
[----:B------:R-:W-:Y:S01]  /*2bd0*/  F2FP.F16.F32.PACK_AB R0, RZ, R0 ;  /* 0x00000000ff00723e */ /* 0x000fe200000000ff */
[----:B------:R-:W-:Y:S06]  /*2be0*/  BRA `(.L_x_195) ;  /* 0x0000000800c87947 */ /* 0x000fec0003800000 */
.L_x_190:
        /* <DEDUP_REMOVED lines=11> */
[----:B------:R-:W-:Y:S01]  /*2ca0*/  F2FP.F16.F32.PACK_AB R0, RZ, R0 ;  /* 0x00000000ff00723e */ /* 0x000fe200000000ff */
[----:B------:R-:W-:Y:S06]  /*2cb0*/  BRA `(.L_x_195) ;  /* 0x0000000800947947 */ /* 0x000fec0003800000 */
.L_x_204:
        /* <DEDUP_REMOVED lines=8> */
.L_x_203:
        /* <DEDUP_REMOVED lines=28> */
.L_x_206:
        /* <DEDUP_REMOVED lines=15> */
.L_x_205:
[----:B------:R-:W2:Y:S02]  /*2ff0*/  LDG.E.U16 R0, desc[UR36][R2.64] ;  /* 0x0000002402007981 */ /* 0x000ea4000c1e1500 */
[----:B--2---:R-:W-:-:S05]  /*3000*/  IMAD.U32 R0, R0, 0x10000, RZ ;  /* 0x0001000000007824 */ /* 0x004fca00078e00ff */
[----:B------:R-:W-:Y:S01]  /*3010*/  F2FP.F16.F32.PACK_AB R0, RZ, R0 ;  /* 0x00000000ff00723e */ /* 0x000fe200000000ff */
[----:B------:R-:W-:Y:S06]  /*3020*/  BRA `(.L_x_195) ;  /* 0x0000000400b87947 */ /* 0x000fec0003800000 */
.L_x_202:
        /* <DEDUP_REMOVED lines=10> */
[----:B------:R-:W-:Y:S01]  /*30d0*/  F2FP.F16.F32.PACK_AB R0, RZ, R0 ;  /* 0x00000000ff00723e */ /* 0x000fe200000000ff */
[----:B------:R-:W-:Y:S06]  /*30e0*/  BRA `(.L_x_195) ;  /* 0x0000000400887947 */ /* 0x000fec0003800000 */
.L_x_209:
        /* <DEDUP_REMOVED lines=21> */
.L_x_213:
[----:B------:R-:W-:Y:S05]  /*3240*/  BSYNC B1 ;  /* 0x0000000000017941 */ /* 0x000fea0003800000 */
.L_x_212:
[----:B------:R-:W-:Y:S01]  /*3250*/  LEA R3, R0, 0x3b800000, 0x17 ;  /* 0x3b80000000037811 */ /* 0x000fe200078eb8ff */
[----:B------:R-:W-:-:S05]  /*3260*/  IMAD.SHL.U32 R0, R2, 0x100000, RZ ;  /* 0x0010000002007824 */ /* 0x000fca00078e00ff */
[----:B------:R-:W-:-:S07]  /*3270*/  LOP3.LUT R0, R3, R0, R4, 0xfe, !PT ;  /* 0x0000000003007212 */ /* 0x000fce00078efe04 */
.L_x_211:
[----:B------:R-:W-:Y:S05]  /*3280*/  BSYNC B0 ;  /* 0x0000000000007941 */ /* 0x000fea0003800000 */
.L_x_210:
[----:B------:R-:W-:Y:S01]  /*3290*/  F2FP.F16.F32.PACK_AB R0, RZ, R0 ;  /* 0x00000000ff00723e */ /* 0x000fe200000000ff */
[----:B------:R-:W-:Y:S06]  /*32a0*/  BRA `(.L_x_195) ;  /* 0x0000000400187947 */ /* 0x000fec0003800000 */
.L_x_208:
        /* <DEDUP_REMOVED lines=21> */
.L_x_217:
[----:B------:R-:W-:Y:S05]  /*3400*/  BSYNC B1 ;  /* 0x0000000000017941 */ /* 0x000fea0003800000 */
.L_x_216:
[----:B------:R-:W-:Y:S01]  /*3410*/  LEA R3, R0, 0x37800000, 0x17 ;  /* 0x3780000000037811 */ /* 0x000fe200078eb8ff */
[----:B------:R-:W-:-:S05]  /*3420*/  IMAD.SHL.U32 R0, R2, 0x200000, RZ ;  /* 0x0020000002007824 */ /* 0x000fca00078e00ff */
[----:B------:R-:W-:-:S07]  /*3430*/  LOP3.LUT R0, R3, R0, R4, 0xfe, !PT ;  /* 0x0000000003007212 */ /* 0x000fce00078efe04 */
.L_x_215:
[----:B------:R-:W-:Y:S05]  /*3440*/  BSYNC B0 ;  /* 0x0000000000007941 */ /* 0x000fea0003800000 */
.L_x_214:
[----:B------:R-:W-:Y:S01]  /*3450*/  F2FP.F16.F32.PACK_AB R0, RZ, R0 ;  /* 0x00000000ff00723e */ /* 0x000fe200000000ff */
[----:B------:R-:W-:Y:S06]  /*3460*/  BRA `(.L_x_195) ;  /* 0x0000000000a87947 */ /* 0x000fec0003800000 */
.L_x_207:
        /* <DEDUP_REMOVED lines=14> */
.L_x_221:
[----:B------:R-:W-:Y:S05]  /*3550*/  BSYNC B0 ;  /* 0x0000000000007941 */ /* 0x000fea0003800000 */
.L_x_220:
[----:B------:R-:W-:Y:S01]  /*3560*/  F2FP.F16.F32.PACK_AB R0, RZ, R0 ;  /* 0x00000000ff00723e */ /* 0x000fe200000000ff */
[----:B------:R-:W-:Y:S06]  /*3570*/  BRA `(.L_x_195) ;  /* 0x0000000000647947 */ /* 0x000fec0003800000 */
.L_x_194:
        /* <DEDUP_REMOVED lines=15> */
[----:B0----5:R-:W-:Y:S05]  /*3670*/  CALL.ABS.NOINC R2 ;  /* 0x0000000002007343 */ /* 0x021fea0003c00000 */
.L_x_222:
[----:B------:R-:W-:Y:S01]  /*3680*/  PRMT R0, RZ, 0x7610, R0 ;  /* 0x00007610ff007816 */ /* 0x000fe20000000000 */
[----:B------:R-:W-:Y:S06]  /*3690*/  BRA `(.L_x_195) ;  /* 0x00000000001c7947 */ /* 0x000fec0003800000 */
.L_x_219:
[----:B------:R-:W2:Y:S02]  /*36a0*/  LDG.E.64 R2, desc[UR36][R2.64] ;  /* 0x0000002402027981 */ /* 0x000ea4000c1e1b00 */
[----:B--2---:R-:W0:Y:S02]  /*36b0*/  I2F.U64 R0, R2 ;  /* 0x0000000200007312 */ /* 0x004e240000301000 */
[----:B0-----:R-:W-:Y:S01]  /*36c0*/  F2FP.F16.F32.PACK_AB R0, RZ, R0 ;  /* 0x00000000ff00723e */ /* 0x001fe200000000ff */
[----:B------:R-:W-:Y:S06]  /*36d0*/  BRA `(.L_x_195) ;  /* 0x00000000000c7947 */ /* 0x000fec0003800000 */
.L_x_218:
[----:B------:R-:W2:Y:S02]  /*36e0*/  LDG.E R2, desc[UR36][R2.64] ;  /* 0x0000002402027981 */ /* 0x000ea4000c1e1900 */
[----:B--2---:R-:W-:-:S04]  /*36f0*/  I2FP.F32.U32 R0, R2 ;  /* 0x0000000200007245 */ /* 0x004fc80000201000 */
[----:B------:R-:W-:-:S07]  /*3700*/  F2FP.F16.F32.PACK_AB R0, RZ, R0 ;  /* 0x00000000ff00723e */ /* 0x000fce00000000ff */
.L_x_195:
[----:B------:R-:W2:Y:S01]  /*3710*/  LDC.U8 R5, c[0x0][0x491] ;  /* 0x00012440ff057b82 */ /* 0x000ea20000000000 */
[----:B01---5:R-:W-:-:S05]  /*3720*/  HADD2.F32 R2, -RZ, R19.H0_H0 ;  /* 0x20000013ff027230 */ /* 0x023fca0000004100 */
[----:B------:R-:W-:-:S13]  /*3730*/  FSETP.GT.FTZ.AND P0, PT, R2, RZ, PT ;  /* 0x000000ff0200720b */ /* 0x000fda0003f14000 */
[----:B------:R-:W-:Y:S01]  /*3740*/  @!P0 HADD2.F32 R3, -RZ, R0.H0_H0 ;  /* 0x20000000ff038230 */ /* 0x000fe20000004100 */
[----:B--2---:R-:W-:-:S04]  /*3750*/  PRMT R4, R5, 0x9910, RZ ;  /* 0x0000991005047816 */ /* 0x004fc800000000ff */
[----:B------:R-:W-:Y:S01]  /*3760*/  @!P0 FMUL.FTZ R3, R2, R3 ;  /* 0x0000000302038220 */ /* 0x000fe20000410000 */
[----:B------:R-:W-:-:S04]  /*3770*/  IMAD.MOV.U32 R0, RZ, RZ, R4 ;  /* 0x000000ffff007224 */ /* 0x000fc800078e0004 */
[----:B------:R-:W-:Y:S02]  /*3780*/  @!P0 F2FP.F16.F32.PACK_AB R3, RZ, R3 ;  /* 0x00000003ff03823e */ /* 0x000fe400000000ff */
[----:B------:R-:W-:Y:S02]  /*3790*/  ISETP.GT.AND P1, PT, R0, 0x9, PT ;  /* 0x000000090000780c */ /* 0x000fe40003f24270 */
[----:B------:R-:W-:-:S11]  /*37a0*/  @!P0 PRMT R19, R3, 0x7610, R19 ;  /* 0x0000761003138816 */ /* 0x000fd60000000013 */
        /* <DEDUP_REMOVED lines=9> */
[----:B------:R-:W-:-:S06]  /*3840*/  HADD2.F32 R19, -RZ, R19.H0_H0 ;  /* 0x20000013ff137230 */ /* 0x000fcc0000004100 */
[----:B------:R-:W0:Y:S02]  /*3850*/  F2I.FTZ.TRUNC.NTZ R19, R19 ;  /* 0x0000001300137305 */ /* 0x000e24000021f100 */
[----:B0-----:R0:W-:Y:S01]  /*3860*/  STG.E.U8 desc[UR36][R16.64], R19 ;  /* 0x0000001310007986 */ /* 0x0011e2000c101124 */
[----:B------:R-:W-:Y:S05]  /*3870*/  BRA `(.L_x_228) ;  /* 0x0000000c00947947 */ /* 0x000fea0003800000 */
.L_x_226:
[----:B------:R-:W-:-:S06]  /*3880*/  HADD2.F32 R3, -RZ, R19.H0_H0 ;  /* 0x20000013ff037230 */ /* 0x000fcc0000004100 */
[----:B------:R-:W0:Y:S02]  /*3890*/  F2I.S64.TRUNC R2, R3 ;  /* 0x0000000300027311 */ /* 0x000e24000020d900 */
[----:B0-----:R1:W-:Y:S01]  /*38a0*/  STG.E.U8 desc[UR36][R16.64], R2 ;  /* 0x0000000210007986 */ /* 0x0013e2000c101124 */
[----:B------:R-:W-:Y:S05]  /*38b0*/  BRA `(.L_x_228) ;  /* 0x0000000c00847947 */ /* 0x000fea0003800000 */
.L_x_225:
[----:B------:R-:W-:-:S13]  /*38c0*/  ISETP.NE.AND P0, PT, R0, 0x2, PT ;  /* 0x000000020000780c */ /* 0x000fda0003f05270 */
[----:B------:R-:W-:Y:S05]  /*38d0*/  @!P0 BRA `(.L_x_229) ;  /* 0x0000000000308947 */ /* 0x000fea0003800000 */
[----:B------:R-:W-:-:S13]  /*38e0*/  ISETP.NE.AND P0, PT, R0, 0x3, PT ;  /* 0x000000030000780c */ /* 0x000fda0003f05270 */
[----:B------:R-:W-:Y:S05]  /*38f0*/  @!P0 BRA `(.L_x_230) ;  /* 0x0000000000188947 */ /* 0x000fea0003800000 */
[----:B------:R-:W-:-:S13]  /*3900*/  ISETP.NE.AND P0, PT, R0, 0x4, PT ;  /* 0x000000040000780c */ /* 0x000fda0003f05270 */
[----:B------:R-:W-:Y:S05]  /*3910*/  @P0 BRA `(.L_x_227) ;  /* 0x0000000c000c0947 */ /* 0x000fea0003800000 */
[----:B------:R-:W-:-:S06]  /*3920*/  HADD2.F32 R2, -RZ, R19.H0_H0 ;  /* 0x20000013ff027230 */ /* 0x000fcc0000004100 */
[----:B------:R-:W0:Y:S02]  /*3930*/  F2I.S64.TRUNC R2, R2 ;  /* 0x0000000200027311 */ /* 0x000e24000020d900 */
[----:B0-----:R4:W-:Y:S01]  /*3940*/  STG.E.64 desc[UR36][R16.64], R2 ;  /* 0x0000000210007986 */ /* 0x0019e2000c101b24 */
[----:B------:R-:W-:Y:S05]  /*3950*/  BRA `(.L_x_228) ;  /* 0x0000000c005c7947 */ /* 0x000fea0003800000 */
.L_x_230:
[----:B------:R-:W-:-:S06]  /*3960*/  HADD2.F32 R19, -RZ, R19.H0_H0 ;  /* 0x20000013ff137230 */ /* 0x000fcc0000004100 */
[----:B------:R-:W0:Y:S02]  /*3970*/  F2I.FTZ.TRUNC.NTZ R19, R19 ;  /* 0x0000001300137305 */ /* 0x000e24000021f100 */
[----:B0-----:R3:W-:Y:S01]  /*3980*/  STG.E desc[UR36][R16.64], R19 ;  /* 0x0000001310007986 */ /* 0x0017e2000c101924 */
[----:B------:R-:W-:Y:S05]  /*3990*/  BRA `(.L_x_228) ;  /* 0x0000000c004c7947 */ /* 0x000fea0003800000 */
.L_x_229:
[----:B------:R-:W-:-:S06]  /*39a0*/  HADD2.F32 R19, -RZ, R19.H0_H0 ;  /* 0x20000013ff137230 */ /* 0x000fcc0000004100 */
[----:B------:R-:W0:Y:S02]  /*39b0*/  F2I.FTZ.TRUNC.NTZ R19, R19 ;  /* 0x0000001300137305 */ /* 0x000e24000021f100 */
[----:B0-----:R2:W-:Y:S01]  /*39c0*/  STG.E.U16 desc[UR36][R16.64], R19 ;  /* 0x0000001310007986 */ /* 0x0015e2000c101524 */
[----:B------:R-:W-:Y:S05]  /*39d0*/  BRA `(.L_x_228) ;  /* 0x0000000c003c7947 */ /* 0x000fea0003800000 */
.L_x_224:
[----:B------:R-:W-:-:S13]  /*39e0*/  ISETP.GT.AND P0, PT, R0, 0x6, PT ;  /* 0x000000060000780c */ /* 0x000fda0003f04270 */
[----:B------:R-:W-:Y:S05]  /*39f0*/  @P0 BRA `(.L_x_231) ;  /* 0x0000000000240947 */ /* 0x000fea0003800000 */
[----:B------:R-:W-:-:S13]  /*3a00*/  ISETP.NE.AND P0, PT, R0, 0x5, PT ;  /* 0x000000050000780c */ /* 0x000fda0003f05270 */
[----:B------:R-:W-:Y:S05]  /*3a10*/  @!P0 BRA `(.L_x_232) ;  /* 0x0000000000148947 */ /* 0x000fea0003800000 */
[----:B------:R-:W-:-:S13]  /*3a20*/  ISETP.NE.AND P0, PT, R0, 0x6, PT ;  /* 0x000000060000780c */ /* 0x000fda0003f05270 */
[----:B------:R-:W-:Y:S05]  /*3a30*/  @P0 BRA `(.L_x_227) ;  /* 0x0000000800c40947 */ /* 0x000fea0003800000 */
[----:B------:R-:W-:-:S05]  /*3a40*/  HADD2.F32 R19, -RZ, R19.H0_H0 ;  /* 0x20000013ff137230 */ /* 0x000fca0000004100 */
[----:B------:R0:W-:Y:S01]  /*3a50*/  STG.E desc[UR36][R16.64], R19 ;  /* 0x0000001310007986 */ /* 0x0001e2000c101924 */
[----:B------:R-:W-:Y:S05]  /*3a60*/  BRA `(.L_x_228) ;  /* 0x0000000c00187947 */ /* 0x000fea0003800000 */
.L_x_232:
[----:B------:R0:W-:Y:S01]  /*3a70*/  STG.E.U16 desc[UR36][R16.64], R19 ;  /* 0x0000001310007986 */ /* 0x0001e2000c101524 */
[----:B------:R-:W-:Y:S05]  /*3a80*/  BRA `(.L_x_228) ;  /* 0x0000000c00107947 */ /* 0x000fea0003800000 */
.L_x_231:
[----:B------:R-:W-:-:S13]  /*3a90*/  ISETP.NE.AND P0, PT, R0, 0x7, PT ;  /* 0x000000070000780c */ /* 0x000fda0003f05270 */
[----:B------:R-:W-:Y:S05]  /*3aa0*/  @!P0 BRA `(.L_x_233) ;  /* 0x0000000000348947 */ /* 0x000fea0003800000 */
[----:B------:R-:W-:-:S13]  /*3ab0*/  ISETP.NE.AND P0, PT, R0, 0x8, PT ;  /* 0x000000080000780c */ /* 0x000fda0003f05270 */
[----:B------:R-:W-:Y:S05]  /*3ac0*/  @!P0 BRA `(.L_x_234) ;  /* 0x0000000000188947 */ /* 0x000fea0003800000 */
[----:B------:R-:W-:-:S13]  /*3ad0*/  ISETP.NE.AND P0, PT, R0, 0x9, PT ;  /* 0x000000090000780c */ /* 0x000fda0003f05270 */
[----:B------:R-:W-:Y:S05]  /*3ae0*/  @P0 BRA `(.L_x_227) ;  /* 0x0000000800980947 */ /* 0x000fea0003800000 */
[----:B------:R-:W-:Y:S02]  /*3af0*/  HADD2.F32 R2, -RZ, R19.H0_H0 ;  /* 0x20000013ff027230 */ /* 0x000fe40000004100 */
[----:B------:R-:W-:-:S05]  /*3b00*/  IMAD.MOV.U32 R3, RZ, RZ, RZ ;  /* 0x000000ffff037224 */ /* 0x000fca00078e00ff */
[----:B------:R0:W-:Y:S01]  /*3b10*/  STG.E.64 desc[UR36][R16.64], R2 ;  /* 0x0000000210007986 */ /* 0x0001e2000c101b24 */
[----:B------:R-:W-:Y:S05]  /*3b20*/  BRA `(.L_x_228) ;  /* 0x0000000800e87947 */ /* 0x000fea0003800000 */
.L_x_234:
[----:B------:R-:W-:-:S05]  /*3b30*/  HADD2.F32 R0, -RZ, R19.H0_H0 ;  /* 0x20000013ff007230 */ /* 0x000fca0000004100 */
[----:B------:R-:W-:-:S04]  /*3b40*/  F2FP.F16.F32.PACK_AB R0, RZ, R0 ;  /* 0x00000000ff00723e */ /* 0x000fc800000000ff */
[----:B------:R-:W-:-:S05]  /*3b50*/  PRMT R0, R0, 0x5410, RZ ;  /* 0x0000541000007816 */ /* 0x000fca00000000ff */
[----:B------:R0:W-:Y:S01]  /*3b60*/  STG.E desc[UR36][R16.64], R0 ;  /* 0x0000000010007986 */ /* 0x0001e2000c101924 */
[----:B------:R-:W-:Y:S05]  /*3b70*/  BRA `(.L_x_228) ;  /* 0x0000000800d47947 */ /* 0x000fea0003800000 */
.L_x_233:
[----:B------:R-:W-:-:S05]  /*3b80*/  HADD2.F32 R2, -RZ, R19.H0_H0 ;  /* 0x20000013ff027230 */ /* 0x000fca0000004100 */
[----:B------:R-:W-:-:S06]  /*3b90*/  FMUL.FTZ R2, R2, 1 ;  /* 0x3f80000002027820 */ /* 0x000fcc0000410000 */
[----:B------:R-:W0:Y:S02]  /*3ba0*/  F2F.F64.F32 R2, R2 ;  /* 0x0000000200027310 */ /* 0x000e240000201800 */
[----:B0-----:R0:W-:Y:S01]  /*3bb0*/  STG.E.64 desc[UR36][R16.64], R2 ;  /* 0x0000000210007986 */ /* 0x0011e2000c101b24 */
[----:B------:R-:W-:Y:S05]  /*3bc0*/  BRA `(.L_x_228) ;  /* 0x0000000800c07947 */ /* 0x000fea0003800000 */
.L_x_223:
        /* <DEDUP_REMOVED lines=8> */
[----:B------:R-:W-:-:S05]  /*3c50*/  HADD2.F32 R19, -RZ, R19.H0_H0 ;  /* 0x20000013ff137230 */ /* 0x000fca0000004100 */
[----:B------:R-:W-:-:S04]  /*3c60*/  FSETP.NEU.FTZ.AND P0, PT, R19, RZ, PT ;  /* 0x000000ff1300720b */ /* 0x000fc80003f1d000 */
[----:B------:R-:W-:-:S05]  /*3c70*/  SEL R3, RZ, 0x1, !P0 ;  /* 0x00000001ff037807 */ /* 0x000fca0004000000 */
[----:B------:R0:W-:Y:S01]  /*3c80*/  STG.E.U8 desc[UR36][R16.64], R3 ;  /* 0x0000000310007986 */ /* 0x0001e2000c101124 */
[----:B------:R-:W-:Y:S05]  /*3c90*/  BRA `(.L_x_228) ;  /* 0x00000008008c7947 */ /* 0x000fea0003800000 */
.L_x_237:
[----:B------:R-:W-:Y:S01]  /*3ca0*/  HADD2.F32 R19, -RZ, R19.H0_H0 ;  /* 0x20000013ff137230 */ /* 0x000fe20000004100 */
[----:B------:R-:W-:-:S04]  /*3cb0*/  CS2R R6, SRZ ;  /* 0x0000000000067805 */ /* 0x000fc8000001ff00 */
[----:B------:R-:W-:-:S06]  /*3cc0*/  FMUL.FTZ R4, R19, 1 ;  /* 0x3f80000013047820 */ /* 0x000fcc0000410000 */
[----:B------:R-:W0:Y:S02]  /*3cd0*/  F2F.F64.F32 R4, R4 ;  /* 0x0000000400047310 */ /* 0x000e240000201800 */
[----:B0-----:R0:W-:Y:S01]  /*3ce0*/  STG.E.128 desc[UR36][R16.64], R4 ;  /* 0x0000000410007986 */ /* 0x0011e2000c101d24 */
[----:B------:R-:W-:Y:S05]  /*3cf0*/  BRA `(.L_x_228) ;  /* 0x0000000800747947 */ /* 0x000fea0003800000 */
.L_x_236:
[----:B------:R-:W-:-:S13]  /*3d00*/  ISETP.NE.AND P0, PT, R0, 0xf, PT ;  /* 0x0000000f0000780c */ /* 0x000fda0003f05270 */
[----:B------:R-:W-:Y:S05]  /*3d10*/  @!P0 BRA `(.L_x_238) ;  /* 0x0000000000b48947 */ /* 0x000fea0003800000 */
[----:B------:R-:W-:-:S13]  /*3d20*/  ISETP.NE.AND P0, PT, R0, 0x17, PT ;  /* 0x000000170000780c */ /* 0x000fda0003f05270 */
[----:B------:R-:W-:Y:S05]  /*3d30*/  @!P0 BRA `(.L_x_239) ;  /* 0x0000000000548947 */ /* 0x000fea0003800000 */
[----:B------:R-:W-:-:S13]  /*3d40*/  ISETP.NE.AND P0, PT, R0, 0x18, PT ;  /* 0x000000180000780c */ /* 0x000fda0003f05270 */
[----:B------:R-:W-:Y:S05]  /*3d50*/  @P0 BRA `(.L_x_227) ;  /* 0x0000000400fc0947 */ /* 0x000fea0003800000 */
[----:B------:R-:W-:Y:S01]  /*3d60*/  HADD2.F32 R19, -RZ, R19.H0_H0 ;  /* 0x20000013ff137230 */ /* 0x000fe20000004100 */
[----:B------:R-:W-:Y:S04]  /*3d70*/  BSSY B0, `(.L_x_240) ;  /* 0x000000e000007945 */ /* 0x000fe80003800000 */
[C---:B------:R-:W-:Y:S02]  /*3d80*/  LOP3.LUT R2, R19.reuse, 0x7fffffff, RZ, 0xc0, !PT ;  /* 0x7fffffff13027812 */ /* 0x040fe400078ec0ff */
[----:B------:R-:W-:Y:S02]  /*3d90*/  LOP3.LUT R0, R19, 0x80000000, RZ, 0xc0, !PT ;  /* 0x8000000013007812 */ /* 0x000fe400078ec0ff */
[----:B------:R-:W-:Y:S02]  /*3da0*/  ISETP.GT.U32.AND P0, PT, R2, 0x43efffff, PT ;  /* 0x43efffff0200780c */ /* 0x000fe40003f04070 */
[----:B------:R-:W-:Y:S01]  /*3db0*/  SHF.R.U32.HI R3, RZ, 0x18, R0 ;  /* 0x00000018ff037819 */ /* 0x000fe20000011600 */
[----:B------:R-:W-:-:S10]  /*3dc0*/  IMAD.MOV.U32 R0, RZ, RZ, 0x7f ;  /* 0x0000007fff007424 */ /* 0x000fd400078e00ff */
[----:B------:R-:W-:Y:S05]  /*3dd0*/  @P0 BRA `(.L_x_241) ;  /* 0x00000000001c0947 */ /* 0x000fea0003800000 */
[----:B------:R-:W-:-:S13]  /*3de0*/  ISETP.GE.U32.AND P0, PT, R2, 0x3c800000, PT ;  /* 0x3c8000000200780c */ /* 0x000fda0003f06070 */
[----:B------:R-:W-:Y:S01]  /*3df0*/  @P0 SHF.R.U32.HI R0, RZ, 0x14, R19 ;  /* 0x00000014ff000819 */ /* 0x000fe20000011613 */
[----:B------:R-:W-:-:S03]  /*3e00*/  @!P0 FADD.FTZ R2, R2, 16384 ;  /* 0x4680000002028421 */ /* 0x000fc60000010000 */
[----:B------:R-:W-:-:S04]  /*3e10*/  @P0 LOP3.LUT R0, R0, 0x1, RZ, 0xc0, !PT ;  /* 0x0000000100000812 */ /* 0x000fc800078ec0ff */
[----:B------:R-:W-:-:S04]  /*3e20*/  @P0 IADD3 R0, R19, 0x407ffff, R0 ;  /* 0x0407ffff13000810 */ /* 0x000fc80007ffe000 */
[----:B------:R-:W-:Y:S01]  /*3e30*/  @P0 SHF.R.U32.HI R0, RZ, 0x14, R0 ;  /* 0x00000014ff000819 */ /* 0x000fe20000011600 */
[----:B------:R-:W-:-:S07]  /*3e40*/  @!P0 VIADD R0, R2, 0xb9800000 ;  /* 0xb980000002008836 */ /* 0x000fce0000000000 */
.L_x_241:
[----:B------:R-:W-:Y:S05]  /*3e50*/  BSYNC B0 ;  /* 0x0000000000007941 */ /* 0x000fea0003800000 */
.L_x_240:
[----:B------:R-:W-:-:S05]  /*3e60*/  LOP3.LUT R3, R0, R3, RZ, 0xfc, !PT ;  /* 0x0000000300037212 */ /* 0x000fca00078efcff */
[----:B------:R0:W-:Y:S01]  /*3e70*/  STG.E.U8 desc[UR36][R16.64], R3 ;  /* 0x0000000310007986 */ /* 0x0001e2000c101124 */
[----:B------:R-:W-:Y:S05]  /*3e80*/  BRA `(.L_x_228) ;  /* 0x0000000800107947 */ /* 0x000fea0003800000 */
.L_x_239:
[----:B------:R-:W-:Y:S01]  /*3e90*/  HADD2.F32 R19, -RZ, R19.H0_H0 ;  /* 0x20000013ff137230 */ /* 0x000fe20000004100 */
[----:B------:R-:W-:Y:S04]  /*3ea0*/  BSSY B0, `(.L_x_242) ;  /* 0x000000f000007945 */ /* 0x000fe80003800000 */
[----:B------:R-:W-:-:S04]  /*3eb0*/  LOP3.LUT R2, R19, 0x7fffffff, RZ, 0xc0, !PT ;  /* 0x7fffffff13027812 */ /* 0x000fc800078ec0ff */
[----:B------:R-:W-:-:S13]  /*3ec0*/  ISETP.GT.U32.AND P0, PT, R2, 0x477fffff, PT ;  /* 0x477fffff0200780c */ /* 0x000fda0003f04070 */
[----:B------:R-:W-:Y:S05]  /*3ed0*/  @P0 BRA `(.L_x_243) ;  /* 0x0000000000200947 */ /* 0x000fea0003800000 */
[----:B------:R-:W-:-:S13]  /*3ee0*/  ISETP.GE.U32.AND P0, PT, R2, 0x38800000, PT ;  /* 0x388000000200780c */ /* 0x000fda0003f06070 */
[----:B------:R-:W-:Y:S01]  /*3ef0*/  @P0 SHF.R.U32.HI R0, RZ, 0x15, R19 ;  /* 0x00000015ff000819 */ /* 0x000fe20000011613 */
[----:B------:R-:W-:-:S03]  /*3f00*/  @!P0 FADD.FTZ R2, R2, 128 ;  /* 0x4300000002028421 */ /* 0x000fc60000010000 */
[----:B------:R-:W-:-:S04]  /*3f10*/  @P0 LOP3.LUT R0, R0, 0x1, RZ, 0xc0, !PT ;  /* 0x0000000100000812 */ /* 0x000fc800078ec0ff */
[----:B------:R-:W-:-:S04]  /*3f20*/  @P0 IADD3 R0, R19, 0x80fffff, R0 ;  /* 0x080fffff13000810 */ /* 0x000fc80007ffe000 */
[----:B------:R-:W-:Y:S01]  /*3f30*/  @P0 SHF.R.U32.HI R0, RZ, 0x15, R0 ;  /* 0x00000015ff000819 */ /* 0x000fe20000011600 */
[----:B------:R-:W-:Y:S01]  /*3f40*/  @!P0 VIADD R0, R2, 0xbd000000 ;  /* 0xbd00000002008836 */ /* 0x000fe20000000000 */
[----:B------:R-:W-:Y:S06]  /*3f50*/  BRA `(.L_x_244) ;  /* 0x00000000000c7947 */ /* 0x000fec0003800000 */
.L_x_243:
[----:B------:R-:W-:Y:S01]  /*3f60*/  IMAD.MOV.U32 R0, RZ, RZ, 0x7f ;  /* 0x0000007fff007424 */ /* 0x000fe200078e00ff */
[----:B------:R-:W-:-:S04]  /*3f70*/  ISETP.GT.U32.AND P0, PT, R2, 0x7f800000, PT ;  /* 0x7f8000000200780c */ /* 0x000fc80003f04070 */
[----:B------:R-:W-:-:S09]  /*3f80*/  SEL R0, R0, 0x7c, P0 ;  /* 0x0000007c00007807 */ /* 0x000fd20000000000 */
.L_x_244:
[----:B------:R-:W-:Y:S05]  /*3f90*/  BSYNC B0 ;  /* 0x0000000000007941 */ /* 0x000fea0003800000 */
.L_x_242:
[----:B------:R-:W-:-:S04]  /*3fa0*/  LOP3.LUT R2, R19, 0x80000000, RZ, 0xc0, !PT ;  /* 0x8000000013027812 */ /* 0x000fc800078ec0ff */
[----:B------:R-:W-:-:S04]  /*3fb0*/  SHF.R.U32.HI R3, RZ, 0x18, R2 ;  /* 0x00000018ff037819 */ /* 0x000fc80000011602 */
[----:B------:R-:W-:-:S05]  /*3fc0*/  LOP3.LUT R3, R0, R3, RZ, 0xfc, !PT ;  /* 0x0000000300037212 */ /* 0x000fca00078efcff */
[----:B------:R0:W-:Y:S01]  /*3fd0*/  STG.E.U8 desc[UR36][R16.64], R3 ;  /* 0x0000000310007986 */ /* 0x0001e2000c101124 */
[----:B------:R-:W-:Y:S05]  /*3fe0*/  BRA `(.L_x_228) ;  /* 0x0000000400b87947 */ /* 0x000fea0003800000 */
.L_x_238:
[----:B------:R-:W-:-:S05]  /*3ff0*/  HADD2.F32 R0, -RZ, R19.H0_H0 ;  /* 0x20000013ff007230 */ /* 0x000fca0000004100 */
[----:B------:R-:W-:-:S05]  /*4000*/  F2FP.BF16.F32.PACK_AB R0, RZ, R0 ;  /* 0x00000000ff00723e */ /* 0x000fca00000010ff */
[----:B------:R0:W-:Y:S01]  /*4010*/  STG.E.U16 desc[UR36][R16.64], R0 ;  /* 0x0000000010007986 */ /* 0x0001e2000c101524 */
[----:B------:R-:W-:Y:S05]  /*4020*/  BRA `(.L_x_228) ;  /* 0x0000000400a87947 */ /* 0x000fea0003800000 */
.L_x_235:
        /* <DEDUP_REMOVED lines=8> */
[----:B------:R-:W-:-:S06]  /*40b0*/  HADD2.F32 R3, -RZ, R19.H0_H0 ;  /* 0x20000013ff037230 */ /* 0x000fcc0000004100 */
[----:B------:R-:W0:Y:S02]  /*40c0*/  F2I.FTZ.U32.TRUNC.NTZ R3, R3 ;  /* 0x0000000300037305 */ /* 0x000e24000021f000 */
[----:B0-----:R0:W-:Y:S01]  /*40d0*/  STG.E.U16 desc[UR36][R16.64], R3 ;  /* 0x0000000310007986 */ /* 0x0011e2000c101524 */
[----:B------:R-:W-:Y:S05]  /*40e0*/  BRA `(.L_x_228) ;  /* 0x0000000400787947 */ /* 0x000fea0003800000 */
.L_x_247:
[----:B------:R-:W-:Y:S01]  /*40f0*/  HADD2.F32 R19, -RZ, R19.H0_H0 ;  /* 0x20000013ff137230 */ /* 0x000fe20000004100 */
[----:B------:R-:W-:Y:S01]  /*4100*/  BSSY B0, `(.L_x_248) ;  /* 0x0000014000007945 */ /* 0x000fe20003800000 */
[----:B------:R-:W-:-:S03]  /*4110*/  IMAD.MOV.U32 R8, RZ, RZ, 0x80 ;  /* 0x00000080ff087424 */ /* 0x000fc600078e00ff */
[----:B------:R-:W-:-:S04]  /*4120*/  LOP3.LUT R2, R19, 0x7fffffff, RZ, 0xc0, !PT ;  /* 0x7fffffff13027812 */ /* 0x000fc800078ec0ff */
[----:B------:R-:W-:-:S13]  /*4130*/  ISETP.GT.U32.AND P0, PT, R2, 0x437fffff, PT ;  /* 0x437fffff0200780c */ /* 0x000fda0003f04070 */
[----:B------:R-:W-:Y:S05]  /*4140*/  @P0 BRA `(.L_x_249) ;  /* 0x00000000003c0947 */ /* 0x000fea0003800000 */
[----:B------:R-:W-:-:S13]  /*4150*/  ISETP.GE.U32.AND P0, PT, R2, 0x3c000000, PT ;  /* 0x3c0000000200780c */ /* 0x000fda0003f06070 */
[----:B------:R-:W-:-:S04]  /*4160*/  @P0 SHF.R.U32.HI R0, RZ, 0x14, R19 ;  /* 0x00000014ff000819 */ /* 0x000fc80000011613 */
[----:B------:R-:W-:-:S04]  /*4170*/  @P0 LOP3.LUT R0, R0, 0x1, RZ, 0xc0, !PT ;  /* 0x0000000100000812 */ /* 0x000fc800078ec0ff */
[----:B------:R-:W-:-:S04]  /*4180*/  @P0 IADD3 R0, R19, 0x487ffff, R0 ;  /* 0x0487ffff13000810 */ /* 0x000fc80007ffe000 */
[----:B------:R-:W-:-:S04]  /*4190*/  @P0 SHF.R.U32.HI R0, RZ, 0x14, R0 ;  /* 0x00000014ff000819 */ /* 0x000fc80000011600 */
[----:B------:R-:W-:Y:S01]  /*41a0*/  @P0 LOP3.LUT R0, R0, 0xff, RZ, 0xc0, !PT ;  /* 0x000000ff00000812 */ /* 0x000fe200078ec0ff */
[----:B------:R-:W-:Y:S06]  /*41b0*/  @P0 BRA `(.L_x_250) ;  /* 0x0000000000100947 */ /* 0x000fec0003800000 */
[----:B------:R-:W-:Y:S01]  /*41c0*/  FADD.FTZ R0, R2, 8192 ;  /* 0x4600000002007421 */ /* 0x000fe20000010000 */
[----:B------:R-:W-:-:S04]  /*41d0*/  PRMT R8, RZ, 0x7610, R8 ;  /* 0x00007610ff087816 */ /* 0x000fc80000000008 */
[----:B------:R-:W-:-:S13]  /*41e0*/  LOP3.LUT P0, R0, R0, 0xff, RZ, 0xc0, !PT ;  /* 0x000000ff00007812 */ /* 0x000fda000780c0ff */
[----:B------:R-:W-:Y:S05]  /*41f0*/  @!P0 BRA `(.L_x_249) ;  /* 0x0000000000108947 */ /* 0x000fea0003800000 */
.L_x_250:
[----:B------:R-:W-:-:S04]  /*4200*/  LOP3.LUT R2, R19, 0x80000000, RZ, 0xc0, !PT ;  /* 0x8000000013027812 */ /* 0x000fc800078ec0ff */
[----:B------:R-:W-:-:S04]  /*4210*/  SHF.R.U32.HI R3, RZ, 0x18, R2 ;  /* 0x00000018ff037819 */ /* 0x000fc80000011602 */
[----:B------:R-:W-:-:S04]  /*4220*/  LOP3.LUT R0, R0, R3, RZ, 0xfc, !PT ;  /* 0x0000000300007212 */ /* 0x000fc800078efcff */
[----:B------:R-:W-:-:S07]  /*4230*/  PRMT R8, R0, 0x7610, R8 ;  /* 0x0000761000087816 */ /* 0x000fce0000000008 */
.L_x_249:
[----:B------:R-:W-:Y:S05]  /*4240*/  BSYNC B0 ;  /* 0x0000000000007941 */ /* 0x000fea0003800000 */
.L_x_248:
[----:B------:R0:W-:Y:S01]  /*4250*/  STG.E.U8 desc[UR36][R16.64], R8 ;  /* 0x0000000810007986 */ /* 0x0001e2000c101124 */
[----:B------:R-:W-:Y:S05]  /*4260*/  BRA `(.L_x_228) ;  /* 0x0000000400187947 */ /* 0x000fea0003800000 */
.L_x_246:
        /* <DEDUP_REMOVED lines=17> */
.L_x_253:
[----:B------:R-:W-:-:S04]  /*4380*/  LOP3.LUT R2, R19, 0x80000000, RZ, 0xc0, !PT ;  /* 0x8000000013027812 */ /* 0x000fc800078ec0ff */
[----:B------:R-:W-:-:S04]  /*4390*/  SHF.R.U32.HI R3, RZ, 0x18, R2 ;  /* 0x00000018ff037819 */ /* 0x000fc80000011602 */
[----:B------:R-:W-:-:S04]  /*43a0*/  LOP3.LUT R0, R0, R3, RZ, 0xfc, !PT ;  /* 0x0000000300007212 */ /* 0x000fc800078efcff */
[----:B------:R-:W-:-:S07]  /*43b0*/  PRMT R8, R0, 0x7610, R8 ;  /* 0x0000761000087816 */ /* 0x000fce0000000008 */
.L_x_252:
[----:B------:R-:W-:Y:S05]  /*43c0*/  BSYNC B0 ;  /* 0x0000000000007941 */ /* 0x000fea0003800000 */
.L_x_251:
[----:B------:R0:W-:Y:S01]  /*43d0*/  STG.E.U8 desc[UR36][R16.64], R8 ;  /* 0x0000000810007986 */ /* 0x0001e2000c101124 */
[----:B------:R-:W-:Y:S05]  /*43e0*/  BRA `(.L_x_228) ;  /* 0x0000000000b87947 */ /* 0x000fea0003800000 */
.L_x_245:
[----:B------:R-:W-:-:S13]  /*43f0*/  ISETP.NE.AND P0, PT, R0, 0x1c, PT ;  /* 0x0000001c0000780c */ /* 0x000fda0003f05270 */
[----:B------:R-:W-:Y:S05]  /*4400*/  @!P0 BRA `(.L_x_254) ;  /* 0x0000000000a48947 */ /* 0x000fea0003800000 */
[----:B------:R-:W-:-:S13]  /*4410*/  ISETP.NE.AND P0, PT, R0, 0x1d, PT ;  /* 0x0000001d0000780c */ /* 0x000fda0003f05270 */
[----:B------:R-:W-:Y:S05]  /*4420*/  @!P0 BRA `(.L_x_255) ;  /* 0x00000000008c8947 */ /* 0x000fea0003800000 */
[----:B------:R-:W-:-:S13]  /*4430*/  ISETP.NE.AND P0, PT, R0, 0x2c, PT ;  /* 0x0000002c0000780c */ /* 0x000fda0003f05270 */
[----:B------:R-:W-:Y:S05]  /*4440*/  @P0 BRA `(.L_x_227) ;  /* 0x0000000000400947 */ /* 0x000fea0003800000 */
[----:B------:R-:W-:Y:S02]  /*4450*/  HADD2.F32 R19, -RZ, R19.H0_H0 ;  /* 0x20000013ff137230 */ /* 0x000fe40000004100 */
[----:B------:R-:W-:-:S03]  /*4460*/  IMAD.MOV.U32 R3, RZ, RZ, 0xff ;  /* 0x000000ffff037424 */ /* 0x000fc600078e00ff */
[----:B------:R-:W-:-:S04]  /*4470*/  SHF.R.U32.HI R4, RZ, 0x17, R19 ;  /* 0x00000017ff047819 */ /* 0x000fc80000011613 */
[----:B------:R-:W-:-:S04]  /*4480*/  LOP3.LUT R2, R4, 0xff, RZ, 0xc0, !PT ;  /* 0x000000ff04027812 */ /* 0x000fc800078ec0ff */
[----:B------:R-:W-:-:S13]  /*4490*/  ISETP.NE.AND P1, PT, R2, 0xff, PT ;  /* 0x000000ff0200780c */ /* 0x000fda0003f25270 */
[--C-:B------:R-:W-:Y:S02]  /*44a0*/  @P1 SHF.R.U32.HI R0, RZ, 0x16, R19.reuse ;  /* 0x00000016ff001819 */ /* 0x100fe40000011613 */
[----:B------:R-:W-:Y:S02]  /*44b0*/  @P1 LOP3.LUT P0, RZ, R2, 0x3fffff, R19, 0xf8, !PT ;  /* 0x003fffff02ff1812 */ /* 0x000fe4000780f813 */
[----:B------:R-:W-:-:S04]  /*44c0*/  @P1 LOP3.LUT R0, R0, 0x1, RZ, 0xc0, !PT ;  /* 0x0000000100001812 */ /* 0x000fc800078ec0ff */
[----:B------:R-:W-:Y:S01]  /*44d0*/  @P1 ISETP.EQ.U32.AND P2, PT, R0, 0x1, P0 ;  /* 0x000000010000180c */ /* 0x000fe20000742070 */
[----:B------:R-:W-:Y:S01]  /*44e0*/  @P1 VIADD R0, R4, 0x1 ;  /* 0x0000000104001836 */ /* 0x000fe20000000000 */
[----:B------:R-:W-:Y:S02]  /*44f0*/  PLOP3.LUT P0, PT, PT, PT, PT, 0x80, 0x0 ;  /* 0x000000000000781c */ /* 0x000fe40003f0f070 */
[----:B------:R-:W-:-:S13]  /*4500*/  @P1 PLOP3.LUT P0, PT, P2, PT, PT, 0x80, 0x0 ;  /* 0x000000000000181c */ /* 0x000fda000170f070 */
[----:B------:R-:W-:-:S04]  /*4510*/  @!P0 IMAD.MOV R0, RZ, RZ, R4 ;  /* 0x000000ffff008224 */ /* 0x000fc800078e0204 */
[----:B------:R-:W-:-:S05]  /*4520*/  @P1 IMAD.MOV.U32 R3, RZ, RZ, R0 ;  /* 0x000000ffff031224 */ /* 0x000fca00078e0000 */
[----:B------:R0:W-:Y:S01]  /*4530*/  STG.E.U8 desc[UR36][R16.64], R3 ;  /* 0x0000000310007986 */ /* 0x0001e2000c101124 */
[----:B------:R-:W-:Y:S05]  /*4540*/  BRA `(.L_x_228) ;  /* 0x0000000000607947 */ /* 0x000fea0003800000 */
.L_x_227:
        /* <DEDUP_REMOVED lines=16> */
.L_x_256:
[----:B------:R-:W-:Y:S05]  /*4650*/  BRA `(.L_x_228) ;  /* 0x00000000001c7947 */ /* 0x000fea0003800000 */
.L_x_255:
[----:B------:R-:W-:-:S06]  /*4660*/  HADD2.F32 R2, -RZ, R19.H0_H0 ;  /* 0x20000013ff027230 */ /* 0x000fcc0000004100 */
[----:B------:R-:W0:Y:S02]  /*4670*/  F2I.U64.TRUNC R2, R2 ;  /* 0x0000000200027311 */ /* 0x000e24000020d800 */
[----:B0-----:R0:W-:Y:S01]  /*4680*/  STG.E.64 desc[UR36][R16.64], R2 ;  /* 0x0000000210007986 */ /* 0x0011e2000c101b24 */
[----:B------:R-:W-:Y:S05]  /*4690*/  BRA `(.L_x_228) ;  /* 0x00000000000c7947 */ /* 0x000fea0003800000 */
.L_x_254:
[----:B------:R-:W-:-:S06]  /*46a0*/  HADD2.F32 R19, -RZ, R19.H0_H0 ;  /* 0x20000013ff137230 */ /* 0x000fcc0000004100 */
[----:B------:R-:W0:Y:S02]  /*46b0*/  F2I.FTZ.U32.TRUNC.NTZ R19, R19 ;  /* 0x0000001300137305 */ /* 0x000e24000021f000 */
[----:B0-----:R0:W-:Y:S02]  /*46c0*/  STG.E desc[UR36][R16.64], R19 ;  /* 0x0000001310007986 */ /* 0x0011e4000c101924 */
.L_x_228:
[----:B------:R-:W-:-:S04]  /*46d0*/  IMAD R18, R18, 0x200, R23 ;  /* 0x0000020012127824 */ /* 0x000fc800078e0217 */
[----:B0-23--:R-:W-:-:S07]  /*46e0*/  VIADD R19, R18, 0x80 ;  /* 0x0000008012137836 */ /* 0x00dfce0000000000 */
.L_x_155:
[----:B------:R-:W-:Y:S05]  /*46f0*/  BSYNC B6 ;  /* 0x0000000000067941 */ /* 0x000fea0003800000 */
.L_x_154:
[----:B------:R-:W-:Y:S01]  /*4700*/  ULDC UR4, c[0x0][0x210] ;  /* 0x0000840000047ab9 */ /* 0x000fe20000000800 */
[----:B------:R-:W-:Y:S01]  /*4710*/  BSSY B6, `(.L_x_257) ;  /* 0x0000466000067945 */ /* 0x000fe20003800000 */
[----:B------:R-:W-:-:S13]  /*4720*/  ISETP.GE.AND P0, PT, R19, UR4, PT ;  /* 0x0000000413007c0c */ /* 0x000fda000bf06270 */
[----:B------:R-:W-:Y:S05]  /*4730*/  @P0 BRA `(.L_x_258) ;  /* 0x00000044008c0947 */ /* 0x000fea0003800000 */
[----:B------:R-:W0:Y:S01]  /*4740*/  LDC R6, c[0x0][0x218] ;  /* 0x00008600ff067b82 */ /* 0x000e220000000800 */
[----:B------:R-:W-:Y:S02]  /*4750*/  IMAD.MOV.U32 R18, RZ, RZ, RZ ;  /* 0x000000ffff127224 */ /* 0x000fe400078e00ff */
[----:B------:R-:W-:Y:S02]  /*4760*/  IMAD.MOV.U32 R0, RZ, RZ, RZ ;  /* 0x000000ffff007224 */ /* 0x000fe400078e00ff */
[----:B-1--4-:R-:W-:Y:S01]  /*4770*/  IMAD.MOV.U32 R16, RZ, RZ, RZ ;  /* 0x000000ffff107224 */ /* 0x012fe200078e00ff */
[----:B0-----:R-:W-:-:S13]  /*4780*/  ISETP.NE.AND P0, PT, R6, RZ, PT ;  /* 0x000000ff0600720c */ /* 0x001fda0003f05270 */
[----:B------:R-:W-:Y:S05]  /*4790*/  @!P0 BRA `(.L_x_259) ;  /* 0x0000001400708947 */ /* 0x000fea0003800000 */
        /* <DEDUP_REMOVED lines=348> */
.L_x_259:
        /* <DEDUP_REMOVED lines=23> */
.L_x_263:
[----:B------:R-:W2:Y:S02]  /*5ed0*/  LDG.E.U8 R2, desc[UR36][R2.64] ;  /* 0x0000002402027981 */ /* 0x000ea4000c1e1100 */
[----:B--2---:R-:W-:-:S04]  /*5ee0*/  I2FP.F32.U32 R0, R2 ;  /* 0x0000000200007245 */ /* 0x004fc80000201000 */
[----:B------:R-:W-:-:S04]  /*5ef0*/  F2FP.F16.F32.PACK_AB R0, RZ, R0 ;  /* 0x00000000ff00723e */ /* 0x000fc800000000ff */
[----:B------:R-:W-:Y:S01]  /*5f00*/  PRMT R23, R0, 0x7610, R23 ;  /* 0x0000761000177816 */ /* 0x000fe20000000017 */
[----:B------:R-:W-:Y:S06]  /*5f10*/  BRA `(.L_x_265) ;  /* 0x0000000c00bc7947 */ /* 0x000fec0003800000 */
.L_x_262:
        /* <DEDUP_REMOVED lines=11> */
.L_x_267:
[----:B------:R-:W2:Y:S02]  /*5fd0*/  LDG.E R2, desc[UR36][R2.64] ;  /* 0x0000002402027981 */ /* 0x000ea4000c1e1900 */
[----:B--2---:R-:W-:-:S04]  /*5fe0*/  I2FP.F32.S32 R0, R2 ;  /* 0x0000000200007245 */ /* 0x004fc80000201400 */
[----:B------:R-:W-:-:S04]  /*5ff0*/  F2FP.F16.F32.PACK_AB R0, RZ, R0 ;  /* 0x00000000ff00723e */ /* 0x000fc800000000ff */
[----:B------:R-:W-:Y:S01]  /*6000*/  PRMT R23, R0, 0x7610, R23 ;  /* 0x0000761000177816 */ /* 0x000fe20000000017 */
[----:B------:R-:W-:Y:S06]  /*6010*/  BRA `(.L_x_265) ;  /* 0x0000000c007c7947 */ /* 0x000fec0003800000 */
.L_x_266:
[----:B------:R-:W2:Y:S02]  /*6020*/  LDG.E.U16 R2, desc[UR36][R2.64] ;  /* 0x0000002402027981 */ /* 0x000ea4000c1e1500 */
[----:B--2---:R-:W0:Y:S02]  /*6030*/  I2F.S16 R0, R2 ;  /* 0x0000000200007306 */ /* 0x004e240000101400 */
[----:B0-----:R-:W-:-:S04]  /*6040*/  F2FP.F16.F32.PACK_AB R0, RZ, R0 ;  /* 0x00000000ff00723e */ /* 0x001fc800000000ff */
[----:B------:R-:W-:Y:S01]  /*6050*/  PRMT R23, R0, 0x7610, R23 ;  /* 0x0000761000177816 */ /* 0x000fe20000000017 */
[----:B------:R-:W-:Y:S06]  /*6060*/  BRA `(.L_x_265) ;  /* 0x0000000c00687947 */ /* 0x000fec0003800000 */
.L_x_261:
        /* <DEDUP_REMOVED lines=9> */
.L_x_269:
[----:B------:R1:W5:Y:S01]  /*6100*/  LDG.E.U16 R23, desc[UR36][R2.64] ;  /* 0x0000002402177981 */ /* 0x000362000c1e1500 */
[----:B------:R-:W-:Y:S05]  /*6110*/  BRA `(.L_x_265) ;  /* 0x0000000c003c7947 */ /* 0x000fea0003800000 */
.L_x_268:
        /* <DEDUP_REMOVED lines=9> */
.L_x_271:
[----:B------:R0:W5:Y:S01]  /*61b0*/  LDG.E.U16 R23, desc[UR36][R2.64] ;  /* 0x0000002402177981 */ /* 0x000162000c1e1500 */
[----:B------:R-:W-:Y:S05]  /*61c0*/  BRA `(.L_x_265) ;  /* 0x0000000c00107947 */ /* 0x000fea0003800000 */
.L_x_270:
        /* <DEDUP_REMOVED lines=9> */
.L_x_260:
        /* <DEDUP_REMOVED lines=14> */
.L_x_274:
        /* <DEDUP_REMOVED lines=9> */
.L_x_273:
        /* <DEDUP_REMOVED lines=28> */
.L_x_276:
        /* <DEDUP_REMOVED lines=15> */
.L_x_275:
[----:B------:R-:W2:Y:S02]  /*6680*/  LDG.E.U16 R0, desc[UR36][R2.64] ;  /* 0x0000002402007981 */ /* 0x000ea4000c1e1500 */
[----:B--2---:R-:W-:-:S05]  /*6690*/  IMAD.U32 R0, R0, 0x10000, RZ ;  /* 0x0001000000007824 */ /* 0x004fca00078e00ff */
[----:B------:R-:W-:-:S04]  /*66a0*/  F2FP.F16.F32.PACK_AB R0, RZ, R0 ;  /* 0x00000000ff00723e */ /* 0x000fc800000000ff */
[----:B------:R-:W-:Y:S01]  /*66b0*/  PRMT R23, R0, 0x7610, R23 ;  /* 0x0000761000177816 */ /* 0x000fe20000000017 */
[----:B------:R-:W-:Y:S06]  /*66c0*/  BRA `(.L_x_265) ;  /* 0x0000000400d07947 */ /* 0x000fec0003800000 */
.L_x_272:
        /* <DEDUP_REMOVED lines=13> */
.L_x_279:
        /* <DEDUP_REMOVED lines=21> */
.L_x_283:
[----:B------:R-:W-:Y:S05]  /*68f0*/  BSYNC B1 ;  /* 0x0000000000017941 */ /* 0x000fea0003800000 */
.L_x_282:
[----:B------:R-:W-:Y:S01]  /*6900*/  LEA R3, R0, 0x3b800000, 0x17 ;  /* 0x3b80000000037811 */ /* 0x000fe200078eb8ff */
[----:B------:R-:W-:-:S05]  /*6910*/  IMAD.SHL.U32 R0, R2, 0x100000, RZ ;  /* 0x0010000002007824 */ /* 0x000fca00078e00ff */
[----:B------:R-:W-:-:S07]  /*6920*/  LOP3.LUT R0, R3, R0, R4, 0xfe, !PT ;  /* 0x0000000003007212 */ /* 0x000fce00078efe04 */
.L_x_281:
[----:B------:R-:W-:Y:S05]  /*6930*/  BSYNC B0 ;  /* 0x0000000000007941 */ /* 0x000fea0003800000 */
.L_x_280:
[----:B------:R-:W-:-:S04]  /*6940*/  F2FP.F16.F32.PACK_AB R0, RZ, R0 ;  /* 0x00000000ff00723e */ /* 0x000fc800000000ff */
[----:B------:R-:W-:Y:S01]  /*6950*/  PRMT R23, R0, 0x7610, R23 ;  /* 0x0000761000177816 */ /* 0x000fe20000000017 */
[----:B------:R-:W-:Y:S06]  /*6960*/  BRA `(.L_x_265) ;  /* 0x0000000400287947 */ /* 0x000fec0003800000 */
.L_x_278:
        /* <DEDUP_REMOVED lines=21> */
.L_x_287:
[----:B------:R-:W-:Y:S05]  /*6ac0*/  BSYNC B1 ;  /* 0x0000000000017941 */ /* 0x000fea0003800000 */
.L_x_286:
[----:B------:R-:W-:Y:S01]  /*6ad0*/  LEA R3, R0, 0x37800000, 0x17 ;  /* 0x3780000000037811 */ /* 0x000fe200078eb8ff */
[----:B------:R-:W-:-:S05]  /*6ae0*/  IMAD.SHL.U32 R0, R2, 0x200000, RZ ;  /* 0x0020000002007824 */ /* 0x000fca00078e00ff */
[----:B------:R-:W-:-:S07]  /*6af0*/  LOP3.LUT R0, R3, R0, R4, 0xfe, !PT ;  /* 0x0000000003007212 */ /* 0x000fce00078efe04 */
.L_x_285:
[----:B------:R-:W-:Y:S05]  /*6b00*/  BSYNC B0 ;  /* 0x0000000000007941 */ /* 0x000fea0003800000 */
.L_x_284:
[----:B------:R-:W-:-:S04]  /*6b10*/  F2FP.F16.F32.PACK_AB R0, RZ, R0 ;  /* 0x00000000ff00723e */ /* 0x000fc800000000ff */
[----:B------:R-:W-:Y:S01]  /*6b20*/  PRMT R23, R0, 0x7610, R23 ;  /* 0x0000761000177816 */ /* 0x000fe20000000017 */
[----:B------:R-:W-:Y:S06]  /*6b30*/  BRA `(.L_x_265) ;  /* 0x0000000000b47947 */ /* 0x000fec0003800000 */
.L_x_277:
        /* <DEDUP_REMOVED lines=14> */
.L_x_291:
[----:B------:R-:W-:Y:S05]  /*6c20*/  BSYNC B0 ;  /* 0x0000000000007941 */ /* 0x000fea0003800000 */
.L_x_290:
[----:B------:R-:W-:-:S04]  /*6c30*/  F2FP.F16.F32.PACK_AB R0, RZ, R0 ;  /* 0x00000000ff00723e */ /* 0x000fc800000000ff */
[----:B------:R-:W-:Y:S01]  /*6c40*/  PRMT R23, R0, 0x7610, R23 ;  /* 0x0000761000177816 */ /* 0x000fe20000000017 */
[----:B------:R-:W-:Y:S06]  /*6c50*/  BRA `(.L_x_265) ;  /* 0x00000000006c7947 */ /* 0x000fec0003800000 */
.L_x_264:
        /* <DEDUP_REMOVED lines=16> */
.L_x_292:
[----:B------:R-:W-:Y:S01]  /*6d60*/  PRMT R23, RZ, 0x7610, R23 ;  /* 0x00007610ff177816 */ /* 0x000fe20000000017 */
[----:B------:R-:W-:Y:S06]  /*6d70*/  BRA `(.L_x_265) ;  /* 0x0000000000247947 */ /* 0x000fec0003800000 */
.L_x_289:
[----:B------:R-:W2:Y:S02]  /*6d80*/  LDG.E.64 R2, desc[UR36][R2.64] ;  /* 0x0000002402027981 */ /* 0x000ea4000c1e1b00 */
[----:B--2---:R-:W0:Y:S02]  /*6d90*/  I2F.U64 R0, R2 ;  /* 0x0000000200007312 */ /* 0x004e240000301000 */
[----:B0-----:R-:W-:-:S04]  /*6da0*/  F2FP.F16.F32.PACK_AB R0, RZ, R0 ;  /* 0x00000000ff00723e */ /* 0x001fc800000000ff */
[----:B------:R-:W-:Y:S01]  /*6db0*/  PRMT R23, R0, 0x7610, R23 ;  /* 0x0000761000177816 */ /* 0x000fe20000000017 */
[----:B------:R-:W-:Y:S06]  /*6dc0*/  BRA `(.L_x_265) ;  /* 0x0000000000107947 */ /* 0x000fec0003800000 */
.L_x_288:
[----:B------:R-:W2:Y:S02]  /*6dd0*/  LDG.E R2, desc[UR36][R2.64] ;  /* 0x0000002402027981 */ /* 0x000ea4000c1e1900 */
[----:B--2---:R-:W-:-:S04]  /*6de0*/  I2FP.F32.U32 R0, R2 ;  /* 0x0000000200007245 */ /* 0x004fc80000201000 */
[----:B------:R-:W-:-:S04]  /*6df0*/  F2FP.F16.F32.PACK_AB R0, RZ, R0 ;  /* 0x00000000ff00723e */ /* 0x000fc800000000ff */
[----:B------:R-:W-:-:S07]  /*6e00*/  PRMT R23, R0, 0x7610, R23 ;  /* 0x0000761000177816 */ /* 0x000fce0000000017 */
.L_x_265:
        /* <DEDUP_REMOVED lines=19> */
.L_x_296:
[----:B------:R-:W2:Y:S02]  /*6f40*/  LDG.E.U8 R2, desc[UR36][R2.64] ;  /* 0x0000002402027981 */ /* 0x000ea4000c1e1100 */
[----:B--2---:R-:W-:-:S04]  /*6f50*/  I2FP.F32.U32 R0, R2 ;  /* 0x0000000200007245 */ /* 0x004fc80000201000 */
[----:B------:R-:W-:Y:S01]  /*6f60*/  F2FP.F16.F32.PACK_AB R0, RZ, R0 ;  /* 0x00000000ff00723e */ /* 0x000fe200000000ff */
[----:B------:R-:W-:Y:S06]  /*6f70*/  BRA `(.L_x_298) ;  /* 0x0000000c00887947 */ /* 0x000fec0003800000 */
.L_x_295:
        /* <DEDUP_REMOVED lines=10> */
.L_x_300:
[----:B------:R-:W2:Y:S02]  /*7020*/  LDG.E R2, desc[UR36][R2.64] ;  /* 0x0000002402027981 */ /* 0x000ea4000c1e1900 */
[----:B--2---:R-:W-:-:S04]  /*7030*/  I2FP.F32.S32 R0, R2 ;  /* 0x0000000200007245 */ /* 0x004fc80000201400 */
[----:B------:R-:W-:Y:S01]  /*7040*/  F2FP.F16.F32.PACK_AB R0, RZ, R0 ;  /* 0x00000000ff00723e */ /* 0x000fe200000000ff */
[----:B------:R-:W-:Y:S06]  /*7050*/  BRA `(.L_x_298) ;  /* 0x0000000c00507947 */ /* 0x000fec0003800000 */
.L_x_299:
[----:B------:R-:W2:Y:S02]  /*7060*/  LDG.E.U16 R2, desc[UR36][R2.64] ;  /* 0x0000002402027981 */ /* 0x000ea4000c1e1500 */
[----:B--2---:R-:W0:Y:S02]  /*7070*/  I2F.S16 R0, R2 ;  /* 0x0000000200007306 */ /* 0x004e240000101400 */
[----:B0-----:R-:W-:Y:S01]  /*7080*/  F2FP.F16.F32.PACK_AB R0, RZ, R0 ;  /* 0x00000000ff00723e */ /* 0x001fe200000000ff */
[----:B------:R-:W-:Y:S06]  /*7090*/  BRA `(.L_x_298) ;  /* 0x0000000c00407947 */ /* 0x000fec0003800000 */
.L_x_294:
        /* <DEDUP_REMOVED lines=9> */
.L_x_302:
[----:B------:R1:W5:Y:S01]  /*7130*/  LDG.E.U16 R0, desc[UR36][R2.64] ;  /* 0x0000002402007981 */ /* 0x000362000c1e1500 */
[----:B------:R-:W-:Y:S05]  /*7140*/  BRA `(.L_x_298) ;  /* 0x0000000c00147947 */ /* 0x000fea0003800000 */
.L_x_301:
        /* <DEDUP_REMOVED lines=9> */
.L_x_304:
[----:B------:R0:W5:Y:S01]  /*71e0*/  LDG.E.U16 R0, desc[UR36][R2.64] ;  /* 0x0000002402007981 */ /* 0x000162000c1e1500 */
[----:B------:R-:W-:Y:S05]  /*71f0*/  BRA `(.L_x_298) ;  /* 0x0000000800e87947 */ /* 0x000fea0003800000 */
.L_x_303:
        /* <DEDUP_REMOVED lines=8> */
.L_x_293:
        /* <DEDUP_REMOVED lines=13> */
.L_x_307:
        /* <DEDUP_REMOVED lines=8> */
.L_x_306:
        /* <DEDUP_REMOVED lines=28> */
.L_x_309:
        /* <DEDUP_REMOVED lines=15> */
.L_x_308:
[----:B------:R-:W2:Y:S02]  /*7680*/  LDG.E.U16 R0, desc[UR36][R2.64] ;  /* 0x0000002402007981 */ /* 0x000ea4000c1e1500 */
[----:B--2---:R-:W-:-:S05]  /*7690*/  IMAD.U32 R0, R0, 0x10000, RZ ;  /* 0x0001000000007824 */ /* 0x004fca00078e00ff */
[----:B------:R-:W-:Y:S01]  /*76a0*/  F2FP.F16.F32.PACK_AB R0, RZ, R0 ;  /* 0x00000000ff00723e */ /* 0x000fe200000000ff */
[----:B------:R-:W-:Y:S06]  /*76b0*/  BRA `(.L_x_298) ;  /* 0x0000000400b87947 */ /* 0x000fec0003800000 */
.L_x_305:
        /* <DEDUP_REMOVED lines=12> */
.L_x_312:
        /* <DEDUP_REMOVED lines=21> */
.L_x_316:
[----:B------:R-:W-:Y:S05]  /*78d0*/  BSYNC B1 ;  /* 0x0000000000017941 */ /* 0x000fea0003800000 */
.L_x_315:
[----:B------:R-:W-:Y:S01]  /*78e0*/  LEA R3, R0, 0x3b800000, 0x17 ;  /* 0x3b80000000037811 */ /* 0x000fe200078eb8ff */
[----:B------:R-:W-:-:S05]  /*78f0*/  IMAD.SHL.U32 R0, R2, 0x100000, RZ ;  /* 0x0010000002007824 */ /* 0x000fca00078e00ff */
[----:B------:R-:W-:-:S07]  /*7900*/  LOP3.LUT R0, R3, R0, R4, 0xfe, !PT ;  /* 0x0000000003007212 */ /* 0x000fce00078efe04 */
.L_x_314:
[----:B------:R-:W-:Y:S05]  /*7910*/  BSYNC B0 ;  /* 0x0000000000007941 */ /* 0x000fea0003800000 */
.L_x_313:
[----:B------:R-:W-:Y:S01]  /*7920*/  F2FP.F16.F32.PACK_AB R0, RZ, R0 ;  /* 0x00000000ff00723e */ /* 0x000fe200000000ff */
[----:B------:R-:W-:Y:S06]  /*7930*/  BRA `(.L_x_298) ;  /* 0x0000000400187947 */ /* 0x000fec0003800000 */
.L_x_311:
        /* <DEDUP_REMOVED lines=21> */
.L_x_320:
[----:B------:R-:W-:Y:S05]  /*7a90*/  BSYNC B1 ;  /* 0x0000000000017941 */ /* 0x000fea0003800000 */
.L_x_319:
[----:B------:R-:W-:Y:S01]  /*7aa0*/  LEA R3, R0, 0x37800000, 0x17 ;  /* 0x3780000000037811 */ /* 0x000fe200078eb8ff */
[----:B------:R-:W-:-:S05]  /*7ab0*/  IMAD.SHL.U32 R0, R2, 0x200000, RZ ;  /* 0x0020000002007824 */ /* 0x000fca00078e00ff */
[----:B------:R-:W-:-:S07]  /*7ac0*/  LOP3.LUT R0, R3, R0, R4, 0xfe, !PT ;  /* 0x0000000003007212 */ /* 0x000fce00078efe04 */
.L_x_318:
[----:B------:R-:W-:Y:S05]  /*7ad0*/  BSYNC B0 ;  /* 0x0000000000007941 */ /* 0x000fea0003800000 */
.L_x_317:
[----:B------:R-:W-:Y:S01]  /*7ae0*/  F2FP.F16.F32.PACK_AB R0, RZ, R0 ;  /* 0x00000000ff00723e */ /* 0x000fe200000000ff */
[----:B------:R-:W-:Y:S06]  /*7af0*/  BRA `(.L_x_298) ;  /* 0x0000000000a87947 */ /* 0x000fec0003800000 */
.L_x_310:
        /* <DEDUP_REMOVED lines=14> */
.L_x_324:
[----:B------:R-:W-:Y:S05]  /*7be0*/  BSYNC B0 ;  /* 0x0000000000007941 */ /* 0x000fea0003800000 */
.L_x_323:
[----:B------:R-:W-:Y:S01]  /*7bf0*/  F2FP.F16.F32.PACK_AB R0, RZ, R0 ;  /* 0x00000000ff00723e */ /* 0x000fe200000000ff */
[----:B------:R-:W-:Y:S06]  /*7c00*/  BRA `(.L_x_298) ;  /* 0x0000000000647947 */ /* 0x000fec0003800000 */
.L_x_297:
        /* <DEDUP_REMOVED lines=16> */
.L_x_325:
[----:B------:R-:W-:Y:S01]  /*7d10*/  PRMT R0, RZ, 0x7610, R0 ;  /* 0x00007610ff007816 */ /* 0x000fe20000000000 */
[----:B------:R-:W-:Y:S06]  /*7d20*/  BRA `(.L_x_298) ;  /* 0x00000000001c7947 */ /* 0x000fec0003800000 */
.L_x_322:
[----:B------:R-:W2:Y:S02]  /*7d30*/  LDG.E.64 R2, desc[UR36][R2.64] ;  /* 0x0000002402027981 */ /* 0x000ea4000c1e1b00 */
[----:B--2---:R-:W0:Y:S02]  /*7d40*/  I2F.U64 R0, R2 ;  /* 0x0000000200007312 */ /* 0x004e240000301000 */
[----:B0-----:R-:W-:Y:S01]  /*7d50*/  F2FP.F16.F32.PACK_AB R0, RZ, R0 ;  /* 0x00000000ff00723e */ /* 0x001fe200000000ff */
[----:B------:R-:W-:Y:S06]  /*7d60*/  BRA `(.L_x_298) ;  /* 0x00000000000c7947 */ /* 0x000fec0003800000 */
.L_x_321:
[----:B------:R-:W2:Y:S02]  /*7d70*/  LDG.E R2, desc[UR36][R2.64] ;  /* 0x0000002402027981 */ /* 0x000ea4000c1e1900 */
[----:B--2---:R-:W-:-:S04]  /*7d80*/  I2FP.F32.U32 R0, R2 ;  /* 0x0000000200007245 */ /* 0x004fc80000201000 */
[----:B------:R-:W-:-:S07]  /*7d90*/  F2FP.F16.F32.PACK_AB R0, RZ, R0 ;  /* 0x00000000ff00723e */ /* 0x000fce00000000ff */
.L_x_298:
        /* <DEDUP_REMOVED lines=23> */
.L_x_329:
[----:B------:R-:W-:-:S06]  /*7f10*/  HADD2.F32 R3, -RZ, R23.H0_H0 ;  /* 0x20000017ff037230 */ /* 0x000fcc0000004100 */
[----:B------:R-:W0:Y:S02]  /*7f20*/  F2I.S64.TRUNC R2, R3 ;  /* 0x0000000300027311 */ /* 0x000e24000020d900 */
[----:B0-----:R0:W-:Y:S01]  /*7f30*/  STG.E.U8 desc[UR36][R16.64], R2 ;  /* 0x0000000210007986 */ /* 0x0011e2000c101124 */
[----:B------:R-:W-:Y:S05]  /*7f40*/  BRA `(.L_x_331) ;  /* 0x0000000c00847947 */ /* 0x000fea0003800000 */
.L_x_328:
        /* <DEDUP_REMOVED lines=10> */
.L_x_333:
[----:B------:R-:W-:-:S06]  /*7ff0*/  HADD2.F32 R23, -RZ, R23.H0_H0 ;  /* 0x20000017ff177230 */ /* 0x000fcc0000004100 */
[----:B------:R-:W0:Y:S02]  /*8000*/  F2I.FTZ.TRUNC.NTZ R23, R23 ;  /* 0x0000001700177305 */ /* 0x000e24000021f100 */
[----:B0-----:R3:W-:Y:S01]  /*8010*/  STG.E desc[UR36][R16.64], R23 ;  /* 0x0000001710007986 */ /* 0x0017e2000c101924 */
[----:B------:R-:W-:Y:S05]  /*8020*/  BRA `(.L_x_331) ;  /* 0x0000000c004c7947 */ /* 0x000fea0003800000 */
.L_x_332:
[----:B------:R-:W-:-:S06]  /*8030*/  HADD2.F32 R23, -RZ, R23.H0_H0 ;  /* 0x20000017ff177230 */ /* 0x000fcc0000004100 */
[----:B------:R-:W0:Y:S02]  /*8040*/  F2I.FTZ.TRUNC.NTZ R23, R23 ;  /* 0x0000001700177305 */ /* 0x000e24000021f100 */
[----:B0-----:R2:W-:Y:S01]  /*8050*/  STG.E.U16 desc[UR36][R16.64], R23 ;  /* 0x0000001710007986 */ /* 0x0015e2000c101524 */
[----:B------:R-:W-:Y:S05]  /*8060*/  BRA `(.L_x_331) ;  /* 0x0000000c003c7947 */ /* 0x000fea0003800000 */
.L_x_327:
        /* <DEDUP_REMOVED lines=9> */
.L_x_335:
[----:B------:R0:W-:Y:S01]  /*8100*/  STG.E.U16 desc[UR36][R16.64], R23 ;  /* 0x0000001710007986 */ /* 0x0001e2000c101524 */
[----:B------:R-:W-:Y:S05]  /*8110*/  BRA `(.L_x_331) ;  /* 0x0000000c00107947 */ /* 0x000fea0003800000 */
.L_x_334:
        /* <DEDUP_REMOVED lines=10> */
.L_x_337:
[----:B------:R-:W-:-:S05]  /*81c0*/  HADD2.F32 R0, -RZ, R23.H0_H0 ;  /* 0x20000017ff007230 */ /* 0x000fca0000004100 */
[----:B------:R-:W-:-:S04]  /*81d0*/  F2FP.F16.F32.PACK_AB R0, RZ, R0 ;  /* 0x00000000ff00723e */ /* 0x000fc800000000ff */
[----:B------:R-:W-:-:S05]  /*81e0*/  PRMT R0, R0, 0x5410, RZ ;  /* 0x0000541000007816 */ /* 0x000fca00000000ff */
[----:B------:R0:W-:Y:S01]  /*81f0*/  STG.E desc[UR36][R16.64], R0 ;  /* 0x0000000010007986 */ /* 0x0001e2000c101924 */
[----:B------:R-:W-:Y:S05]  /*8200*/  BRA `(.L_x_331) ;  /* 0x0000000800d47947 */ /* 0x000fea0003800000 */
.L_x_336:
[----:B------:R-:W-:-:S05]  /*8210*/  HADD2.F32 R2, -RZ, R23.H0_H0 ;  /* 0x20000017ff027230 */ /* 0x000fca0000004100 */
[----:B------:R-:W-:-:S06]  /*8220*/  FMUL.FTZ R2, R2, 1 ;  /* 0x3f80000002027820 */ /* 0x000fcc0000410000 */
[----:B------:R-:W0:Y:S02]  /*8230*/  F2F.F64.F32 R2, R2 ;  /* 0x0000000200027310 */ /* 0x000e240000201800 */
[----:B0-----:R0:W-:Y:S01]  /*8240*/  STG.E.64 desc[UR36][R16.64], R2 ;  /* 0x0000000210007986 */ /* 0x0011e2000c101b24 */
[----:B------:R-:W-:Y:S05]  /*8250*/  BRA `(.L_x_331) ;  /* 0x0000000800c07947 */ /* 0x000fea0003800000 */
.L_x_326:
        /* <DEDUP_REMOVED lines=13> */
.L_x_340:
[----:B------:R-:W-:Y:S01]  /*8330*/  HADD2.F32 R23, -RZ, R23.H0_H0 ;  /* 0x20000017ff177230 */ /* 0x000fe20000004100 */
[----:B------:R-:W-:-:S04]  /*8340*/  CS2R R6, SRZ ;  /* 0x0000000000067805 */ /* 0x000fc8000001ff00 */
[----:B------:R-:W-:-:S06]  /*8350*/  FMUL.FTZ R4, R23, 1 ;  /* 0x3f80000017047820 */ /* 0x000fcc0000410000 */
[----:B------:R-:W0:Y:S02]  /*8360*/  F2F.F64.F32 R4, R4 ;  /* 0x0000000400047310 */ /* 0x000e240000201800 */
[----:B0-----:R0:W-:Y:S01]  /*8370*/  STG.E.128 desc[UR36][R16.64], R4 ;  /* 0x0000000410007986 */ /* 0x0011e2000c101d24 */
[----:B------:R-:W-:Y:S05]  /*8380*/  BRA `(.L_x_331) ;  /* 0x0000000800747947 */ /* 0x000fea0003800000 */
.L_x_339:
        /* <DEDUP_REMOVED lines=21> */
.L_x_344:
[----:B------:R-:W-:Y:S05]  /*84e0*/  BSYNC B0 ;  /* 0x0000000000007941 */ /* 0x000fea0003800000 */
.L_x_343:
[----:B------:R-:W-:-:S05]  /*84f0*/  LOP3.LUT R3, R0, R3, RZ, 0xfc, !PT ;  /* 0x0000000300037212 */ /* 0x000fca00078efcff */
[----:B------:R0:W-:Y:S01]  /*8500*/  STG.E.U8 desc[UR36][R16.64], R3 ;  /* 0x0000000310007986 */ /* 0x0001e2000c101124 */
[----:B------:R-:W-:Y:S05]  /*8510*/  BRA `(.L_x_331) ;  /* 0x0000000800107947 */ /* 0x000fea0003800000 */
.L_x_342:
        /* <DEDUP_REMOVED lines=13> */
.L_x_346:
[----:B------:R-:W-:Y:S01]  /*85f0*/  IMAD.MOV.U32 R0, RZ, RZ, 0x7f ;  /* 0x0000007fff007424 */ /* 0x000fe200078e00ff */
[----:B------:R-:W-:-:S04]  /*8600*/  ISETP.GT.U32.AND P0, PT, R2, 0x7f800000, PT ;  /* 0x7f8000000200780c */ /* 0x000fc80003f04070 */
[----:B------:R-:W-:-:S09]  /*8610*/  SEL R0, R0, 0x7c, P0 ;  /* 0x0000007c00007807 */ /* 0x000fd20000000000 */
.L_x_347:
[----:B------:R-:W-:Y:S05]  /*8620*/  BSYNC B0 ;  /* 0x0000000000007941 */ /* 0x000fea0003800000 */
.L_x_345:
[----:B------:R-:W-:-:S04]  /*8630*/  LOP3.LUT R2, R23, 0x80000000, RZ, 0xc0, !PT ;  /* 0x8000000017027812 */ /* 0x000fc800078ec0ff */
[----:B------:R-:W-:-:S04]  /*8640*/  SHF.R.U32.HI R3, RZ, 0x18, R2 ;  /* 0x00000018ff037819 */ /* 0x000fc80000011602 */
[----:B------:R-:W-:-:S05]  /*8650*/  LOP3.LUT R3, R0, R3, RZ, 0xfc, !PT ;  /* 0x0000000300037212 */ /* 0x000fca00078efcff */
[----:B------:R0:W-:Y:S01]  /*8660*/  STG.E.U8 desc[UR36][R16.64], R3 ;  /* 0x0000000310007986 */ /* 0x0001e2000c101124 */
[----:B------:R-:W-:Y:S05]  /*8670*/  BRA `(.L_x_331) ;  /* 0x0000000400b87947 */ /* 0x000fea0003800000 */
.L_x_341:
[----:B------:R-:W-:-:S05]  /*8680*/  HADD2.F32 R0, -RZ, R23.H0_H0 ;  /* 0x20000017ff007230 */ /* 0x000fca0000004100 */
[----:B------:R-:W-:-:S05]  /*8690*/  F2FP.BF16.F32.PACK_AB R0, RZ, R0 ;  /* 0x00000000ff00723e */ /* 0x000fca00000010ff */
[----:B------:R0:W-:Y:S01]  /*86a0*/  STG.E.U16 desc[UR36][R16.64], R0 ;  /* 0x0000000010007986 */ /* 0x0001e2000c101524 */
[----:B------:R-:W-:Y:S05]  /*86b0*/  BRA `(.L_x_331) ;  /* 0x0000000400a87947 */ /* 0x000fea0003800000 */
.L_x_338:
        /* <DEDUP_REMOVED lines=12> */
.L_x_350:
        /* <DEDUP_REMOVED lines=17> */
.L_x_353:
[----:B------:R-:W-:-:S04]  /*8890*/  LOP3.LUT R2, R23, 0x80000000, RZ, 0xc0, !PT ;  /* 0x8000000017027812 */ /* 0x000fc800078ec0ff */
[----:B------:R-:W-:-:S04]  /*88a0*/  SHF.R.U32.HI R3, RZ, 0x18, R2 ;  /* 0x00000018ff037819 */ /* 0x000fc80000011602 */
[----:B------:R-:W-:-:S04]  /*88b0*/  LOP3.LUT R0, R0, R3, RZ, 0xfc, !PT ;  /* 0x0000000300007212 */ /* 0x000fc800078efcff */
[----:B------:R-:W-:-:S07]  /*88c0*/  PRMT R8, R0, 0x7610, R8 ;  /* 0x0000761000087816 */ /* 0x000fce0000000008 */
.L_x_352:
[----:B------:R-:W-:Y:S05]  /*88d0*/  BSYNC B0 ;  /* 0x0000000000007941 */ /* 0x000fea0003800000 */
.L_x_351:
[----:B------:R0:W-:Y:S01]  /*88e0*/  STG.E.U8 desc[UR36][R16.64], R8 ;  /* 0x0000000810007986 */ /* 0x0001e2000c101124 */
[----:B------:R-:W-:Y:S05]  /*88f0*/  BRA `(.L_x_331) ;  /* 0x0000000400187947 */ /* 0x000fea0003800000 */
.L_x_349:
        /* <DEDUP_REMOVED lines=17> */
.L_x_356:
[----:B------:R-:W-:-:S04]  /*8a10*/  LOP3.LUT R2, R23, 0x80000000, RZ, 0xc0, !PT ;  /* 0x8000000017027812 */ /* 0x000fc800078ec0ff */
[----:B------:R-:W-:-:S04]  /*8a20*/  SHF.R.U32.HI R3, RZ, 0x18, R2 ;  /* 0x00000018ff037819 */ /* 0x000fc80000011602 */
[----:B------:R-:W-:-:S04]  /*8a30*/  LOP3.LUT R0, R0, R3, RZ, 0xfc, !PT ;  /* 0x0000000300007212 */ /* 0x000fc800078efcff */
[----:B------:R-:W-:-:S07]  /*8a40*/  PRMT R8, R0, 0x7610, R8 ;  /* 0x0000761000087816 */ /* 0x000fce0000000008 */
.L_x_355:
[----:B------:R-:W-:Y:S05]  /*8a50*/  BSYNC B0 ;  /* 0x0000000000007941 */ /* 0x000fea0003800000 */
.L_x_354:
[----:B------:R0:W-:Y:S01]  /*8a60*/  STG.E.U8 desc[UR36][R16.64], R8 ;  /* 0x0000000810007986 */ /* 0x0001e2000c101124 */
[----:B------:R-:W-:Y:S05]  /*8a70*/  BRA `(.L_x_331) ;  /* 0x0000000000b87947 */ /* 0x000fea0003800000 */
.L_x_348:
        /* <DEDUP_REMOVED lines=22> */
.L_x_330:
[----:B------:R-:W-:Y:S01]  /*8be0*/  MOV R0, 0x130 ;  /* 0x0000013000007802 */ /* 0x000fe20000000f00 */
[----:B------:R-:W-:Y:S01]  /*8bf0*/  ULDC.64 UR4, c[0x4][0x120] ;  /* 0x0100480000047ab9 */ /* 0x000fe20000000a00 */
[----:B------:R-:W-:Y:S01]  /*8c00*/  ULDC.64 UR6, c[0x4][0x38] ;  /* 0x01000e0000067ab9 */ /* 0x000fe20000000a00 */
[----:B------:R-:W-:Y:S01]  /*8c10*/  IMAD.U32 R4, RZ, RZ, UR4 ;  /* 0x00000004ff047e24 */ /* 0x000fe2000f8e00ff */
[----:B------:R0:W1:Y:S01]  /*8c20*/  LDC.64 R2, c[0x4][R0] ;  /* 0x0100000000027b82 */ /* 0x0000620000000a00 */
[----:B------:R-:W-:Y:S01]  /*8c30*/  IMAD.U32 R5, RZ, RZ, UR5 ;  /* 0x00000005ff057e24 */ /* 0x000fe2000f8e00ff */
[----:B------:R-:W-:Y:S01]  /*8c40*/  ULDC.64 UR4, c[0x4][0x128] ;  /* 0x01004a0000047ab9 */ /* 0x000fe20000000a00 */
[----:B------:R-:W-:Y:S02]  /*8c50*/  IMAD.U32 R10, RZ, RZ, UR6 ;  /* 0x00000006ff0a7e24 */ /* 0x000fe4000f8e00ff */
[----:B------:R-:W-:Y:S02]  /*8c60*/  IMAD.U32 R6, RZ, RZ, UR4 ;  /* 0x00000004ff067e24 */ /* 0x000fe4000f8e00ff */
[----:B------:R-:W-:-:S02]  /*8c70*/  IMAD.U32 R7, RZ, RZ, UR5 ;  /* 0x00000005ff077e24 */ /* 0x000fc4000f8e00ff */
[----:B------:R-:W-:Y:S02]  /*8c80*/  IMAD.U32 R11, RZ, RZ, UR7 ;  /* 0x00000007ff0b7e24 */ /* 0x000fe4000f8e00ff */
[----:B------:R-:W-:Y:S02]  /*8c90*/  IMAD.MOV.U32 R8, RZ, RZ, 0x65 ;  /* 0x00000065ff087424 */ /* 0x000fe400078e00ff */
[----:B------:R-:W-:Y:S02]  /*8ca0*/  IMAD.MOV.U32 R12, RZ, RZ, 0x1 ;  /* 0x00000001ff0c7424 */ /* 0x000fe400078e00ff */
[----:B0-----:R-:W-:-:S07]  /*8cb0*/  IMAD.MOV.U32 R13, RZ, RZ, RZ ;  /* 0x000000ffff0d7224 */ /* 0x001fce00078e00ff */
[----:B------:R-:W-:-:S07]  /*8cc0*/  LEPC R20, `(.L_x_359) ;  /* 0x000000001014794e */ /* 0x000fce0000000000 */
[----:B-1----:R-:W-:Y:S05]  /*8cd0*/  CALL.ABS.NOINC R2 ;  /* 0x0000000002007343 */ /* 0x002fea0003c00000 */
.L_x_359:
[----:B------:R-:W-:Y:S05]  /*8ce0*/  BRA `(.L_x_331) ;  /* 0x00000000001c7947 */ /* 0x000fea0003800000 */
.L_x_358:
[----:B------:R-:W-:-:S06]  /*8cf0*/  HADD2.F32 R2, -RZ, R23.H0_H0 ;  /* 0x20000017ff027230 */ /* 0x000fcc0000004100 */
[----:B------:R-:W0:Y:S02]  /*8d00*/  F2I.U64.TRUNC R2, R2 ;  /* 0x0000000200027311 */ /* 0x000e24000020d800 */
[----:B0-----:R0:W-:Y:S01]  /*8d10*/  STG.E.64 desc[UR36][R16.64], R2 ;  /* 0x0000000210007986 */ /* 0x0011e2000c101b24 */
[----:B------:R-:W-:Y:S05]  /*8d20*/  BRA `(.L_x_331) ;  /* 0x00000000000c7947 */ /* 0x000fea0003800000 */
.L_x_357:
[----:B------:R-:W-:-:S06]  /*8d30*/  HADD2.F32 R23, -RZ, R23.H0_H0 ;  /* 0x20000017ff177230 */ /* 0x000fcc0000004100 */
[----:B------:R-:W0:Y:S02]  /*8d40*/  F2I.FTZ.U32.TRUNC.NTZ R23, R23 ;  /* 0x0000001700177305 */ /* 0x000e24000021f000 */
[----:B0-----:R0:W-:Y:S02]  /*8d50*/  STG.E desc[UR36][R16.64], R23 ;  /* 0x0000001710007986 */ /* 0x0011e4000c101924 */
.L_x_331:
[----:B------:R-:W-:-:S07]  /*8d60*/  VIADD R19, R19, 0x80 ;  /* 0x0000008013137836 */ /* 0x000fce0000000000 */
.L_x_258:
[----:B------:R-:W-:Y:S05]  /*8d70*/  BSYNC B6 ;  /* 0x0000000000067941 */ /* 0x000fea0003800000 */
.L_x_257:
[----:B------:R-:W-:Y:S01]  /*8d80*/  ULDC UR4, c[0x0][0x210] ;  /* 0x0000840000047ab9 */ /* 0x000fe20000000800 */
[----:B------:R-:W-:Y:S01]  /*8d90*/  BSSY B6, `(.L_x_360) ;  /* 0x0000466000067945 */ /* 0x000fe20003800000 */
[----:B------:R-:W-:-:S13]  /*8da0*/  ISETP.GE.AND P0, PT, R19, UR4, PT ;  /* 0x0000000413007c0c */ /* 0x000fda000bf06270 */
[----:B------:R-:W-:Y:S05]  /*8db0*/  @P0 BRA `(.L_x_361) ;  /* 0x00000044008c0947 */ /* 0x000fea0003800000 */
[----:B0-----:R-:W0:Y:S01]  /*8dc0*/  LDC R6, c[0x0][0x218] ;  /* 0x00008600ff067b82 */ /* 0x001e220000000800 */
[----:B------:R-:W-:Y:S02]  /*8dd0*/  IMAD.MOV.U32 R18, RZ, RZ, RZ ;  /* 0x000000ffff127224 */ /* 0x000fe400078e00ff */
[----:B------:R-:W-:Y:S02]  /*8de0*/  IMAD.MOV.U32 R0, RZ, RZ, RZ ;  /* 0x000000ffff007224 */ /* 0x000fe400078e00ff */
[----:B-1234-:R-:W-:Y:S01]  /*8df0*/  IMAD.MOV.U32 R16, RZ, RZ, RZ ;  /* 0x000000ffff107224 */ /* 0x01efe200078e00ff */
        /* <DEDUP_REMOVED lines=350> */
.L_x_362:
        /* <DEDUP_REMOVED lines=23> */
.L_x_366:
[----:B------:R-:W2:Y:S02]  /*a550*/  LDG.E.U8 R2, desc[UR36][R2.64] ;  /* 0x0000002402027981 */ /* 0x000ea4000c1e1100 */
[----:B--2---:R-:W-:-:S04]  /*a560*/  I2FP.F32.U32 R0, R2 ;  /* 0x0000000200007245 */ /* 0x004fc80000201000 */
[----:B------:R-:W-:-:S04]  /*a570*/  F2FP.F16.F32.PACK_AB R0, RZ, R0 ;  /* 0x00000000ff00723e */ /* 0x000fc800000000ff */
[----:B------:R-:W-:Y:S01]  /*a580*/  PRMT R23, R0, 0x7610, R23 ;  /* 0x0000761000177816 */ /* 0x000fe20000000017 */
[----:B------:R-:W-:Y:S06]  /*a590*/  BRA `(.L_x_368) ;  /* 0x0000000c00bc7947 */ /* 0x000fec0003800000 */
.L_x_365:
        /* <DEDUP_REMOVED lines=11> */
.L_x_370:
[----:B------:R-:W2:Y:S02]  /*a650*/  LDG.E R2, desc[UR36][R2.64] ;  /* 0x0000002402027981 */ /* 0x000ea4000c1e1900 */
[----:B--2---:R-:W-:-:S04]  /*a660*/  I2FP.F32.S32 R0, R2 ;  /* 0x0000000200007245 */ /* 0x004fc80000201400 */
[----:B------:R-:W-:-:S04]  /*a670*/  F2FP.F16.F32.PACK_AB R0, RZ, R0 ;  /* 0x00000000ff00723e */ /* 0x000fc800000000ff */
[----:B------:R-:W-:Y:S01]  /*a680*/  PRMT R23, R0, 0x7610, R23 ;  /* 0x0000761000177816 */ /* 0x000fe20000000017 */
[----:B------:R-:W-:Y:S06]  /*a690*/  BRA `(.L_x_368) ;  /* 0x0000000c007c7947 */ /* 0x000fec0003800000 */
.L_x_369:
[----:B------:R-:W2:Y:S02]  /*a6a0*/  LDG.E.U16 R2, desc[UR36][R2.64] ;  /* 0x0000002402027981 */ /* 0x000ea4000c1e1500 */
[----:B--2---:R-:W0:Y:S02]  /*a6b0*/  I2F.S16 R0, R2 ;  /* 0x0000000200007306 */ /* 0x004e240000101400 */
[----:B0-----:R-:W-:-:S04]  /*a6c0*/  F2FP.F16.F32.PACK_AB R0, RZ, R0 ;  /* 0x00000000ff00723e */ /* 0x001fc800000000ff */
[----:B------:R-:W-:Y:S01]  /*a6d0*/  PRMT R23, R0, 0x7610, R23 ;  /* 0x0000761000177816 */ /* 0x000fe20000000017 */
[----:B------:R-:W-:Y:S06]  /*a6e0*/  BRA `(.L_x_368) ;  /* 0x0000000c00687947 */ /* 0x000fec0003800000 */
.L_x_364:
        /* <DEDUP_REMOVED lines=9> */
.L_x_372:
[----:B------:R0:W5:Y:S01]  /*a780*/  LDG.E.U16 R23, desc[UR36][R2.64] ;  /* 0x0000002402177981 */ /* 0x000162000c1e1500 */
[----:B------:R-:W-:Y:S05]  /*a790*/  BRA `(.L_x_368) ;  /* 0x0000000c003c7947 */ /* 0x000fea0003800000 */
.L_x_371:
        /* <DEDUP_REMOVED lines=9> */
.L_x_374:
[----:B------:R1:W5:Y:S01]  /*a830*/  LDG.E.U16 R23, desc[UR36][R2.64] ;  /* 0x0000002402177981 */ /* 0x000362000c1e1500 */
[----:B------:R-:W-:Y:S05]  /*a840*/  BRA `(.L_x_368) ;  /* 0x0000000c00107947 */ /* 0x000fea0003800000 */
.L_x_373:
        /* <DEDUP_REMOVED lines=9> */
.L_x_363:
        /* <DEDUP_REMOVED lines=14> */
.L_x_377:
        /* <DEDUP_REMOVED lines=9> */
.L_x_376:
        /* <DEDUP_REMOVED lines=28> */
.L_x_379:
        /* <DEDUP_REMOVED lines=15> */
.L_x_378:
[----:B------:R-:W2:Y:S02]  /*ad00*/  LDG.E.U16 R0, desc[UR36][R2.64] ;  /* 0x0000002402007981 */ /* 0x000ea4000c1e1500 */
[----:B--2---:R-:W-:-:S05]  /*ad10*/  IMAD.U32 R0, R0, 0x10000, RZ ;  /* 0x0001000000007824 */ /* 0x004fca00078e00ff */
[----:B------:R-:W-:-:S04]  /*ad20*/  F2FP.F16.F32.PACK_AB R0, RZ, R0 ;  /* 0x00000000ff00723e */ /* 0x000fc800000000ff */
[----:B------:R-:W-:Y:S01]  /*ad30*/  PRMT R23, R0, 0x7610, R23 ;  /* 0x0000761000177816 */ /* 0x000fe20000000017 */
[----:B------:R-:W-:Y:S06]  /*ad40*/  BRA `(.L_x_368) ;  /* 0x0000000400d07947 */ /* 0x000fec0003800000 */
.L_x_375:
        /* <DEDUP_REMOVED lines=13> */
.L_x_382:
        /* <DEDUP_REMOVED lines=21> */
.L_x_386:
[----:B------:R-:W-:Y:S05]  /*af70*/  BSYNC B1 ;  /* 0x0000000000017941 */ /* 0x000fea0003800000 */
.L_x_385:
[----:B------:R-:W-:Y:S01]  /*af80*/  LEA R3, R0, 0x3b800000, 0x17 ;  /* 0x3b80000000037811 */ /* 0x000fe200078eb8ff */
[----:B------:R-:W-:-:S05]  /*af90*/  IMAD.SHL.U32 R0, R2, 0x100000, RZ ;  /* 0x0010000002007824 */ /* 0x000fca00078e00ff */
[----:B------:R-:W-:-:S07]  /*afa0*/  LOP3.LUT R0, R3, R0, R4, 0xfe, !PT ;  /* 0x0000000003007212 */ /* 0x000fce00078efe04 */
.L_x_384:
[----:B------:R-:W-:Y:S05]  /*afb0*/  BSYNC B0 ;  /* 0x0000000000007941 */ /* 0x000fea0003800000 */
.L_x_383:
[----:B------:R-:W-:-:S04]  /*afc0*/  F2FP.F16.F32.PACK_AB R0, RZ, R0 ;  /* 0x00000000ff00723e */ /* 0x000fc800000000ff */
[----:B------:R-:W-:Y:S01]  /*afd0*/  PRMT R23, R0, 0x7610, R23 ;  /* 0x0000761000177816 */ /* 0x000fe20000000017 */
[----:B------:R-:W-:Y:S06]  /*afe0*/  BRA `(.L_x_368) ;  /* 0x0000000400287947 */ /* 0x000fec0003800000 */
.L_x_381:
        /* <DEDUP_REMOVED lines=21> */
.L_x_390:
[----:B------:R-:W-:Y:S05]  /*b140*/  BSYNC B1 ;  /* 0x0000000000017941 */ /* 0x000fea0003800000 */
.L_x_389:
[----:B------:R-:W-:Y:S01]  /*b150*/  LEA R3, R0, 0x37800000, 0x17 ;  /* 0x3780000000037811 */ /* 0x000fe200078eb8ff */
[----:B------:R-:W-:-:S05]  /*b160*/  IMAD.SHL.U32 R0, R2, 0x200000, RZ ;  /* 0x0020000002007824 */ /* 0x000fca00078e00ff */
[----:B------:R-:W-:-:S07]  /*b170*/  LOP3.LUT R0, R3, R0, R4, 0xfe, !PT ;  /* 0x0000000003007212 */ /* 0x000fce00078efe04 */
.L_x_388:
[----:B------:R-:W-:Y:S05]  /*b180*/  BSYNC B0 ;  /* 0x0000000000007941 */ /* 0x000fea0003800000 */
.L_x_387:
[----:B------:R-:W-:-:S04]  /*b190*/  F2FP.F16.F32.PACK_AB R0, RZ, R0 ;  /* 0x00000000ff00723e */ /* 0x000fc800000000ff */
[----:B------:R-:W-:Y:S01]  /*b1a0*/  PRMT R23, R0, 0x7610, R23 ;  /* 0x0000761000177816 */ /* 0x000fe20000000017 */
[----:B------:R-:W-:Y:S06]  /*b1b0*/  BRA `(.L_x_368) ;  /* 0x0000000000b47947 */ /* 0x000fec0003800000 */
.L_x_380:
        /* <DEDUP_REMOVED lines=14> */
.L_x_394:
[----:B------:R-:W-:Y:S05]  /*b2a0*/  BSYNC B0 ;  /* 0x0000000000007941 */ /* 0x000fea0003800000 */
.L_x_393:
[----:B------:R-:W-:-:S04]  /*b2b0*/  F2FP.F16.F32.PACK_AB R0, RZ, R0 ;  /* 0x00000000ff00723e */ /* 0x000fc800000000ff */
[----:B------:R-:W-:Y:S01]  /*b2c0*/  PRMT R23, R0, 0x7610, R23 ;  /* 0x0000761000177816 */ /* 0x000fe20000000017 */
[----:B------:R-:W-:Y:S06]  /*b2d0*/  BRA `(.L_x_368) ;  /* 0x00000000006c7947 */ /* 0x000fec0003800000 */
.L_x_367:
        /* <DEDUP_REMOVED lines=16> */
.L_x_395:
[----:B------:R-:W-:Y:S01]  /*b3e0*/  PRMT R23, RZ, 0x7610, R23 ;  /* 0x00007610ff177816 */ /* 0x000fe20000000017 */
[----:B------:R-:W-:Y:S06]  /*b3f0*/  BRA `(.L_x_368) ;  /* 0x0000000000247947 */ /* 0x000fec0003800000 */
.L_x_392:
[----:B------:R-:W2:Y:S02]  /*b400*/  LDG.E.64 R2, desc[UR36][R2.64] ;  /* 0x0000002402027981 */ /* 0x000ea4000c1e1b00 */
[----:B--2---:R-:W0:Y:S02]  /*b410*/  I2F.U64 R0, R2 ;  /* 0x0000000200007312 */ /* 0x004e240000301000 */
[----:B0-----:R-:W-:-:S04]  /*b420*/  F2FP.F16.F32.PACK_AB R0, RZ, R0 ;  /* 0x00000000ff00723e */ /* 0x001fc800000000ff */
[----:B------:R-:W-:Y:S01]  /*b430*/  PRMT R23, R0, 0x7610, R23 ;  /* 0x0000761000177816 */ /* 0x000fe20000000017 */
[----:B------:R-:W-:Y:S06]  /*b440*/  BRA `(.L_x_368) ;  /* 0x0000000000107947 */ /* 0x000fec0003800000 */
.L_x_391:
[----:B------:R-:W2:Y:S02]  /*b450*/  LDG.E R2, desc[UR36][R2.64] ;  /* 0x0000002402027981 */ /* 0x000ea4000c1e1900 */
[----:B--2---:R-:W-:-:S04]  /*b460*/  I2FP.F32.U32 R0, R2 ;  /* 0x0000000200007245 */ /* 0x004fc80000201000 */
[----:B------:R-:W-:-:S04]  /*b470*/  F2FP.F16.F32.PACK_AB R0, RZ, R0 ;  /* 0x00000000ff00723e */ /* 0x000fc800000000ff */
[----:B------:R-:W-:-:S07]  /*b480*/  PRMT R23, R0, 0x7610, R23 ;  /* 0x0000761000177816 */ /* 0x000fce0000000017 */
.L_x_368:
        /* <DEDUP_REMOVED lines=19> */
.L_x_399:
[----:B------:R-:W2:Y:S02]  /*b5c0*/  LDG.E.U8 R2, desc[UR36][R2.64] ;  /* 0x0000002402027981 */ /* 0x000ea4000c1e1100 */
[----:B--2---:R-:W-:-:S04]  /*b5d0*/  I2FP.F32.U32 R0, R2 ;  /* 0x0000000200007245 */ /* 0x004fc80000201000 */
[----:B------:R-:W-:Y:S01]  /*b5e0*/  F2FP.F16.F32.PACK_AB R0, RZ, R0 ;  /* 0x00000000ff00723e */ /* 0x000fe200000000ff */
[----:B------:R-:W-:Y:S06]  /*b5f0*/  BRA `(.L_x_401) ;  /* 0x0000000c00887947 */ /* 0x000fec0003800000 */
.L_x_398:
        /* <DEDUP_REMOVED lines=10> */
.L_x_403:
[----:B------:R-:W2:Y:S02]  /*b6a0*/  LDG.E R2, desc[UR36][R2.64] ;  /* 0x0000002402027981 */ /* 0x000ea4000c1e1900 */
[----:B--2---:R-:W-:-:S04]  /*b6b0*/  I2FP.F32.S32 R0, R2 ;  /* 0x0000000200007245 */ /* 0x004fc80000201400 */
[----:B------:R-:W-:Y:S01]  /*b6c0*/  F2FP.F16.F32.PACK_AB R0, RZ, R0 ;  /* 0x00000000ff00723e */ /* 0x000fe200000000ff */
[----:B------:R-:W-:Y:S06]  /*b6d0*/  BRA `(.L_x_401) ;  /* 0x0000000c00507947 */ /* 0x000fec0003800000 */
.L_x_402:
[----:B------:R-:W2:Y:S02]  /*b6e0*/  LDG.E.U16 R2, desc[UR36][R2.64] ;  /* 0x0000002402027981 */ /* 0x000ea4000c1e1500 */
[----:B--2---:R-:W0:Y:S02]  /*b6f0*/  I2F.S16 R0, R2 ;  /* 0x0000000200007306 */ /* 0x004e240000101400 */
[----:B0-----:R-:W-:Y:S01]  /*b700*/  F2FP.F16.F32.PACK_AB R0, RZ, R0 ;  /* 0x00000000ff00723e */ /* 0x001fe200000000ff */
[----:B------:R-:W-:Y:S06]  /*b710*/  BRA `(.L_x_401) ;  /* 0x0000000c00407947 */ /* 0x000fec0003800000 */
.L_x_397:
        /* <DEDUP_REMOVED lines=9> */
.L_x_405:
[----:B------:R0:W5:Y:S01]  /*b7b0*/  LDG.E.U16 R0, desc[UR36][R2.64] ;  /* 0x0000002402007981 */ /* 0x000162000c1e1500 */
[----:B------:R-:W-:Y:S05]  /*b7c0*/  BRA `(.L_x_401) ;  /* 0x0000000c00147947 */ /* 0x000fea0003800000 */
.L_x_404:
        /* <DEDUP_REMOVED lines=9> */
.L_x_407:
[----:B------:R1:W5:Y:S01]  /*b860*/  LDG.E.U16 R0, desc[UR36][R2.64] ;  /* 0x0000002402007981 */ /* 0x000362000c1e1500 */
[----:B------:R-:W-:Y:S05]  /*b870*/  BRA `(.L_x_401) ;  /* 0x0000000800e87947 */ /* 0x000fea0003800000 */
.L_x_406:
        /* <DEDUP_REMOVED lines=8> */
.L_x_396:
        /* <DEDUP_REMOVED lines=13> */
.L_x_410:
        /* <DEDUP_REMOVED lines=8> */
.L_x_409:
        /* <DEDUP_REMOVED lines=28> */
.L_x_412:
        /* <DEDUP_REMOVED lines=15> */
.L_x_411:
[----:B------:R-:W2:Y:S02]  /*bd00*/  LDG.E.U16 R0, desc[UR36][R2.64] ;  /* 0x0000002402007981 */ /* 0x000ea4000c1e1500 */
[----:B--2---:R-:W-:-:S05]  /*bd10*/  IMAD.U32 R0, R0, 0x10000, RZ ;  /* 0x0001000000007824 */ /* 0x004fca00078e00ff */
[----:B------:R-:W-:Y:S01]  /*bd20*/  F2FP.F16.F32.PACK_AB R0, RZ, R0 ;  /* 0x00000000ff00723e */ /* 0x000fe200000000ff */
[----:B------:R-:W-:Y:S06]  /*bd30*/  BRA `(.L_x_401) ;  /* 0x0000000400b87947 */ /* 0x000fec0003800000 */
.L_x_408:
        /* <DEDUP_REMOVED lines=12> */
.L_x_415:
        /* <DEDUP_REMOVED lines=21> */
.L_x_419:
[----:B------:R-:W-:Y:S05]  /*bf50*/  BSYNC B1 ;  /* 0x0000000000017941 */ /* 0x000fea0003800000 */
.L_x_418:
[----:B------:R-:W-:Y:S01]  /*bf60*/  LEA R3, R0, 0x3b800000, 0x17 ;  /* 0x3b80000000037811 */ /* 0x000fe200078eb8ff */
[----:B------:R-:W-:-:S05]  /*bf70*/  IMAD.SHL.U32 R0, R2, 0x100000, RZ ;  /* 0x0010000002007824 */ /* 0x000fca00078e00ff */
[----:B------:R-:W-:-:S07]  /*bf80*/  LOP3.LUT R0, R3, R0, R4, 0xfe, !PT ;  /* 0x0000000003007212 */ /* 0x000fce00078efe04 */
.L_x_417:
[----:B------:R-:W-:Y:S05]  /*bf90*/  BSYNC B0 ;  /* 0x0000000000007941 */ /* 0x000fea0003800000 */
.L_x_416:
[----:B------:R-:W-:Y:S01]  /*bfa0*/  F2FP.F16.F32.PACK_AB R0, RZ, R0 ;  /* 0x00000000ff00723e */ /* 0x000fe200000000ff */
[----:B------:R-:W-:Y:S06]  /*bfb0*/  BRA `(.L_x_401) ;  /* 0x0000000400187947 */ /* 0x000fec0003800000 */
.L_x_414:
        /* <DEDUP_REMOVED lines=21> */
.L_x_423:
[----:B------:R-:W-:Y:S05]  /*c110*/  BSYNC B1 ;  /* 0x0000000000017941 */ /* 0x000fea0003800000 */
.L_x_422:
[----:B------:R-:W-:Y:S01]  /*c120*/  LEA R3, R0, 0x37800000, 0x17 ;  /* 0x3780000000037811 */ /* 0x000fe200078eb8ff */
[----:B------:R-:W-:-:S05]  /*c130*/  IMAD.SHL.U32 R0, R2, 0x200000, RZ ;  /* 0x0020000002007824 */ /* 0x000fca00078e00ff */
[----:B------:R-:W-:-:S07]  /*c140*/  LOP3.LUT R0, R3, R0, R4, 0xfe, !PT ;  /* 0x0000000003007212 */ /* 0x000fce00078efe04 */
.L_x_421:
[----:B------:R-:W-:Y:S05]  /*c150*/  BSYNC B0 ;  /* 0x0000000000007941 */ /* 0x000fea0003800000 */
.L_x_420:
[----:B------:R-:W-:Y:S01]  /*c160*/  F2FP.F16.F32.PACK_AB R0, RZ, R0 ;  /* 0x00000000ff00723e */ /* 0x000fe200000000ff */
[----:B------:R-:W-:Y:S06]  /*c170*/  BRA `(.L_x_401) ;  /* 0x0000000000a87947 */ /* 0x000fec0003800000 */
.L_x_413:
        /* <DEDUP_REMOVED lines=14> */
.L_x_427:
[----:B------:R-:W-:Y:S05]  /*c260*/  BSYNC B0 ;  /* 0x0000000000007941 */ /* 0x000fea0003800000 */
.L_x_426:
[----:B------:R-:W-:Y:S01]  /*c270*/  F2FP.F16.F32.PACK_AB R0, RZ, R0 ;  /* 0x00000000ff00723e */ /* 0x000fe200000000ff */
[----:B------:R-:W-:Y:S06]  /*c280*/  BRA `(.L_x_401) ;  /* 0x0000000000647947 */ /* 0x000fec0003800000 */
.L_x_400:
        /* <DEDUP_REMOVED lines=16> */
.L_x_428:
[----:B------:R-:W-:Y:S01]  /*c390*/  PRMT R0, RZ, 0x7610, R0 ;  /* 0x00007610ff007816 */ /* 0x000fe20000000000 */
[----:B------:R-:W-:Y:S06]  /*c3a0*/  BRA `(.L_x_401) ;  /* 0x00000000001c7947 */ /* 0x000fec0003800000 */
.L_x_425:
[----:B------:R-:W2:Y:S02]  /*c3b0*/  LDG.E.64 R2, desc[UR36][R2.64] ;  /* 0x0000002402027981 */ /* 0x000ea4000c1e1b00 */
[----:B--2---:R-:W0:Y:S02]  /*c3c0*/  I2F.U64 R0, R2 ;  /* 0x0000000200007312 */ /* 0x004e240000301000 */
[----:B0-----:R-:W-:Y:S01]  /*c3d0*/  F2FP.F16.F32.PACK_AB R0, RZ, R0 ;  /* 0x00000000ff00723e */ /* 0x001fe200000000ff */
[----:B------:R-:W-:Y:S06]  /*c3e0*/  BRA `(.L_x_401) ;  /* 0x00000000000c7947 */ /* 0x000fec0003800000 */
.L_x_424:
[----:B------:R-:W2:Y:S02]  /*c3f0*/  LDG.E R2, desc[UR36][R2.64] ;  /* 0x0000002402027981 */ /* 0x000ea4000c1e1900 */
[----:B--2---:R-:W-:-:S04]  /*c400*/  I2FP.F32.U32 R0, R2 ;  /* 0x0000000200007245 */ /* 0x004fc80000201000 */
[----:B------:R-:W-:-:S07]  /*c410*/  F2FP.F16.F32.PACK_AB R0, RZ, R0 ;  /* 0x00000000ff00723e */ /* 0x000fce00000000ff */
.L_x_401:
        /* <DEDUP_REMOVED lines=23> */
.L_x_432:
[----:B------:R-:W-:-:S06]  /*c590*/  HADD2.F32 R3, -RZ, R23.H0_H0 ;  /* 0x20000017ff037230 */ /* 0x000fcc0000004100 */
[----:B------:R-:W0:Y:S02]  /*c5a0*/  F2I.S64.TRUNC R2, R3 ;  /* 0x0000000300027311 */ /* 0x000e24000020d900 */
[----:B0-----:R0:W-:Y:S01]  /*c5b0*/  STG.E.U8 desc[UR36][R16.64], R2 ;  /* 0x0000000210007986 */ /* 0x0011e2000c101124 */
[----:B------:R-:W-:Y:S05]  /*c5c0*/  BRA `(.L_x_434) ;  /* 0x0000000c00847947 */ /* 0x000fea0003800000 */
.L_x_431:
        /* <DEDUP_REMOVED lines=10> */
.L_x_436:
[----:B------:R-:W-:-:S06]  /*c670*/  HADD2.F32 R23, -RZ, R23.H0_H0 ;  /* 0x20000017ff177230 */ /* 0x000fcc0000004100 */
[----:B------:R-:W0:Y:S02]  /*c680*/  F2I.FTZ.TRUNC.NTZ R23, R23 ;  /* 0x0000001700177305 */ /* 0x000e24000021f100 */
[----:B0-----:R0:W-:Y:S01]  /*c690*/  STG.E desc[UR36][R16.64], R23 ;  /* 0x0000001710007986 */ /* 0x0011e2000c101924 */
[----:B------:R-:W-:Y:S05]  /*c6a0*/  BRA `(.L_x_434) ;  /* 0x0000000c004c7947 */ /* 0x000fea0003800000 */
.L_x_435:
[----:B------:R-:W-:-:S06]  /*c6b0*/  HADD2.F32 R23, -RZ, R23.H0_H0 ;  /* 0x20000017ff177230 */ /* 0x000fcc0000004100 */
[----:B------:R-:W0:Y:S02]  /*c6c0*/  F2I.FTZ.TRUNC.NTZ R23, R23 ;  /* 0x0000001700177305 */ /* 0x000e24000021f100 */
[----:B0-----:R0:W-:Y:S01]  /*c6d0*/  STG.E.U16 desc[UR36][R16.64], R23 ;  /* 0x0000001710007986 */ /* 0x0011e2000c101524 */
[----:B------:R-:W-:Y:S05]  /*c6e0*/  BRA `(.L_x_434) ;  /* 0x0000000c003c7947 */ /* 0x000fea0003800000 */
.L_x_430:
        /* <DEDUP_REMOVED lines=9> */
.L_x_438:
[----:B------:R0:W-:Y:S01]  /*c780*/  STG.E.U16 desc[UR36][R16.64], R23 ;  /* 0x0000001710007986 */ /* 0x0001e2000c101524 */
[----:B------:R-:W-:Y:S05]  /*c790*/  BRA `(.L_x_434) ;  /* 0x0000000c00107947 */ /* 0x000fea0003800000 */
.L_x_437:
        /* <DEDUP_REMOVED lines=10> */
.L_x_440:
[----:B------:R-:W-:-:S05]  /*c840*/  HADD2.F32 R0, -RZ, R23.H0_H0 ;  /* 0x20000017ff007230 */ /* 0x000fca0000004100 */
[----:B------:R-:W-:-:S04]  /*c850*/  F2FP.F16.F32.PACK_AB R0, RZ, R0 ;  /* 0x00000000ff00723e */ /* 0x000fc800000000ff */
[----:B------:R-:W-:-:S05]  /*c860*/  PRMT R0, R0, 0x5410, RZ ;  /* 0x0000541000007816 */ /* 0x000fca00000000ff */
[----:B------:R0:W-:Y:S01]  /*c870*/  STG.E desc[UR36][R16.64], R0 ;  /* 0x0000000010007986 */ /* 0x0001e2000c101924 */
[----:B------:R-:W-:Y:S05]  /*c880*/  BRA `(.L_x_434) ;  /* 0x0000000800d47947 */ /* 0x000fea0003800000 */
.L_x_439:
[----:B------:R-:W-:-:S05]  /*c890*/  HADD2.F32 R2, -RZ, R23.H0_H0 ;  /* 0x20000017ff027230 */ /* 0x000fca0000004100 */
[----:B------:R-:W-:-:S06]  /*c8a0*/  FMUL.FTZ R2, R2, 1 ;  /* 0x3f80000002027820 */ /* 0x000fcc0000410000 */
[----:B------:R-:W0:Y:S02]  /*c8b0*/  F2F.F64.F32 R2, R2 ;  /* 0x0000000200027310 */ /* 0x000e240000201800 */
[----:B0-----:R0:W-:Y:S01]  /*c8c0*/  STG.E.64 desc[UR36][R16.64], R2 ;  /* 0x0000000210007986 */ /* 0x0011e2000c101b24 */
[----:B------:R-:W-:Y:S05]  /*c8d0*/  BRA `(.L_x_434) ;  /* 0x0000000800c07947 */ /* 0x000fea0003800000 */
.L_x_429:
        /* <DEDUP_REMOVED lines=13> */
.L_x_443:
[----:B------:R-:W-:Y:S01]  /*c9b0*/  HADD2.F32 R23, -RZ, R23.H0_H0 ;  /* 0x20000017ff177230 */ /* 0x000fe20000004100 */
[----:B------:R-:W-:-:S04]  /*c9c0*/  CS2R R6, SRZ ;  /* 0x0000000000067805 */ /* 0x000fc8000001ff00 */
[----:B------:R-:W-:-:S06]  /*c9d0*/  FMUL.FTZ R4, R23, 1 ;  /* 0x3f80000017047820 */ /* 0x000fcc0000410000 */
[----:B------:R-:W0:Y:S02]  /*c9e0*/  F2F.F64.F32 R4, R4 ;  /* 0x0000000400047310 */ /* 0x000e240000201800 */
[----:B0-----:R0:W-:Y:S01]  /*c9f0*/  STG.E.128 desc[UR36][R16.64], R4 ;  /* 0x0000000410007986 */ /* 0x0011e2000c101d24 */
[----:B------:R-:W-:Y:S05]  /*ca00*/  BRA `(.L_x_434) ;  /* 0x0000000800747947 */ /* 0x000fea0003800000 */
.L_x_442:
        /* <DEDUP_REMOVED lines=21> */
.L_x_447:
[----:B------:R-:W-:Y:S05]  /*cb60*/  BSYNC B0 ;  /* 0x0000000000007941 */ /* 0x000fea0003800000 */
.L_x_446:
[----:B------:R-:W-:-:S05]  /*cb70*/  LOP3.LUT R3, R0, R3, RZ, 0xfc, !PT ;  /* 0x0000000300037212 */ /* 0x000fca00078efcff */
[----:B------:R0:W-:Y:S01]  /*cb80*/  STG.E.U8 desc[UR36][R16.64], R3 ;  /* 0x0000000310007986 */ /* 0x0001e2000c101124 */
[----:B------:R-:W-:Y:S05]  /*cb90*/  BRA `(.L_x_434) ;  /* 0x0000000800107947 */ /* 0x000fea0003800000 */
.L_x_445:
        /* <DEDUP_REMOVED lines=13> */
.L_x_449:
[----:B------:R-:W-:Y:S01]  /*cc70*/  IMAD.MOV.U32 R0, RZ, RZ, 0x7f ;  /* 0x0000007fff007424 */ /* 0x000fe200078e00ff */
[----:B------:R-:W-:-:S04]  /*cc80*/  ISETP.GT.U32.AND P0, PT, R2, 0x7f800000, PT ;  /* 0x7f8000000200780c */ /* 0x000fc80003f04070 */
[----:B------:R-:W-:-:S09]  /*cc90*/  SEL R0, R0, 0x7c, P0 ;  /* 0x0000007c00007807 */ /* 0x000fd20000000000 */
.L_x_450:
[----:B------:R-:W-:Y:S05]  /*cca0*/  BSYNC B0 ;  /* 0x0000000000007941 */ /* 0x000fea0003800000 */
.L_x_448:
[----:B------:R-:W-:-:S04]  /*ccb0*/  LOP3.LUT R2, R23, 0x80000000, RZ, 0xc0, !PT ;  /* 0x8000000017027812 */ /* 0x000fc800078ec0ff */
[----:B------:R-:W-:-:S04]  /*ccc0*/  SHF.R.U32.HI R3, RZ, 0x18, R2 ;  /* 0x00000018ff037819 */ /* 0x000fc80000011602 */
[----:B------:R-:W-:-:S05]  /*ccd0*/  LOP3.LUT R3, R0, R3, RZ, 0xfc, !PT ;  /* 0x0000000300037212 */ /* 0x000fca00078efcff */
[----:B------:R0:W-:Y:S01]  /*cce0*/  STG.E.U8 desc[UR36][R16.64], R3 ;  /* 0x0000000310007986 */ /* 0x0001e2000c101124 */
[----:B------:R-:W-:Y:S05]  /*ccf0*/  BRA `(.L_x_434) ;  /* 0x0000000400b87947 */ /* 0x000fea0003800000 */
.L_x_444:
[----:B------:R-:W-:-:S05]  /*cd00*/  HADD2.F32 R0, -RZ, R23.H0_H0 ;  /* 0x20000017ff007230 */ /* 0x000fca0000004100 */
[----:B------:R-:W-:-:S05]  /*cd10*/  F2FP.BF16.F32.PACK_AB R0, RZ, R0 ;  /* 0x00000000ff00723e */ /* 0x000fca00000010ff */
[----:B------:R0:W-:Y:S01]  /*cd20*/  STG.E.U16 desc[UR36][R16.64], R0 ;  /* 0x0000000010007986 */ /* 0x0001e2000c101524 */
[----:B------:R-:W-:Y:S05]  /*cd30*/  BRA `(.L_x_434) ;  /* 0x0000000400a87947 */ /* 0x000fea0003800000 */
.L_x_441:
        /* <DEDUP_REMOVED lines=12> */
.L_x_453:
        /* <DEDUP_REMOVED lines=17> */
.L_x_456:
[----:B------:R-:W-:-:S04]  /*cf10*/  LOP3.LUT R2, R23, 0x80000000, RZ, 0xc0, !PT ;  /* 0x8000000017027812 */ /* 0x000fc800078ec0ff */
[----:B------:R-:W-:-:S04]  /*cf20*/  SHF.R.U32.HI R3, RZ, 0x18, R2 ;  /* 0x00000018ff037819 */ /* 0x000fc80000011602 */
[----:B------:R-:W-:-:S04]  /*cf30*/  LOP3.LUT R0, R0, R3, RZ, 0xfc, !PT ;  /* 0x0000000300007212 */ /* 0x000fc800078efcff */
[----:B------:R-:W-:-:S07]  /*cf40*/  PRMT R8, R0, 0x7610, R8 ;  /* 0x0000761000087816 */ /* 0x000fce0000000008 */
.L_x_455:
[----:B------:R-:W-:Y:S05]  /*cf50*/  BSYNC B0 ;  /* 0x0000000000007941 */ /* 0x000fea0003800000 */
.L_x_454:
[----:B------:R3:W-:Y:S01]  /*cf60*/  STG.E.U8 desc[UR36][R16.64], R8 ;  /* 0x0000000810007986 */ /* 0x0007e2000c101124 */
[----:B------:R-:W-:Y:S05]  /*cf70*/  BRA `(.L_x_434) ;  /* 0x0000000400187947 */ /* 0x000fea0003800000 */
.L_x_452:
        /* <DEDUP_REMOVED lines=17> */
.L_x_459:
[----:B------:R-:W-:-:S04]  /*d090*/  LOP3.LUT R2, R23, 0x80000000, RZ, 0xc0, !PT ;  /* 0x8000000017027812 */ /* 0x000fc800078ec0ff */
[----:B------:R-:W-:-:S04]  /*d0a0*/  SHF.R.U32.HI R3, RZ, 0x18, R2 ;  /* 0x00000018ff037819 */ /* 0x000fc80000011602 */
[----:B------:R-:W-:-:S04]  /*d0b0*/  LOP3.LUT R0, R0, R3, RZ, 0xfc, !PT ;  /* 0x0000000300007212 */ /* 0x000fc800078efcff */
[----:B------:R-:W-:-:S07]  /*d0c0*/  PRMT R8, R0, 0x7610, R8 ;  /* 0x0000761000087816 */ /* 0x000fce0000000008 */
.L_x_458:
[----:B------:R-:W-:Y:S05]  /*d0d0*/  BSYNC B0 ;  /* 0x0000000000007941 */ /* 0x000fea0003800000 */
.L_x_457:
[----:B------:R0:W-:Y:S01]  /*d0e0*/  STG.E.U8 desc[UR36][R16.64], R8 ;  /* 0x0000000810007986 */ /* 0x0001e2000c101124 */
[----:B------:R-:W-:Y:S05]  /*d0f0*/  BRA `(.L_x_434) ;  /* 0x0000000000b87947 */ /* 0x000fea0003800000 */
.L_x_451:
        /* <DEDUP_REMOVED lines=22> */
.L_x_433:
        /* <DEDUP_REMOVED lines=16> */
.L_x_462:
[----:B------:R-:W-:Y:S05]  /*d360*/  BRA `(.L_x_434) ;  /* 0x00000000001c7947 */ /* 0x000fea0003800000 */
.L_x_461:
[----:B------:R-:W-:-:S06]  /*d370*/  HADD2.F32 R2, -RZ, R23.H0_H0 ;  /* 0x20000017ff027230 */ /* 0x000fcc0000004100 */
[----:B------:R-:W0:Y:S02]  /*d380*/  F2I.U64.TRUNC R2, R2 ;  /* 0x0000000200027311 */ /* 0x000e24000020d800 */
[----:B0-----:R1:W-:Y:S01]  /*d390*/  STG.E.64 desc[UR36][R16.64], R2 ;  /* 0x0000000210007986 */ /* 0x0013e2000c101b24 */
[----:B------:R-:W-:Y:S05]  /*d3a0*/  BRA `(.L_x_434) ;  /* 0x00000000000c7947 */ /* 0x000fea0003800000 */
.L_x_460:
[----:B------:R-:W-:-:S06]  /*d3b0*/  HADD2.F32 R23, -RZ, R23.H0_H0 ;  /* 0x20000017ff177230 */ /* 0x000fcc0000004100 */
[----:B------:R-:W0:Y:S02]  /*d3c0*/  F2I.FTZ.U32.TRUNC.NTZ R23, R23 ;  /* 0x0000001700177305 */ /* 0x000e24000021f000 */
[----:B0-----:R0:W-:Y:S02]  /*d3d0*/  STG.E desc[UR36][R16.64], R23 ;  /* 0x0000001710007986 */ /* 0x0011e4000c101924 */
.L_x_434:
[----:B------:R-:W-:-:S07]  /*d3e0*/  VIADD R19, R19, 0x80 ;  /* 0x0000008013137836 */ /* 0x000fce0000000000 */
.L_x_361:
[----:B------:R-:W-:Y:S05]  /*d3f0*/  BSYNC B6 ;  /* 0x0000000000067941 */ /* 0x000fea0003800000 */
.L_x_360:
[----:B------:R-:W-:Y:S02]  /*d400*/  ULDC UR4, c[0x0][0x210] ;  /* 0x0000840000047ab9 */ /* 0x000fe40000000800 */
[----:B------:R-:W-:-:S13]  /*d410*/  ISETP.GE.AND P0, PT, R19, UR4, PT ;  /* 0x0000000413007c0c */ /* 0x000fda000bf06270 */
[----:B------:R-:W-:Y:S05]  /*d420*/  @P0 EXIT ;  /* 0x000000000000094d */ /* 0x000fea0003800000 */
        /* <DEDUP_REMOVED lines=354> */
.L_x_463:
        /* <DEDUP_REMOVED lines=23> */
.L_x_467:
[----:B------:R-:W2:Y:S02]  /*ebc0*/  LDG.E.U8 R2, desc[UR36][R2.64] ;  /* 0x0000002402027981 */ /* 0x000ea4000c1e1100 */
[----:B--2---:R-:W-:-:S04]  /*ebd0*/  I2FP.F32.U32 R0, R2 ;  /* 0x0000000200007245 */ /* 0x004fc80000201000 */
[----:B------:R-:W-:-:S04]  /*ebe0*/  F2FP.F16.F32.PACK_AB R0, RZ, R0 ;  /* 0x00000000ff00723e */ /* 0x000fc800000000ff */
[----:B------:R-:W-:Y:S01]  /*ebf0*/  PRMT R19, R0, 0x7610, R19 ;  /* 0x0000761000137816 */ /* 0x000fe20000000013 */
[----:B------:R-:W-:Y:S06]  /*ec00*/  BRA `(.L_x_469) ;  /* 0x0000000c00bc7947 */ /* 0x000fec0003800000 */
.L_x_466:
        /* <DEDUP_REMOVED lines=11> */
.L_x_471:
[----:B------:R-:W2:Y:S02]  /*ecc0*/  LDG.E R2, desc[UR36][R2.64] ;  /* 0x0000002402027981 */ /* 0x000ea4000c1e1900 */
[----:B--2---:R-:W-:-:S04]  /*ecd0*/  I2FP.F32.S32 R0, R2 ;  /* 0x0000000200007245 */ /* 0x004fc80000201400 */
[----:B------:R-:W-:-:S04]  /*ece0*/  F2FP.F16.F32.PACK_AB R0, RZ, R0 ;  /* 0x00000000ff00723e */ /* 0x000fc800000000ff */
[----:B------:R-:W-:Y:S01]  /*ecf0*/  PRMT R19, R0, 0x7610, R19 ;  /* 0x0000761000137816 */ /* 0x000fe20000000013 */
[----:B------:R-:W-:Y:S06]  /*ed00*/  BRA `(.L_x_469) ;  /* 0x0000000c007c7947 */ /* 0x000fec0003800000 */
.L_x_470:
[----:B------:R-:W2:Y:S02]  /*ed10*/  LDG.E.U16 R2, desc[UR36][R2.64] ;  /* 0x0000002402027981 */ /* 0x000ea4000c1e1500 */
[----:B--2---:R-:W0:Y:S02]  /*ed20*/  I2F.S16 R0, R2 ;  /* 0x0000000200007306 */ /* 0x004e240000101400 */
[----:B0-----:R-:W-:-:S04]  /*ed30*/  F2FP.F16.F32.PACK_AB R0, RZ, R0 ;  /* 0x00000000ff00723e */ /* 0x001fc800000000ff */
[----:B------:R-:W-:Y:S01]  /*ed40*/  PRMT R19, R0, 0x7610, R19 ;  /* 0x0000761000137816 */ /* 0x000fe20000000013 */
[----:B------:R-:W-:Y:S06]  /*ed50*/  BRA `(.L_x_469) ;  /* 0x0000000c00687947 */ /* 0x000fec0003800000 */
.L_x_465:
        /* <DEDUP_REMOVED lines=9> */
.L_x_473:
[----:B------:R1:W5:Y:S01]  /*edf0*/  LDG.E.U16 R19, desc[UR36][R2.64] ;  /* 0x0000002402137981 */ /* 0x000362000c1e1500 */
[----:B------:R-:W-:Y:S05]  /*ee00*/  BRA `(.L_x_469) ;  /* 0x0000000c003c7947 */ /* 0x000fea0003800000 */
.L_x_472:
        /* <DEDUP_REMOVED lines=9> */
.L_x_475:
[----:B------:R0:W5:Y:S01]  /*eea0*/  LDG.E.U16 R19, desc[UR36][R2.64] ;  /* 0x0000002402137981 */ /* 0x000162000c1e1500 */
[----:B------:R-:W-:Y:S05]  /*eeb0*/  BRA `(.L_x_469) ;  /* 0x0000000c00107947 */ /* 0x000fea0003800000 */
.L_x_474:
        /* <DEDUP_REMOVED lines=9> */
.L_x_464:
        /* <DEDUP_REMOVED lines=14> */
.L_x_478:
        /* <DEDUP_REMOVED lines=9> */
.L_x_477:
        /* <DEDUP_REMOVED lines=28> */
.L_x_480:
        /* <DEDUP_REMOVED lines=15> */
.L_x_479:
[----:B------:R-:W2:Y:S02]  /*f370*/  LDG.E.U16 R0, desc[UR36][R2.64] ;  /* 0x0000002402007981 */ /* 0x000ea4000c1e1500 */
[----:B--2---:R-:W-:-:S05]  /*f380*/  IMAD.U32 R0, R0, 0x10000, RZ ;  /* 0x0001000000007824 */ /* 0x004fca00078e00ff */
[----:B------:R-:W-:-:S04]  /*f390*/  F2FP.F16.F32.PACK_AB R0, RZ, R0 ;  /* 0x00000000ff00723e */ /* 0x000fc800000000ff */
[----:B------:R-:W-:Y:S01]  /*f3a0*/  PRMT R19, R0, 0x7610, R19 ;  /* 0x0000761000137816 */ /* 0x000fe20000000013 */
[----:B------:R-:W-:Y:S06]  /*f3b0*/  BRA `(.L_x_469) ;  /* 0x0000000400d07947 */ /* 0x000fec0003800000 */
.L_x_476:
        /* <DEDUP_REMOVED lines=13> */
.L_x_483:
        /* <DEDUP_REMOVED lines=21> */
.L_x_487:
[----:B------:R-:W-:Y:S05]  /*f5e0*/  BSYNC B1 ;  /* 0x0000000000017941 */ /* 0x000fea0003800000 */
.L_x_486:
[----:B------:R-:W-:Y:S01]  /*f5f0*/  LEA R3, R0, 0x3b800000, 0x17 ;  /* 0x3b80000000037811 */ /* 0x000fe200078eb8ff */
[----:B------:R-:W-:-:S05]  /*f600*/  IMAD.SHL.U32 R0, R2, 0x100000, RZ ;  /* 0x0010000002007824 */ /* 0x000fca00078e00ff */
[----:B------:R-:W-:-:S07]  /*f610*/  LOP3.LUT R0, R3, R0, R4, 0xfe, !PT ;  /* 0x0000000003007212 */ /* 0x000fce00078efe04 */
.L_x_485:
[----:B------:R-:W-:Y:S05]  /*f620*/  BSYNC B0 ;  /* 0x0000000000007941 */ /* 0x000fea0003800000 */
.L_x_484:
[----:B------:R-:W-:-:S04]  /*f630*/  F2FP.F16.F32.PACK_AB R0, RZ, R0 ;  /* 0x00000000ff00723e */ /* 0x000fc800000000ff */
[----:B------:R-:W-:Y:S01]  /*f640*/  PRMT R19, R0, 0x7610, R19 ;  /* 0x0000761000137816 */ /* 0x000fe20000000013 */
[----:B------:R-:W-:Y:S06]  /*f650*/  BRA `(.L_x_469) ;  /* 0x0000000400287947 */ /* 0x000fec0003800000 */
.L_x_482:
        /* <DEDUP_REMOVED lines=21> */
.L_x_491:
[----:B------:R-:W-:Y:S05]  /*f7b0*/  BSYNC B1 ;  /* 0x0000000000017941 */ /* 0x000fea0003800000 */
.L_x_490:
[----:B------:R-:W-:Y:S01]  /*f7c0*/  LEA R3, R0, 0x37800000, 0x17 ;  /* 0x3780000000037811 */ /* 0x000fe200078eb8ff */
[----:B------:R-:W-:-:S05]  /*f7d0*/  IMAD.SHL.U32 R0, R2, 0x200000, RZ ;  /* 0x0020000002007824 */ /* 0x000fca00078e00ff */
[----:B------:R-:W-:-:S07]  /*f7e0*/  LOP3.LUT R0, R3, R0, R4, 0xfe, !PT ;  /* 0x0000000003007212 */ /* 0x000fce00078efe04 */
.L_x_489:
[----:B------:R-:W-:Y:S05]  /*f7f0*/  BSYNC B0 ;  /* 0x0000000000007941 */ /* 0x000fea0003800000 */
.L_x_488:
[----:B------:R-:W-:-:S04]  /*f800*/  F2FP.F16.F32.PACK_AB R0, RZ, R0 ;  /* 0x00000000ff00723e */ /* 0x000fc800000000ff */
[----:B------:R-:W-:Y:S01]  /*f810*/  PRMT R19, R0, 0x7610, R19 ;  /* 0x0000761000137816 */ /* 0x000fe20000000013 */
[----:B------:R-:W-:Y:S06]  /*f820*/  BRA `(.L_x_469) ;  /* 0x0000000000b47947 */ /* 0x000fec0003800000 */
.L_x_481:
        /* <DEDUP_REMOVED lines=14> */
.L_x_495:
[----:B------:R-:W-:Y:S05]  /*f910*/  BSYNC B0 ;  /* 0x0000000000007941 */ /* 0x000fea0003800000 */
.L_x_494:
[----:B------:R-:W-:-:S04]  /*f920*/  F2FP.F16.F32.PACK_AB R0, RZ, R0 ;  /* 0x00000000ff00723e */ /* 0x000fc800000000ff */
[----:B------:R-:W-:Y:S01]  /*f930*/  PRMT R19, R0, 0x7610, R19 ;  /* 0x0000761000137816 */ /* 0x000fe20000000013 */
[----:B------:R-:W-:Y:S06]  /*f940*/  BRA `(.L_x_469) ;  /* 0x00000000006c7947 */ /* 0x000fec0003800000 */
.L_x_468:
        /* <DEDUP_REMOVED lines=16> */
.L_x_496:
[----:B------:R-:W-:Y:S01]  /*fa50*/  PRMT R19, RZ, 0x7610, R19 ;  /* 0x00007610ff137816 */ /* 0x000fe20000000013 */
[----:B------:R-:W-:Y:S06]  /*fa60*/  BRA `(.L_x_469) ;  /* 0x0000000000247947 */ /* 0x000fec0003800000 */
.L_x_493:
[----:B------:R-:W2:Y:S02]  /*fa70*/  LDG.E.64 R2, desc[UR36][R2.64] ;  /* 0x0000002402027981 */ /* 0x000ea4000c1e1b00 */
[----:B--2---:R-:W0:Y:S02]  /*fa80*/  I2F.U64 R0, R2 ;  /* 0x0000000200007312 */ /* 0x004e240000301000 */
[----:B0-----:R-:W-:-:S04]  /*fa90*/  F2FP.F16.F32.PACK_AB R0, RZ, R0 ;  /* 0x00000000ff00723e */ /* 0x001fc800000000ff */
[----:B------:R-:W-:Y:S01]  /*faa0*/  PRMT R19, R0, 0x7610, R19 ;  /* 0x0000761000137816 */ /* 0x000fe20000000013 */
[----:B------:R-:W-:Y:S06]  /*fab0*/  BRA `(.L_x_469) ;  /* 0x0000000000107947 */ /* 0x000fec0003800000 */
.L_x_492:
[----:B------:R-:W2:Y:S02]  /*fac0*/  LDG.E R2, desc[UR36][R2.64] ;  /* 0x0000002402027981 */ /* 0x000ea4000c1e1900 */
[----:B--2---:R-:W-:-:S04]  /*fad0*/  I2FP.F32.U32 R0, R2 ;  /* 0x0000000200007245 */ /* 0x004fc80000201000 */
[----:B------:R-:W-:-:S04]  /*fae0*/  F2FP.F16.F32.PACK_AB R0, RZ, R0 ;  /* 0x00000000ff00723e */ /* 0x000fc800000000ff */
[----:B------:R-:W-:-:S07]  /*faf0*/  PRMT R19, R0, 0x7610, R19 ;  /* 0x0000761000137816 */ /* 0x000fce0000000013 */
.L_x_469:
        /* <DEDUP_REMOVED lines=19> */
.L_x_500:
[----:B------:R-:W2:Y:S02]  /*fc30*/  LDG.E.U8 R2, desc[UR36][R2.64] ;  /* 0x0000002402027981 */ /* 0x000ea4000c1e1100 */
[----:B--2---:R-:W-:-:S04]  /*fc40*/  I2FP.F32.U32 R0, R2 ;  /* 0x0000000200007245 */ /* 0x004fc80000201000 */
[----:B------:R-:W-:Y:S01]  /*fc50*/  F2FP.F16.F32.PACK_AB R0, RZ, R0 ;  /* 0x00000000ff00723e */ /* 0x000fe200000000ff */
[----:B------:R-:W-:Y:S06]  /*fc60*/  BRA `(.L_x_502) ;  /* 0x0000000c00887947 */ /* 0x000fec0003800000 */
.L_x_499:
        /* <DEDUP_REMOVED lines=10> */
.L_x_504:
[----:B------:R-:W2:Y:S02]  /*fd10*/  LDG.E R2, desc[UR36][R2.64] ;  /* 0x0000002402027981 */ /* 0x000ea4000c1e1900 */
[----:B--2---:R-:W-:-:S04]  /*fd20*/  I2FP.F32.S32 R0, R2 ;  /* 0x0000000200007245 */ /* 0x004fc80000201400 */
[----:B------:R-:W-:Y:S01]  /*fd30*/  F2FP.F16.F32.PACK_AB R0, RZ, R0 ;  /* 0x00000000ff00723e */ /* 0x000fe200000000ff */
[----:B------:R-:W-:Y:S06]  /*fd40*/  BRA `(.L_x_502) ;  /* 0x0000000c00507947 */ /* 0x000fec0003800000 */
.L_x_503:
[----:B------:R-:W2:Y:S02]  /*fd50*/  LDG.E.U16 R2, desc[UR36][R2.64] ;  /* 0x0000002402027981 */ /* 0x000ea4000c1e1500 */
[----:B--2---:R-:W0:Y:S02]  /*fd60*/  I2F.S16 R0, R2 ;  /* 0x0000000200007306 */ /* 0x004e240000101400 */
[----:B0-----:R-:W-:Y:S01]  /*fd70*/  F2FP.F16.F32.PACK_AB R0, RZ, R0 ;  /* 0x00000000ff00723e */ /* 0x001fe200000000ff */
[----:B------:R-:W-:Y:S06]  /*fd80*/  BRA `(.L_x_502) ;  /* 0x0000000c00407947 */ /* 0x000fec0003800000 */
.L_x_498:
        /* <DEDUP_REMOVED lines=9> */
.L_x_506:
[----:B------:R1:W5:Y:S01]  /*fe20*/  LDG.E.U16 R0, desc[UR36][R2.64] ;  /* 0x0000002402007981 */ /* 0x000362000c1e1500 */
[----:B------:R-:W-:Y:S05]  /*fe30*/  BRA `(.L_x_502) ;  /* 0x0000000c00147947 */ /* 0x000fea0003800000 */
.L_x_505:
        /* <DEDUP_REMOVED lines=9> */
.L_x_508:
[----:B------:R0:W5:Y:S01]  /*fed0*/  LDG.E.U16 R0, desc[UR36][R2.64] ;  /* 0x0000002402007981 */ /* 0x000162000c1e1500 */
[----:B------:R-:W-:Y:S05]  /*fee0*/  BRA `(.L_x_502) ;  /* 0x0000000800e87947 */ /* 0x000fea0003800000 */
.L_x_507:
        /* <DEDUP_REMOVED lines=8> */
.L_x_497:
        /* <DEDUP_REMOVED lines=13> */
.L_x_511:
        /* <DEDUP_REMOVED lines=8> */
.L_x_510:
        /* <DEDUP_REMOVED lines=28> */
.L_x_513:
        /* <DEDUP_REMOVED lines=15> */
.L_x_512:
[----:B------:R-:W2:Y:S02]  /*10370*/  LDG.E.U16 R0, desc[UR36][R2.64] ;  /* 0x0000002402007981 */ /* 0x000ea4000c1e1500 */
[----:B--2---:R-:W-:-:S05]  /*10380*/  IMAD.U32 R0, R0, 0x10000, RZ ;  /* 0x0001000000007824 */ /* 0x004fca00078e00ff */
[----:B------:R-:W-:Y:S01]  /*10390*/  F2FP.F16.F32.PACK_AB R0, RZ, R0 ;  /* 0x00000000ff00723e */ /* 0x000fe200000000ff */
[----:B------:R-:W-:Y:S06]  /*103a0*/  BRA `(.L_x_502) ;  /* 0x0000000400b87947 */ /* 0x000fec0003800000 */
.L_x_509:
        /* <DEDUP_REMOVED lines=12> */
.L_x_516:
        /* <DEDUP_REMOVED lines=21> */
.L_x_520:
[----:B------:R-:W-:Y:S05]  /*105c0*/  BSYNC B1 ;  /* 0x0000000000017941 */ /* 0x000fea0003800000 */
.L_x_519:
[----:B------:R-:W-:Y:S01]  /*105d0*/  LEA R3, R0, 0x3b800000, 0x17 ;  /* 0x3b80000000037811 */ /* 0x000fe200078eb8ff */
[----:B------:R-:W-:-:S05]  /*105e0*/  IMAD.SHL.U32 R0, R2, 0x100000, RZ ;  /* 0x0010000002007824 */ /* 0x000fca00078e00ff */
[----:B------:R-:W-:-:S07]  /*105f0*/  LOP3.LUT R0, R3, R0, R4, 0xfe, !PT ;  /* 0x0000000003007212 */ /* 0x000fce00078efe04 */
.L_x_518:
[----:B------:R-:W-:Y:S05]  /*10600*/  BSYNC B0 ;  /* 0x0000000000007941 */ /* 0x000fea0003800000 */
.L_x_517:
[----:B------:R-:W-:Y:S01]  /*10610*/  F2FP.F16.F32.PACK_AB R0, RZ, R0 ;  /* 0x00000000ff00723e */ /* 0x000fe200000000ff */
[----:B------:R-:W-:Y:S06]  /*10620*/  BRA `(.L_x_502) ;  /* 0x0000000400187947 */ /* 0x000fec0003800000 */
.L_x_515:
        /* <DEDUP_REMOVED lines=21> */
.L_x_524:
[----:B------:R-:W-:Y:S05]  /*10780*/  BSYNC B1 ;  /* 0x0000000000017941 */ /* 0x000fea0003800000 */
.L_x_523:
[----:B------:R-:W-:Y:S01]  /*10790*/  LEA R3, R0, 0x37800000, 0x17 ;  /* 0x3780000000037811 */ /* 0x000fe200078eb8ff */
[----:B------:R-:W-:-:S05]  /*107a0*/  IMAD.SHL.U32 R0, R2, 0x200000, RZ ;  /* 0x0020000002007824 */ /* 0x000fca00078e00ff */
[----:B------:R-:W-:-:S07]  /*107b0*/  LOP3.LUT R0, R3, R0, R4, 0xfe, !PT ;  /* 0x0000000003007212 */ /* 0x000fce00078efe04 */
.L_x_522:
[----:B------:R-:W-:Y:S05]  /*107c0*/  BSYNC B0 ;  /* 0x0000000000007941 */ /* 0x000fea0003800000 */
.L_x_521:
[----:B------:R-:W-:Y:S01]  /*107d0*/  F2FP.F16.F32.PACK_AB R0, RZ, R0 ;  /* 0x00000000ff00723e */ /* 0x000fe200000000ff */
[----:B------:R-:W-:Y:S06]  /*107e0*/  BRA `(.L_x_502) ;  /* 0x0000000000a87947 */ /* 0x000fec0003800000 */
.L_x_514:
        /* <DEDUP_REMOVED lines=14> */
.L_x_528:
[----:B------:R-:W-:Y:S05]  /*108d0*/  BSYNC B0 ;  /* 0x0000000000007941 */ /* 0x000fea0003800000 */
.L_x_527:
[----:B------:R-:W-:Y:S01]  /*108e0*/  F2FP.F16.F32.PACK_AB R0, RZ, R0 ;  /* 0x00000000ff00723e */ /* 0x000fe200000000ff */
[----:B------:R-:W-:Y:S06]  /*108f0*/  BRA `(.L_x_502) ;  /* 0x0000000000647947 */ /* 0x000fec0003800000 */
.L_x_501:
        /* <DEDUP_REMOVED lines=16> */
.L_x_529:
[----:B------:R-:W-:Y:S01]  /*10a00*/  PRMT R0, RZ, 0x7610, R0 ;  /* 0x00007610ff007816 */ /* 0x000fe20000000000 */
[----:B------:R-:W-:Y:S06]  /*10a10*/  BRA `(.L_x_502) ;  /* 0x00000000001c7947 */ /* 0x000fec0003800000 */
.L_x_526:
[----:B------:R-:W2:Y:S02]  /*10a20*/  LDG.E.64 R2, desc[UR36][R2.64] ;  /* 0x0000002402027981 */ /* 0x000ea4000c1e1b00 */
[----:B--2---:R-:W0:Y:S02]  /*10a30*/  I2F.U64 R0, R2 ;  /* 0x0000000200007312 */ /* 0x004e240000301000 */
[----:B0-----:R-:W-:Y:S01]  /*10a40*/  F2FP.F16.F32.PACK_AB R0, RZ, R0 ;  /* 0x00000000ff00723e */ /* 0x001fe200000000ff */
[----:B------:R-:W-:Y:S06]  /*10a50*/  BRA `(.L_x_502) ;  /* 0x00000000000c7947 */ /* 0x000fec0003800000 */
.L_x_525:
[----:B------:R-:W2:Y:S02]  /*10a60*/  LDG.E R2, desc[UR36][R2.64] ;  /* 0x0000002402027981 */ /* 0x000ea4000c1e1900 */
[----:B--2---:R-:W-:-:S04]  /*10a70*/  I2FP.F32.U32 R0, R2 ;  /* 0x0000000200007245 */ /* 0x004fc80000201000 */
[----:B------:R-:W-:-:S07]  /*10a80*/  F2FP.F16.F32.PACK_AB R0, RZ, R0 ;  /* 0x00000000ff00723e */ /* 0x000fce00000000ff */
.L_x_502:
        /* <DEDUP_REMOVED lines=21> */
[----:B0-----:R-:W-:Y:S01]  /*10be0*/  STG.E.U8 desc[UR36][R16.64], R19 ;  /* 0x0000001310007986 */ /* 0x001fe2000c101124 */
[----:B------:R-:W-:Y:S05]  /*10bf0*/  EXIT ;  /* 0x000000000000794d */ /* 0x000fea0003800000 */
.L_x_533:
[----:B------:R-:W-:-:S06]  /*10c00*/  HADD2.F32 R3, -RZ, R19.H0_H0 ;  /* 0x20000013ff037230 */ /* 0x000fcc0000004100 */
[----:B------:R-:W0:Y:S02]  /*10c10*/  F2I.S64.TRUNC R2, R3 ;  /* 0x0000000300027311 */ /* 0x000e24000020d900 */
[----:B0-----:R-:W-:Y:S01]  /*10c20*/  STG.E.U8 desc[UR36][R16.64], R2 ;  /* 0x0000000210007986 */ /* 0x001fe2000c101124 */
[----:B------:R-:W-:Y:S05]  /*10c30*/  EXIT ;  /* 0x000000000000794d */ /* 0x000fea0003800000 */
.L_x_532:
        /* <DEDUP_REMOVED lines=8> */
[----:B0-----:R-:W-:Y:S01]  /*10cc0*/  STG.E.64 desc[UR36][R16.64], R2 ;  /* 0x0000000210007986 */ /* 0x001fe2000c101b24 */
[----:B------:R-:W-:Y:S05]  /*10cd0*/  EXIT ;  /* 0x000000000000794d */ /* 0x000fea0003800000 */
.L_x_536:
[----:B------:R-:W-:-:S06]  /*10ce0*/  HADD2.F32 R19, -RZ, R19.H0_H0 ;  /* 0x20000013ff137230 */ /* 0x000fcc0000004100 */
[----:B------:R-:W0:Y:S02]  /*10cf0*/  F2I.FTZ.TRUNC.NTZ R19, R19 ;  /* 0x0000001300137305 */ /* 0x000e24000021f100 */
[----:B0-----:R-:W-:Y:S01]  /*10d00*/  STG.E desc[UR36][R16.64], R19 ;  /* 0x0000001310007986 */ /* 0x001fe2000c101924 */
[----:B------:R-:W-:Y:S05]  /*10d10*/  EXIT ;  /* 0x000000000000794d */ /* 0x000fea0003800000 */
.L_x_535:
[----:B------:R-:W-:-:S06]  /*10d20*/  HADD2.F32 R19, -RZ, R19.H0_H0 ;  /* 0x20000013ff137230 */ /* 0x000fcc0000004100 */
[----:B------:R-:W0:Y:S02]  /*10d30*/  F2I.FTZ.TRUNC.NTZ R19, R19 ;  /* 0x0000001300137305 */ /* 0x000e24000021f100 */
[----:B0-----:R-:W-:Y:S01]  /*10d40*/  STG.E.U16 desc[UR36][R16.64], R19 ;  /* 0x0000001310007986 */ /* 0x001fe2000c101524 */
[----:B------:R-:W-:Y:S05]  /*10d50*/  EXIT ;  /* 0x000000000000794d */ /* 0x000fea0003800000 */
.L_x_531:
[----:B------:R-:W-:-:S13]  /*10d60*/  ISETP.GT.AND P0, PT, R0, 0x6, PT ;  /* 0x000000060000780c */ /* 0x000fda0003f04270 */
[----:B------:R-:W-:Y:S05]  /*10d70*/  @P0 BRA `(.L_x_537) ;  /* 0x0000000000240947 */ /* 0x000fea0003800000 */
[----:B------:R-:W-:-:S13]  /*10d80*/  ISETP.NE.AND P0, PT, R0, 0x5, PT ;  /* 0x000000050000780c */ /* 0x000fda0003f05270 */
[----:B------:R-:W-:Y:S05]  /*10d90*/  @!P0 BRA `(.L_x_538) ;  /* 0x0000000000148947 */ /* 0x000fea0003800000 */
[----:B------:R-:W-:-:S13]  /*10da0*/  ISETP.NE.AND P0, PT, R0, 0x6, PT ;  /* 0x000000060000780c */ /* 0x000fda0003f05270 */
[----:B------:R-:W-:Y:S05]  /*10db0*/  @P0 BRA `(.L_x_534) ;  /* 0x0000000800c40947 */ /* 0x000fea0003800000 */
[----:B------:R-:W-:-:S05]  /*10dc0*/  HADD2.F32 R19, -RZ, R19.H0_H0 ;  /* 0x20000013ff137230 */ /* 0x000fca0000004100 */
[----:B------:R-:W-:Y:S01]  /*10dd0*/  STG.E desc[UR36][R16.64], R19 ;  /* 0x0000001310007986 */ /* 0x000fe2000c101924 */
[----:B------:R-:W-:Y:S05]  /*10de0*/  EXIT ;  /* 0x000000000000794d */ /* 0x000fea0003800000 */
.L_x_538:
[----:B------:R-:W-:Y:S01]  /*10df0*/  STG.E.U16 desc[UR36][R16.64], R19 ;  /* 0x0000001310007986 */ /* 0x000fe2000c101524 */
[----:B------:R-:W-:Y:S05]  /*10e00*/  EXIT ;  /* 0x000000000000794d */ /* 0x000fea0003800000 */
.L_x_537:
        /* <DEDUP_REMOVED lines=8> */
[----:B------:R-:W-:Y:S01]  /*10e90*/  STG.E.64 desc[UR36][R16.64], R2 ;  /* 0x0000000210007986 */ /* 0x000fe2000c101b24 */
[----:B------:R-:W-:Y:S05]  /*10ea0*/  EXIT ;  /* 0x000000000000794d */ /* 0x000fea0003800000 */
.L_x_540:
[----:B------:R-:W-:-:S05]  /*10eb0*/  HADD2.F32 R0, -RZ, R19.H0_H0 ;  /* 0x20000013ff007230 */ /* 0x000fca0000004100 */
[----:B------:R-:W-:-:S04]  /*10ec0*/  F2FP.F16.F32.PACK_AB R0, RZ, R0 ;  /* 0x00000000ff00723e */ /* 0x000fc800000000ff */
[----:B------:R-:W-:-:S05]  /*10ed0*/  PRMT R0, R0, 0x5410, RZ ;  /* 0x0000541000007816 */ /* 0x000fca00000000ff */
[----:B------:R-:W-:Y:S01]  /*10ee0*/  STG.E desc[UR36][R16.64], R0 ;  /* 0x0000000010007986 */ /* 0x000fe2000c101924 */
[----:B------:R-:W-:Y:S05]  /*10ef0*/  EXIT ;  /* 0x000000000000794d */ /* 0x000fea0003800000 */
.L_x_539:
[----:B------:R-:W-:-:S05]  /*10f00*/  HADD2.F32 R2, -RZ, R19.H0_H0 ;  /* 0x20000013ff027230 */ /* 0x000fca0000004100 */
[----:B------:R-:W-:-:S06]  /*10f10*/  FMUL.FTZ R2, R2, 1 ;  /* 0x3f80000002027820 */ /* 0x000fcc0000410000 */
[----:B------:R-:W0:Y:S02]  /*10f20*/  F2F.F64.F32 R2, R2 ;  /* 0x0000000200027310 */ /* 0x000e240000201800 */
[----:B0-----:R-:W-:Y:S01]  /*10f30*/  STG.E.64 desc[UR36][R16.64], R2 ;  /* 0x0000000210007986 */ /* 0x001fe2000c101b24 */
[----:B------:R-:W-:Y:S05]  /*10f40*/  EXIT ;  /* 0x000000000000794d */ /* 0x000fea0003800000 */
.L_x_530:
        /* <DEDUP_REMOVED lines=11> */
[----:B------:R-:W-:Y:S01]  /*11000*/  STG.E.U8 desc[UR36][R16.64], R3 ;  /* 0x0000000310007986 */ /* 0x000fe2000c101124 */
[----:B------:R-:W-:Y:S05]  /*11010*/  EXIT ;  /* 0x000000000000794d */ /* 0x000fea0003800000 */
.L_x_543:
[----:B------:R-:W-:Y:S01]  /*11020*/  HADD2.F32 R19, -RZ, R19.H0_H0 ;  /* 0x20000013ff137230 */ /* 0x000fe20000004100 */
[----:B------:R-:W-:-:S04]  /*11030*/  CS2R R6, SRZ ;  /* 0x0000000000067805 */ /* 0x000fc8000001ff00 */
[----:B------:R-:W-:-:S06]  /*11040*/  FMUL.FTZ R4, R19, 1 ;  /* 0x3f80000013047820 */ /* 0x000fcc0000410000 */
[----:B------:R-:W0:Y:S02]  /*11050*/  F2F.F64.F32 R4, R4 ;  /* 0x0000000400047310 */ /* 0x000e240000201800 */
[----:B0-----:R-:W-:Y:S01]  /*11060*/  STG.E.128 desc[UR36][R16.64], R4 ;  /* 0x0000000410007986 */ /* 0x001fe2000c101d24 */
[----:B------:R-:W-:Y:S05]  /*11070*/  EXIT ;  /* 0x000000000000794d */ /* 0x000fea0003800000 */
.L_x_542:
        /* <DEDUP_REMOVED lines=21> */
.L_x_547:
[----:B------:R-:W-:Y:S05]  /*111d0*/  BSYNC B0 ;  /* 0x0000000000007941 */ /* 0x000fea0003800000 */
.L_x_546:
[----:B------:R-:W-:-:S05]  /*111e0*/  LOP3.LUT R3, R0, R3, RZ, 0xfc, !PT ;  /* 0x0000000300037212 */ /* 0x000fca00078efcff */
[----:B------:R-:W-:Y:S01]  /*111f0*/  STG.E.U8 desc[UR36][R16.64], R3 ;  /* 0x0000000310007986 */ /* 0x000fe2000c101124 */
[----:B------:R-:W-:Y:S05]  /*11200*/  EXIT ;  /* 0x000000000000794d */ /* 0x000fea0003800000 */
.L_x_545:
        /* <DEDUP_REMOVED lines=13> */
.L_x_549:
[----:B------:R-:W-:Y:S01]  /*112e0*/  IMAD.MOV.U32 R0, RZ, RZ, 0x7f ;  /* 0x0000007fff007424 */ /* 0x000fe200078e00ff */
[----:B------:R-:W-:-:S04]  /*112f0*/  ISETP.GT.U32.AND P0, PT, R2, 0x7f800000, PT ;  /* 0x7f8000000200780c */ /* 0x000fc80003f04070 */
[----:B------:R-:W-:-:S09]  /*11300*/  SEL R0, R0, 0x7c, P0 ;  /* 0x0000007c00007807 */ /* 0x000fd20000000000 */
.L_x_550:
[----:B------:R-:W-:Y:S05]  /*11310*/  BSYNC B0 ;  /* 0x0000000000007941 */ /* 0x000fea0003800000 */
.L_x_548:
[----:B------:R-:W-:-:S04]  /*11320*/  LOP3.LUT R2, R19, 0x80000000, RZ, 0xc0, !PT ;  /* 0x8000000013027812 */ /* 0x000fc800078ec0ff */
[----:B------:R-:W-:-:S04]  /*11330*/  SHF.R.U32.HI R3, RZ, 0x18, R2 ;  /* 0x00000018ff037819 */ /* 0x000fc80000011602 */
[----:B------:R-:W-:-:S05]  /*11340*/  LOP3.LUT R3, R0, R3, RZ, 0xfc, !PT ;  /* 0x0000000300037212 */ /* 0x000fca00078efcff */
[----:B------:R-:W-:Y:S01]  /*11350*/  STG.E.U8 desc[UR36][R16.64], R3 ;  /* 0x0000000310007986 */ /* 0x000fe2000c101124 */
[----:B------:R-:W-:Y:S05]  /*11360*/  EXIT ;  /* 0x000000000000794d */ /* 0x000fea0003800000 */
.L_x_544:
[----:B------:R-:W-:-:S05]  /*11370*/  HADD2.F32 R0, -RZ, R19.H0_H0 ;  /* 0x20000013ff007230 */ /* 0x000fca0000004100 */
[----:B------:R-:W-:-:S05]  /*11380*/  F2FP.BF16.F32.PACK_AB R0, RZ, R0 ;  /* 0x00000000ff00723e */ /* 0x000fca00000010ff */
[----:B------:R-:W-:Y:S01]  /*11390*/  STG.E.U16 desc[UR36][R16.64], R0 ;  /* 0x0000000010007986 */ /* 0x000fe2000c101524 */
[----:B------:R-:W-:Y:S05]  /*113a0*/  EXIT ;  /* 0x000000000000794d */ /* 0x000fea0003800000 */
.L_x_541:
        /* <DEDUP_REMOVED lines=10> */
[----:B0-----:R-:W-:Y:S01]  /*11450*/  STG.E.U16 desc[UR36][R16.64], R3 ;  /* 0x0000000310007986 */ /* 0x001fe2000c101524 */
[----:B------:R-:W-:Y:S05]  /*11460*/  EXIT ;  /* 0x000000000000794d */ /* 0x000fea0003800000 */
.L_x_553:
        /* <DEDUP_REMOVED lines=17> */
.L_x_556:
[----:B------:R-:W-:-:S04]  /*11580*/  LOP3.LUT R2, R19, 0x80000000, RZ, 0xc0, !PT ;  /* 0x8000000013027812 */ /* 0x000fc800078ec0ff */
[----:B------:R-:W-:-:S04]  /*11590*/  SHF.R.U32.HI R3, RZ, 0x18, R2 ;  /* 0x00000018ff037819 */ /* 0x000fc80000011602 */
[----:B------:R-:W-:-:S04]  /*115a0*/  LOP3.LUT R0, R0, R3, RZ, 0xfc, !PT ;  /* 0x0000000300007212 */ /* 0x000fc800078efcff */
[----:B------:R-:W-:-:S07]  /*115b0*/  PRMT R8, R0, 0x7610, R8 ;  /* 0x0000761000087816 */ /* 0x000fce0000000008 */
.L_x_555:
[----:B------:R-:W-:Y:S05]  /*115c0*/  BSYNC B0 ;  /* 0x0000000000007941 */ /* 0x000fea0003800000 */
.L_x_554:
[----:B------:R-:W-:Y:S01]  /*115d0*/  STG.E.U8 desc[UR36][R16.64], R8 ;  /* 0x0000000810007986 */ /* 0x000fe2000c101124 */
[----:B------:R-:W-:Y:S05]  /*115e0*/  EXIT ;  /* 0x000000000000794d */ /* 0x000fea0003800000 */
.L_x_552:
        /* <DEDUP_REMOVED lines=17> */
.L_x_559:
[----:B------:R-:W-:-:S04]  /*11700*/  LOP3.LUT R2, R19, 0x80000000, RZ, 0xc0, !PT ;  /* 0x8000000013027812 */ /* 0x000fc800078ec0ff */
[----:B------:R-:W-:-:S04]  /*11710*/  SHF.R.U32.HI R3, RZ, 0x18, R2 ;  /* 0x00000018ff037819 */ /* 0x000fc80000011602 */
[----:B------:R-:W-:-:S04]  /*11720*/  LOP3.LUT R0, R0, R3, RZ, 0xfc, !PT ;  /* 0x0000000300007212 */ /* 0x000fc800078efcff */
[----:B------:R-:W-:-:S07]  /*11730*/  PRMT R8, R0, 0x7610, R8 ;  /* 0x0000761000087816 */ /* 0x000fce0000000008 */
.L_x_558:
[----:B------:R-:W-:Y:S05]  /*11740*/  BSYNC B0 ;  /* 0x0000000000007941 */ /* 0x000fea0003800000 */
.L_x_557:
[----:B------:R-:W-:Y:S01]  /*11750*/  STG.E.U8 desc[UR36][R16.64], R8 ;  /* 0x0000000810007986 */ /* 0x000fe2000c101124 */
[----:B------:R-:W-:Y:S05]  /*11760*/  EXIT ;  /* 0x000000000000794d */ /* 0x000fea0003800000 */
.L_x_551:
        /* <DEDUP_REMOVED lines=20> */
[----:B------:R-:W-:Y:S01]  /*118b0*/  STG.E.U8 desc[UR36][R16.64], R3 ;  /* 0x0000000310007986 */ /* 0x000fe2000c101124 */
[----:B------:R-:W-:Y:S05]  /*118c0*/  EXIT ;  /* 0x000000000000794d */ /* 0x000fea0003800000 */
.L_x_534:
        /* <DEDUP_REMOVED lines=16> */
.L_x_562:
[----:B------:R-:W-:Y:S05]  /*119d0*/  EXIT ;  /* 0x000000000000794d */ /* 0x000fea0003800000 */
.L_x_561:
[----:B------:R-:W-:-:S06]  /*119e0*/  HADD2.F32 R2, -RZ, R19.H0_H0 ;  /* 0x20000013ff027230 */ /* 0x000fcc0000004100 */
[----:B------:R-:W0:Y:S02]  /*119f0*/  F2I.U64.TRUNC R2, R2 ;  /* 0x0000000200027311 */ /* 0x000e24000020d800 */
[----:B0-----:R-:W-:Y:S01]  /*11a00*/  STG.E.64 desc[UR36][R16.64], R2 ;  /* 0x0000000210007986 */ /* 0x001fe2000c101b24 */
[----:B------:R-:W-:Y:S05]  /*11a10*/  EXIT ;  /* 0x000000000000794d */ /* 0x000fea0003800000 */
.L_x_560:
[----:B------:R-:W-:-:S06]  /*11a20*/  HADD2.F32 R19, -RZ, R19.H0_H0 ;  /* 0x20000013ff137230 */ /* 0x000fcc0000004100 */
[----:B------:R-:W0:Y:S02]  /*11a30*/  F2I.FTZ.U32.TRUNC.NTZ R19, R19 ;  /* 0x0000001300137305 */ /* 0x000e24000021f000 */
[----:B0-----:R-:W-:Y:S01]  /*11a40*/  STG.E desc[UR36][R16.64], R19 ;  /* 0x0000001310007986 */ /* 0x001fe2000c101924 */
[----:B------:R-:W-:Y:S05]  /*11a50*/  EXIT ;  /* 0x000000000000794d */ /* 0x000fea0003800000 */
.L_x_563:
        /* <DEDUP_REMOVED lines=10> */
.L_x_3509:


//--------------------- .text._ZN2at6native27unrolled_elementwise_kernelIZZZNS0_12prelu_kernelERNS_14TensorIteratorEENKUlvE_clEvENKUlvE2_clEvEUlN3c104HalfES7_E_St5arrayIPcLm3EELi4E23TrivialOffsetCalculatorILi2EjESC_ILi1EjENS0_6memory12LoadWithCastILi2EEENSF_13StoreWithCastILi1EEEEEviT_T0_T2_T3_T4_T5_ --------------------------
	.section	.text._ZN2at6native27unrolled_elementwise_kernelIZZZNS0_12prelu_kernelERNS_14TensorIteratorEENKUlvE_clEvENKUlvE2_clEvEUlN3c104HalfES7_E_St5arrayIPcLm3EELi4E23TrivialOffsetCalculatorILi2EjESC_ILi1EjENS0_6memory12LoadWithCastILi2EEENSF_13StoreWithCastILi1EEEEEviT_T0_T2_T3_T4_T5_,"ax",@progbits
	.align	128
        .global         _ZN2at6native27unrolled_elementwise_kernelIZZZNS0_12prelu_kernelERNS_14TensorIteratorEENKUlvE_clEvENKUlvE2_clEvEUlN3c104HalfES7_E_St5arrayIPcLm3EELi4E23TrivialOffsetCalculatorILi2EjESC_ILi1EjENS0_6memory12LoadWithCastILi2EEENSF_13StoreWithCastILi1EEEEEviT_T0_T2_T3_T4_T5_
        .type           _ZN2at6native27unrolled_elementwise_kernelIZZZNS0_12prelu_kernelERNS_14TensorIteratorEENKUlvE_clEvENKUlvE2_clEvEUlN3c104HalfES7_E_St5arrayIPcLm3EELi4E23TrivialOffsetCalculatorILi2EjESC_ILi1EjENS0_6memory12LoadWithCastILi2EEENSF_13StoreWithCastILi1EEEEEviT_T0_T2_T3_T4_T5_,@function
        .size           _ZN2at6native27unrolled_elementwise_kernelIZZZNS0_12prelu_kernelERNS_14TensorIteratorEENKUlvE_clEvENKUlvE2_clEvEUlN3c104HalfES7_E_St5arrayIPcLm3EELi4E23TrivialOffsetCalculatorILi2EjESC_ILi1EjENS0_6memory12LoadWithCastILi2EEENSF_13StoreWithCastILi1EEEEEviT_T0_T2_T3_T4_T5_,(.L_x_3510 - _ZN2at6native27unrolled_elementwise_kernelIZZZNS0_12prelu_kernelERNS_14TensorIteratorEENKUlvE_clEvENKUlvE2_clEvEUlN3c104HalfES7_E_St5arrayIPcLm3EELi4E23TrivialOffsetCalculatorILi2EjESC_ILi1EjENS0_6memory12LoadWithCastILi2EEENSF_13StoreWithCastILi1EEEEEviT_T0_T2_T3_T4_T5_)
        .other          _ZN2at6native27unrolled_elementwise_kernelIZZZNS0_12prelu_kernelERNS_14TensorIteratorEENKUlvE_clEvENKUlvE2_clEvEUlN3c104HalfES7_E_St5arrayIPcLm3EELi4E23TrivialOffsetCalculatorILi2EjESC_ILi1EjENS0_6memory12LoadWithCastILi2EEENSF_13StoreWithCastILi1EEEEEviT_T0_T2_T3_T4_T5_,@"STO_CUDA_ENTRY STV_DEFAULT"
_ZN2at6native27unrolled_elementwise_kernelIZZZNS0_12prelu_kernelERNS_14TensorIteratorEENKUlvE_clEvENKUlvE2_clEvEUlN3c104HalfES7_E_St5arrayIPcLm3EELi4E23TrivialOffsetCalculatorILi2EjESC_ILi1EjENS0_6memory12LoadWithCastILi2EEENSF_13StoreWithCastILi1EEEEEviT_T0_T2_T3_T4_T5_:
.text._ZN2at6native27unrolled_elementwise_kernelIZZZNS0_12prelu_kernelERNS_14TensorIteratorEENKUlvE_clEvENKUlvE2_clEvEUlN3c104HalfES7_E_St5arrayIPcLm3EELi4E23TrivialOffsetCalculatorILi2EjESC_ILi1EjENS0_6memory12LoadWithCastILi2EEENSF_13StoreWithCastILi1EEEEEviT_T0_T2_T3_T4_T5_:
[----:B------:R-:W0:Y:S01]  /*0000*/  LDC R1, c[0x0][0x28] ;  /* 0x00000a00ff017b82 */ /* 0x000e220000000800 */
[----:B------:R-:W1:Y:S07]  /*0010*/  S2R R2, SR_CTAID.X ;  /* 0x0000000000027919 */ /* 0x000e6e0000002500 */
[----:B------:R-:W1:Y:S01]  /*0020*/  LDC R3, c[0x0][0x210] ;  /* 0x00008400ff037b82 */ /* 0x000e620000000800 */
[----:B------:R-:W-:Y:S01]  /*0030*/  ULDC.64 UR36, c[0x0][0x208] ;  /* 0x0000820000247ab9 */ /* 0x000fe20000000a00 */
[----:B------:R-:W-:Y:S01]  /*0040*/  BSSY B6, `(.L_x_564) ;  /* 0x000021e000067945 */ /* 0x000fe20003800000 */
[----:B------:R-:W2:Y:S01]  /*0050*/  S2R R23, SR_TID.X ;  /* 0x0000000000177919 */ /* 0x000ea20000002100 */
[----:B------:R-:W-:-:S02]  /*0060*/  PRMT R22, RZ, 0x7610, R22 ;  /* 0x00007610ff167816 */ /* 0x000fc40000000016 */
[----:B------:R-:W-:Y:S02]  /*0070*/  PRMT R28, RZ, 0x7610, R28 ;  /* 0x00007610ff1c7816 */ /* 0x000fe4000000001c */
[----:B------:R-:W3:Y:S01]  /*0080*/  LDC.U8 R19, c[0x0][0x234] ;  /* 0x00008d00ff137b82 */ /* 0x000ee20000000000 */
[----:B------:R-:W-:-:S07]  /*0090*/  PRMT R24, RZ, 0x7610, R24 ;  /* 0x00007610ff187816 */ /* 0x000fce0000000018 */
[----:B------:R-:W4:Y:S01]  /*00a0*/  LDC.U8 R17, c[0x0][0x235] ;  /* 0x00008d40ff117b82 */ /* 0x000f220000000000 */
[----:B-1----:R-:W-:-:S05]  /*00b0*/  IMAD R16, R2, -0x200, R3 ;  /* 0xfffffe0002107824 */ /* 0x002fca00078e0203 */
[----:B--2---:R-:W-:-:S13]  /*00c0*/  ISETP.GE.AND P0, PT, R23, R16, PT ;  /* 0x000000101700720c */ /* 0x004fda0003f06270 */
[----:B0--34-:R-:W-:Y:S05]  /*00d0*/  @P0 BRA `(.L_x_565) ;  /* 0x0000002000500947 */ /* 0x019fea0003800000 */
[----:B------:R-:W0:Y:S01]  /*00e0*/  LDC.64 R4, c[0x0][0x220] ;  /* 0x00008800ff047b82 */ /* 0x000e220000000a00 */
[----:B------:R-:W-:Y:S01]  /*00f0*/  PRMT R0, R19, 0x9910, RZ ;  /* 0x0000991013007816 */ /* 0x000fe200000000ff */
[----:B------:R-:W-:Y:S01]  /*0100*/  IMAD R18, R2, 0x200, R23 ;  /* 0x0000020002127824 */ /* 0x000fe200078e0217 */
[----:B------:R-:W-:Y:S02]  /*0110*/  ULDC UR4, c[0x0][0x238] ;  /* 0x00008e0000047ab9 */ /* 0x000fe40000000800 */
[----:B------:R-:W-:Y:S01]  /*0120*/  ISETP.GT.AND P0, PT, R0, 0x9, PT ;  /* 0x000000090000780c */ /* 0x000fe20003f04270 */
[----:B------:R-:W-:-:S05]  /*0130*/  IMAD R3, R18, UR4, RZ ;  /* 0x0000000412037c24 */ /* 0x000fca000f8e02ff */
[----:B0-----:R-:W-:-:S05]  /*0140*/  IADD3 R4, P1, R3, R4, RZ ;  /* 0x0000000403047210 */ /* 0x001fca0007f3e0ff */
[----:B------:R-:W-:Y:S02]  /*0150*/  IMAD.X R5, RZ, RZ, R5, P1 ;  /* 0x000000ffff057224 */ /* 0x000fe400008e0605 */
[----:B------:R-:W-:Y:S06]  /*0160*/  @P0 BRA `(.L_x_566) ;  /* 0x0000000400180947 */ /* 0x000fec0003800000 */
        /* <DEDUP_REMOVED lines=13> */
.L_x_569:
[----:B------:R-:W2:Y:S02]  /*0240*/  LDG.E.U8 R4, desc[UR36][R4.64] ;  /* 0x0000002404047981 */ /* 0x000ea4000c1e1100 */
[----:B--2---:R-:W-:-:S04]  /*0250*/  I2FP.F32.U32 R0, R4 ;  /* 0x0000000400007245 */ /* 0x004fc80000201000 */
[----:B------:R-:W-:-:S04]  /*0260*/  F2FP.F16.F32.PACK_AB R0, RZ, R0 ;  /* 0x00000000ff00723e */ /* 0x000fc800000000ff */
[----:B------:R-:W-:Y:S01]  /*0270*/  PRMT R28, R0, 0x7610, R28 ;  /* 0x00007610001c7816 */ /* 0x000fe2000000001c */
[----:B------:R-:W-:Y:S06]  /*0280*/  BRA `(.L_x_571) ;  /* 0x0000000c00bc7947 */ /* 0x000fec0003800000 */
.L_x_568:
        /* <DEDUP_REMOVED lines=11> */
.L_x_573:
[----:B------:R-:W2:Y:S02]  /*0340*/  LDG.E R4, desc[UR36][R4.64] ;  /* 0x0000002404047981 */ /* 0x000ea4000c1e1900 */
[----:B--2---:R-:W-:-:S04]  /*0350*/  I2FP.F32.S32 R0, R4 ;  /* 0x0000000400007245 */ /* 0x004fc80000201400 */
[----:B------:R-:W-:-:S04]  /*0360*/  F2FP.F16.F32.PACK_AB R0, RZ, R0 ;  /* 0x00000000ff00723e */ /* 0x000fc800000000ff */
[----:B------:R-:W-:Y:S01]  /*0370*/  PRMT R28, R0, 0x7610, R28 ;  /* 0x00007610001c7816 */ /* 0x000fe2000000001c */
[----:B------:R-:W-:Y:S06]  /*0380*/  BRA `(.L_x_571) ;  /* 0x0000000c007c7947 */ /* 0x000fec0003800000 */
.L_x_572:
[----:B------:R-:W2:Y:S02]  /*0390*/  LDG.E.U16 R4, desc[UR36][R4.64] ;  /* 0x0000002404047981 */ /* 0x000ea4000c1e1500 */
[----:B--2---:R-:W0:Y:S02]  /*03a0*/  I2F.S16 R0, R4 ;  /* 0x0000000400007306 */ /* 0x004e240000101400 */
[----:B0-----:R-:W-:-:S04]  /*03b0*/  F2FP.F16.F32.PACK_AB R0, RZ, R0 ;  /* 0x00000000ff00723e */ /* 0x001fc800000000ff */
[----:B------:R-:W-:Y:S01]  /*03c0*/  PRMT R28, R0, 0x7610, R28 ;  /* 0x00007610001c7816 */ /* 0x000fe2000000001c */
[----:B------:R-:W-:Y:S06]  /*03d0*/  BRA `(.L_x_571) ;  /* 0x0000000c00687947 */ /* 0x000fec0003800000 */
.L_x_567:
        /* <DEDUP_REMOVED lines=9> */
.L_x_575:
[----:B------:R1:W5:Y:S01]  /*0470*/  LDG.E.U16 R28, desc[UR36][R4.64] ;  /* 0x00000024041c7981 */ /* 0x000362000c1e1500 */
[----:B------:R-:W-:Y:S05]  /*0480*/  BRA `(.L_x_571) ;  /* 0x0000000c003c7947 */ /* 0x000fea0003800000 */
.L_x_574:
        /* <DEDUP_REMOVED lines=9> */
.L_x_577:
[----:B------:R0:W5:Y:S01]  /*0520*/  LDG.E.U16 R28, desc[UR36][R4.64] ;  /* 0x00000024041c7981 */ /* 0x000162000c1e1500 */
[----:B------:R-:W-:Y:S05]  /*0530*/  BRA `(.L_x_571) ;  /* 0x0000000c00107947 */ /* 0x000fea0003800000 */
.L_x_576:
        /* <DEDUP_REMOVED lines=9> */
.L_x_566:
        /* <DEDUP_REMOVED lines=14> */
.L_x_580:
        /* <DEDUP_REMOVED lines=9> */
.L_x_579:
        /* <DEDUP_REMOVED lines=28> */
.L_x_582:
[----:B------:R-:W2:Y:S02]  /*0900*/  LDG.E.U8 R4, desc[UR36][R4.64] ;  /* 0x0000002404047981 */ /* 0x000ea4000c1e1100 */
[----:B--2---:R-:W-:-:S05]  /*0910*/  IMAD.SHL.U32 R0, R4, 0x2000000, RZ ;  /* 0x0200000004007824 */ /* 0x004fca00078e00ff */
[----:B------:R-:W-:-:S13]  /*0920*/  ISETP.GE.U32.AND P0, PT, R0, 0x8000000, PT ;  /* 0x080000000000780c */ /* 0x000fda0003f06070 */
[C---:B------:R-:W-:Y:S02]  /*0930*/  @!P0 IMAD.SHL.U32 R0, R4.reuse, 0x100, RZ ;  /* 0x0000010004008824 */ /* 0x040fe400078e00ff */
[----:B------:R-:W-:-:S03]  /*0940*/  @P0 IMAD.SHL.U32 R3, R4, 0x200000, RZ ;  /* 0x0020000004030824 */ /* 0x000fc600078e00ff */
[----:B------:R-:W-:Y:S02]  /*0950*/  @!P0 LOP3.LUT R0, R0, 0x7f00, RZ, 0xc0, !PT ;  /* 0x00007f0000008812 */ /* 0x000fe400078ec0ff */
[----:B------:R-:W-:Y:S02]  /*0960*/  @P0 LOP3.LUT R3, R3, 0x70000000, RZ, 0xfc, !PT ;  /* 0x7000000003030812 */ /* 0x000fe400078efcff */
[----:B------:R-:W-:-:S03]  /*0970*/  @!P0 LOP3.LUT R0, R0, 0x3f000000, RZ, 0xfc, !PT ;  /* 0x3f00000000008812 */ /* 0x000fc600078efcff */
[----:B------:R-:W-:Y:S02]  /*0980*/  @P0 FMUL.FTZ R3, R3, 1.9259299443872358531e-34 ;  /* 0x0780000003030820 */ /* 0x000fe40000410000 */
[----:B------:R-:W-:Y:S01]  /*0990*/  @!P0 FADD.FTZ R3, R0, -0.5 ;  /* 0xbf00000000038421 */ /* 0x000fe20000010000 */
[----:B------:R-:W-:-:S05]  /*09a0*/  IMAD.SHL.U32 R0, R4, 0x1000000, RZ ;  /* 0x0100000004007824 */ /* 0x000fca00078e00ff */
[----:B------:R-:W-:-:S04]  /*09b0*/  LOP3.LUT R0, R3, 0x80000000, R0, 0xf8, !PT ;  /* 0x8000000003007812 */ /* 0x000fc800078ef800 */
[----:B------:R-:W-:-:S04]  /*09c0*/  F2FP.F16.F32.PACK_AB R0, RZ, R0 ;  /* 0x00000000ff00723e */ /* 0x000fc800000000ff */
[----:B------:R-:W-:Y:S01]  /*09d0*/  PRMT R28, R0, 0x7610, R28 ;  /* 0x00007610001c7816 */ /* 0x000fe2000000001c */
[----:B------:R-:W-:Y:S06]  /*09e0*/  BRA `(.L_x_571) ;  /* 0x0000000400e47947 */ /* 0x000fec0003800000 */
.L_x_581:
[----:B------:R-:W2:Y:S02]  /*09f0*/  LDG.E.U16 R0, desc[UR36][R4.64] ;  /* 0x0000002404007981 */ /* 0x000ea4000c1e1500 */
[----:B--2---:R-:W-:-:S05]  /*0a00*/  IMAD.U32 R0, R0, 0x10000, RZ ;  /* 0x0001000000007824 */ /* 0x004fca00078e00ff */
[----:B------:R-:W-:-:S04]  /*0a10*/  F2FP.F16.F32.PACK_AB R0, RZ, R0 ;  /* 0x00000000ff00723e */ /* 0x000fc800000000ff */
[----:B------:R-:W-:Y:S01]  /*0a20*/  PRMT R28, R0, 0x7610, R28 ;  /* 0x00007610001c7816 */ /* 0x000fe2000000001c */
[----:B------:R-:W-:Y:S06]  /*0a30*/  BRA `(.L_x_571) ;  /* 0x0000000400d07947 */ /* 0x000fec0003800000 */
.L_x_578:
        /* <DEDUP_REMOVED lines=13> */
.L_x_585:
        /* <DEDUP_REMOVED lines=21> */
.L_x_589:
[----:B------:R-:W-:Y:S05]  /*0c60*/  BSYNC B1 ;  /* 0x0000000000017941 */ /* 0x000fea0003800000 */
.L_x_588:
[----:B------:R-:W-:Y:S01]  /*0c70*/  LEA R5, R0, 0x3b800000, 0x17 ;  /* 0x3b80000000057811 */ /* 0x000fe200078eb8ff */
[----:B------:R-:W-:-:S05]  /*0c80*/  IMAD.SHL.U32 R0, R3, 0x100000, RZ ;  /* 0x0010000003007824 */ /* 0x000fca00078e00ff */
[----:B------:R-:W-:-:S07]  /*0c90*/  LOP3.LUT R0, R5, R0, R6, 0xfe, !PT ;  /* 0x0000000005007212 */ /* 0x000fce00078efe06 */
.L_x_587:
[----:B------:R-:W-:Y:S05]  /*0ca0*/  BSYNC B0 ;  /* 0x0000000000007941 */ /* 0x000fea0003800000 */
.L_x_586:
[----:B------:R-:W-:-:S04]  /*0cb0*/  F2FP.F16.F32.PACK_AB R0, RZ, R0 ;  /* 0x00000000ff00723e */ /* 0x000fc800000000ff */
[----:B------:R-:W-:Y:S01]  /*0cc0*/  PRMT R28, R0, 0x7610, R28 ;  /* 0x00007610001c7816 */ /* 0x000fe2000000001c */
[----:B------:R-:W-:Y:S06]  /*0cd0*/  BRA `(.L_x_571) ;  /* 0x0000000400287947 */ /* 0x000fec0003800000 */
.L_x_584:
        /* <DEDUP_REMOVED lines=21> */
.L_x_593:
[----:B------:R-:W-:Y:S05]  /*0e30*/  BSYNC B1 ;  /* 0x0000000000017941 */ /* 0x000fea0003800000 */
.L_x_592:
[----:B------:R-:W-:Y:S01]  /*0e40*/  LEA R5, R0, 0x37800000, 0x17 ;  /* 0x3780000000057811 */ /* 0x000fe200078eb8ff */
[----:B------:R-:W-:-:S05]  /*0e50*/  IMAD.SHL.U32 R0, R3, 0x200000, RZ ;  /* 0x0020000003007824 */ /* 0x000fca00078e00ff */
[----:B------:R-:W-:-:S07]  /*0e60*/  LOP3.LUT R0, R5, R0, R6, 0xfe, !PT ;  /* 0x0000000005007212 */ /* 0x000fce00078efe06 */
.L_x_591:
[----:B------:R-:W-:Y:S05]  /*0e70*/  BSYNC B0 ;  /* 0x0000000000007941 */ /* 0x000fea0003800000 */
.L_x_590:
[----:B------:R-:W-:-:S04]  /*0e80*/  F2FP.F16.F32.PACK_AB R0, RZ, R0 ;  /* 0x00000000ff00723e */ /* 0x000fc800000000ff */
[----:B------:R-:W-:Y:S01]  /*0e90*/  PRMT R28, R0, 0x7610, R28 ;  /* 0x00007610001c7816 */ /* 0x000fe2000000001c */
[----:B------:R-:W-:Y:S06]  /*0ea0*/  BRA `(.L_x_571) ;  /* 0x0000000000b47947 */ /* 0x000fec0003800000 */
.L_x_583:
        /* <DEDUP_REMOVED lines=14> */
.L_x_597:
[----:B------:R-:W-:Y:S05]  /*0f90*/  BSYNC B0 ;  /* 0x0000000000007941 */ /* 0x000fea0003800000 */
.L_x_596:
[----:B------:R-:W-:-:S04]  /*0fa0*/  F2FP.F16.F32.PACK_AB R0, RZ, R0 ;  /* 0x00000000ff00723e */ /* 0x000fc800000000ff */
[----:B------:R-:W-:Y:S01]  /*0fb0*/  PRMT R28, R0, 0x7610, R28 ;  /* 0x00007610001c7816 */ /* 0x000fe2000000001c */
[----:B------:R-:W-:Y:S06]  /*0fc0*/  BRA `(.L_x_571) ;  /* 0x00000000006c7947 */ /* 0x000fec0003800000 */
.L_x_570:
        /* <DEDUP_REMOVED lines=16> */
.L_x_598:
[----:B------:R-:W-:Y:S01]  /*10d0*/  PRMT R28, RZ, 0x7610, R28 ;  /* 0x00007610ff1c7816 */ /* 0x000fe2000000001c */
[----:B------:R-:W-:Y:S06]  /*10e0*/  BRA `(.L_x_571) ;  /* 0x0000000000247947 */ /* 0x000fec0003800000 */
.L_x_595:
[----:B------:R-:W2:Y:S02]  /*10f0*/  LDG.E.64 R4, desc[UR36][R4.64] ;  /* 0x0000002404047981 */ /* 0x000ea4000c1e1b00 */
[----:B--2---:R-:W0:Y:S02]  /*1100*/  I2F.U64 R0, R4 ;  /* 0x0000000400007312 */ /* 0x004e240000301000 */
[----:B0-----:R-:W-:-:S04]  /*1110*/  F2FP.F16.F32.PACK_AB R0, RZ, R0 ;  /* 0x00000000ff00723e */ /* 0x001fc800000000ff */
[----:B------:R-:W-:Y:S01]  /*1120*/  PRMT R28, R0, 0x7610, R28 ;  /* 0x00007610001c7816 */ /* 0x000fe2000000001c */
[----:B------:R-:W-:Y:S06]  /*1130*/  BRA `(.L_x_571) ;  /* 0x0000000000107947 */ /* 0x000fec0003800000 */
.L_x_594:
[----:B------:R-:W2:Y:S02]  /*1140*/  LDG.E R4, desc[UR36][R4.64] ;  /* 0x0000002404047981 */ /* 0x000ea4000c1e1900 */
[----:B--2---:R-:W-:-:S04]  /*1150*/  I2FP.F32.U32 R0, R4 ;  /* 0x0000000400007245 */ /* 0x004fc80000201000 */
[----:B------:R-:W-:-:S04]  /*1160*/  F2FP.F16.F32.PACK_AB R0, RZ, R0 ;  /* 0x00000000ff00723e */ /* 0x000fc800000000ff */
[----:B------:R-:W-:-:S07]  /*1170*/  PRMT R28, R0, 0x7610, R28 ;  /* 0x00007610001c7816 */ /* 0x000fce000000001c */
.L_x_571:
[----:B01----:R-:W0:Y:S01]  /*1180*/  LDC.64 R4, c[0x0][0x228] ;  /* 0x00008a00ff047b82 */ /* 0x003e220000000a00 */
[----:B------:R-:W-:Y:S01]  /*1190*/  PRMT R0, R17, 0x9910, RZ ;  /* 0x0000991011007816 */ /* 0x000fe200000000ff */
[----:B------:R-:W-:Y:S02]  /*11a0*/  ULDC UR4, c[0x0][0x23c] ;  /* 0x00008f0000047ab9 */ /* 0x000fe40000000800 */
[----:B------:R-:W-:Y:S01]  /*11b0*/  IMAD R3, R18, UR4, RZ ;  /* 0x0000000412037c24 */ /* 0x000fe2000f8e02ff */
[----:B------:R-:W-:-:S04]  /*11c0*/  ISETP.GT.AND P0, PT, R0, 0x9, PT ;  /* 0x000000090000780c */ /* 0x000fc80003f04270 */
[----:B0-----:R-:W-:-:S05]  /*11d0*/  IADD3 R4, P1, R3, R4, RZ ;  /* 0x0000000403047210 */ /* 0x001fca0007f3e0ff */
[----:B------:R-:W-:-:S04]  /*11e0*/  IMAD.X R5, RZ, RZ, R5, P1 ;  /* 0x000000ffff057224 */ /* 0x000fc800008e0605 */
        /* <DEDUP_REMOVED lines=14> */
.L_x_602:
[----:B------:R-:W2:Y:S02]  /*12d0*/  LDG.E.U8 R4, desc[UR36][R4.64] ;  /* 0x0000002404047981 */ /* 0x000ea4000c1e1100 */
[----:B--2---:R-:W-:-:S04]  /*12e0*/  I2FP.F32.U32 R0, R4 ;  /* 0x0000000400007245 */ /* 0x004fc80000201000 */
[----:B------:R-:W-:-:S04]  /*12f0*/  F2FP.F16.F32.PACK_AB R0, RZ, R0 ;  /* 0x00000000ff00723e */ /* 0x000fc800000000ff */
[----:B------:R-:W-:Y:S01]  /*1300*/  PRMT R24, R0, 0x7610, R24 ;  /* 0x0000761000187816 */ /* 0x000fe20000000018 */
[----:B------:R-:W-:Y:S06]  /*1310*/  BRA `(.L_x_604) ;  /* 0x0000000c00bc7947 */ /* 0x000fec0003800000 */
.L_x_601:
        /* <DEDUP_REMOVED lines=11> */
.L_x_606:
[----:B------:R-:W2:Y:S02]  /*13d0*/  LDG.E R4, desc[UR36][R4.64] ;  /* 0x0000002404047981 */ /* 0x000ea4000c1e1900 */
[----:B--2---:R-:W-:-:S04]  /*13e0*/  I2FP.F32.S32 R0, R4 ;  /* 0x0000000400007245 */ /* 0x004fc80000201400 */
[----:B------:R-:W-:-:S04]  /*13f0*/  F2FP.F16.F32.PACK_AB R0, RZ, R0 ;  /* 0x00000000ff00723e */ /* 0x000fc800000000ff */
[----:B------:R-:W-:Y:S01]  /*1400*/  PRMT R24, R0, 0x7610, R24 ;  /* 0x0000761000187816 */ /* 0x000fe20000000018 */
[----:B------:R-:W-:Y:S06]  /*1410*/  BRA `(.L_x_604) ;  /* 0x0000000c007c7947 */ /* 0x000fec0003800000 */
.L_x_605:
[----:B------:R-:W2:Y:S02]  /*1420*/  LDG.E.U16 R4, desc[UR36][R4.64] ;  /* 0x0000002404047981 */ /* 0x000ea4000c1e1500 */
[----:B--2---:R-:W0:Y:S02]  /*1430*/  I2F.S16 R0, R4 ;  /* 0x0000000400007306 */ /* 0x004e240000101400 */
[----:B0-----:R-:W-:-:S04]  /*1440*/  F2FP.F16.F32.PACK_AB R0, RZ, R0 ;  /* 0x00000000ff00723e */ /* 0x001fc800000000ff */
[----:B------:R-:W-:Y:S01]  /*1450*/  PRMT R24, R0, 0x7610, R24 ;  /* 0x0000761000187816 */ /* 0x000fe20000000018 */
[----:B------:R-:W-:Y:S06]  /*1460*/  BRA `(.L_x_604) ;  /* 0x0000000c00687947 */ /* 0x000fec0003800000 */
.L_x_600:
        /* <DEDUP_REMOVED lines=9> */
.L_x_608:
[----:B------:R1:W5:Y:S01]  /*1500*/  LDG.E.U16 R24, desc[UR36][R4.64] ;  /* 0x0000002404187981 */ /* 0x000362000c1e1500 */
[----:B------:R-:W-:Y:S05]  /*1510*/  BRA `(.L_x_604) ;  /* 0x0000000c003c7947 */ /* 0x000fea0003800000 */
.L_x_607:
        /* <DEDUP_REMOVED lines=9> */
.L_x_610:
[----:B------:R0:W5:Y:S01]  /*15b0*/  LDG.E.U16 R24, desc[UR36][R4.64] ;  /* 0x0000002404187981 */ /* 0x000162000c1e1500 */
[----:B------:R-:W-:Y:S05]  /*15c0*/  BRA `(.L_x_604) ;  /* 0x0000000c00107947 */ /* 0x000fea0003800000 */
.L_x_609:
        /* <DEDUP_REMOVED lines=9> */
.L_x_599:
        /* <DEDUP_REMOVED lines=14> */
.L_x_613:
        /* <DEDUP_REMOVED lines=9> */
.L_x_612:
        /* <DEDUP_REMOVED lines=28> */
.L_x_615:
        /* <DEDUP_REMOVED lines=15> */
.L_x_614:
[----:B------:R-:W2:Y:S02]  /*1a80*/  LDG.E.U16 R0, desc[UR36][R4.64] ;  /* 0x0000002404007981 */ /* 0x000ea4000c1e1500 */
[----:B--2---:R-:W-:-:S05]  /*1a90*/  IMAD.U32 R0, R0, 0x10000, RZ ;  /* 0x0001000000007824 */ /* 0x004fca00078e00ff */
[----:B------:R-:W-:-:S04]  /*1aa0*/  F2FP.F16.F32.PACK_AB R0, RZ, R0 ;  /* 0x00000000ff00723e */ /* 0x000fc800000000ff */
[----:B------:R-:W-:Y:S01]  /*1ab0*/  PRMT R24, R0, 0x7610, R24 ;  /* 0x0000761000187816 */ /* 0x000fe20000000018 */
[----:B------:R-:W-:Y:S06]  /*1ac0*/  BRA `(.L_x_604) ;  /* 0x0000000400d07947 */ /* 0x000fec0003800000 */
.L_x_611:
        /* <DEDUP_REMOVED lines=13> */
.L_x_618:
        /* <DEDUP_REMOVED lines=21> */
.L_x_622:
[----:B------:R-:W-:Y:S05]  /*1cf0*/  BSYNC B1 ;  /* 0x0000000000017941 */ /* 0x000fea0003800000 */
.L_x_621:
[----:B------:R-:W-:Y:S01]  /*1d00*/  LEA R5, R0, 0x3b800000, 0x17 ;  /* 0x3b80000000057811 */ /* 0x000fe200078eb8ff */
[----:B------:R-:W-:-:S05]  /*1d10*/  IMAD.SHL.U32 R0, R3, 0x100000, RZ ;  /* 0x0010000003007824 */ /* 0x000fca00078e00ff */
[----:B------:R-:W-:-:S07]  /*1d20*/  LOP3.LUT R0, R5, R0, R6, 0xfe, !PT ;  /* 0x0000000005007212 */ /* 0x000fce00078efe06 */
.L_x_620:
[----:B------:R-:W-:Y:S05]  /*1d30*/  BSYNC B0 ;  /* 0x0000000000007941 */ /* 0x000fea0003800000 */
.L_x_619:
[----:B------:R-:W-:-:S04]  /*1d40*/  F2FP.F16.F32.PACK_AB R0, RZ, R0 ;  /* 0x00000000ff00723e */ /* 0x000fc800000000ff */
[----:B------:R-:W-:Y:S01]  /*1d50*/  PRMT R24, R0, 0x7610, R24 ;  /* 0x0000761000187816 */ /* 0x000fe20000000018 */
[----:B------:R-:W-:Y:S06]  /*1d60*/  BRA `(.L_x_604) ;  /* 0x0000000400287947 */ /* 0x000fec0003800000 */
.L_x_617:
        /* <DEDUP_REMOVED lines=21> */
.L_x_626:
[----:B------:R-:W-:Y:S05]  /*1ec0*/  BSYNC B1 ;  /* 0x0000000000017941 */ /* 0x000fea0003800000 */
.L_x_625:
[----:B------:R-:W-:Y:S01]  /*1ed0*/  LEA R5, R0, 0x37800000, 0x17 ;  /* 0x3780000000057811 */ /* 0x000fe200078eb8ff */
[----:B------:R-:W-:-:S05]  /*1ee0*/  IMAD.SHL.U32 R0, R3, 0x200000, RZ ;  /* 0x0020000003007824 */ /* 0x000fca00078e00ff */
[----:B------:R-:W-:-:S07]  /*1ef0*/  LOP3.LUT R0, R5, R0, R6, 0xfe, !PT ;  /* 0x0000000005007212 */ /* 0x000fce00078efe06 */
.L_x_624:
[----:B------:R-:W-:Y:S05]  /*1f00*/  BSYNC B0 ;  /* 0x0000000000007941 */ /* 0x000fea0003800000 */
.L_x_623:
[----:B------:R-:W-:-:S04]  /*1f10*/  F2FP.F16.F32.PACK_AB R0, RZ, R0 ;  /* 0x00000000ff00723e */ /* 0x000fc800000000ff */
[----:B------:R-:W-:Y:S01]  /*1f20*/  PRMT R24, R0, 0x7610, R24 ;  /* 0x0000761000187816 */ /* 0x000fe20000000018 */
[----:B------:R-:W-:Y:S06]  /*1f30*/  BRA `(.L_x_604) ;  /* 0x0000000000b47947 */ /* 0x000fec0003800000 */
.L_x_616:
        /* <DEDUP_REMOVED lines=14> */
.L_x_630:
[----:B------:R-:W-:Y:S05]  /*2020*/  BSYNC B0 ;  /* 0x0000000000007941 */ /* 0x000fea0003800000 */
.L_x_629:
[----:B------:R-:W-:-:S04]  /*2030*/  F2FP.F16.F32.PACK_AB R0, RZ, R0 ;  /* 0x00000000ff00723e */ /* 0x000fc800000000ff */
[----:B------:R-:W-:Y:S01]  /*2040*/  PRMT R24, R0, 0x7610, R24 ;  /* 0x0000761000187816 */ /* 0x000fe20000000018 */
[----:B------:R-:W-:Y:S06]  /*2050*/  BRA `(.L_x_604) ;  /* 0x00000000006c7947 */ /* 0x000fec0003800000 */
.L_x_603:
        /* <DEDUP_REMOVED lines=16> */
.L_x_631:
[----:B------:R-:W-:Y:S01]  /*2160*/  PRMT R24, RZ, 0x7610, R24 ;  /* 0x00007610ff187816 */ /* 0x000fe20000000018 */
[----:B------:R-:W-:Y:S06]  /*2170*/  BRA `(.L_x_604) ;  /* 0x0000000000247947 */ /* 0x000fec0003800000 */
.L_x_628:
[----:B------:R-:W2:Y:S02]  /*2180*/  LDG.E.64 R4, desc[UR36][R4.64] ;  /* 0x0000002404047981 */ /* 0x000ea4000c1e1b00 */
[----:B--2---:R-:W0:Y:S02]  /*2190*/  I2F.U64 R0, R4 ;  /* 0x0000000400007312 */ /* 0x004e240000301000 */
[----:B0-----:R-:W-:-:S04]  /*21a0*/  F2FP.F16.F32.PACK_AB R0, RZ, R0 ;  /* 0x00000000ff00723e */ /* 0x001fc800000000ff */
[----:B------:R-:W-:Y:S01]  /*21b0*/  PRMT R24, R0, 0x7610, R24 ;  /* 0x0000761000187816 */ /* 0x000fe20000000018 */
[----:B------:R-:W-:Y:S06]  /*21c0*/  BRA `(.L_x_604) ;  /* 0x0000000000107947 */ /* 0x000fec0003800000 */
.L_x_627:
[----:B------:R-:W2:Y:S02]  /*21d0*/  LDG.E R4, desc[UR36][R4.64] ;  /* 0x0000002404047981 */ /* 0x000ea4000c1e1900 */
[----:B--2---:R-:W-:-:S04]  /*21e0*/  I2FP.F32.U32 R0, R4 ;  /* 0x0000000400007245 */ /* 0x004fc80000201000 */
[----:B------:R-:W-:-:S04]  /*21f0*/  F2FP.F16.F32.PACK_AB R0, RZ, R0 ;  /* 0x00000000ff00723e */ /* 0x000fc800000000ff */
[----:B------:R-:W-:-:S07]  /*2200*/  PRMT R24, R0, 0x7610, R24 ;  /* 0x0000761000187816 */ /* 0x000fce0000000018 */
.L_x_604:
[----:B------:R-:W-:-:S07]  /*2210*/  VIADD R23, R23, 0x80 ;  /* 0x0000008017177836 */ /* 0x000fce0000000000 */
.L_x_565:
[----:B------:R-:W-:Y:S05]  /*2220*/  BSYNC B6 ;  /* 0x0000000000067941 */ /* 0x000fea0003800000 */
.L_x_564:
[----:B------:R-:W-:Y:S01]  /*2230*/  ISETP.GE.AND P0, PT, R23, R16, PT ;  /* 0x000000101700720c */ /* 0x000fe20003f06270 */
[----:B------:R-:W-:Y:S01]  /*2240*/  BSSY B6, `(.L_x_632) ;  /* 0x0000218000067945 */ /* 0x000fe20003800000 */
[----:B------:R-:W-:-:S11]  /*2250*/  PRMT R26, RZ, 0x7610, R26 ;  /* 0x00007610ff1a7816 */ /* 0x000fd6000000001a */
[----:B------:R-:W-:Y:S05]  /*2260*/  @P0 BRA `(.L_x_633) ;  /* 0x0000002000540947 */ /* 0x000fea0003800000 */
[----:B01----:R-:W0:Y:S01]  /*2270*/  LDC.64 R4, c[0x0][0x220] ;  /* 0x00008800ff047b82 */ /* 0x003e220000000a00 */
        /* <DEDUP_REMOVED lines=21> */
.L_x_637:
[----:B------:R-:W2:Y:S02]  /*23d0*/  LDG.E.U8 R4, desc[UR36][R4.64] ;  /* 0x0000002404047981 */ /* 0x000ea4000c1e1100 */
[----:B--2---:R-:W-:-:S04]  /*23e0*/  I2FP.F32.U32 R0, R4 ;  /* 0x0000000400007245 */ /* 0x004fc80000201000 */
[----:B------:R-:W-:-:S04]  /*23f0*/  F2FP.F16.F32.PACK_AB R0, RZ, R0 ;  /* 0x00000000ff00723e */ /* 0x000fc800000000ff */
[----:B------:R-:W-:Y:S01]  /*2400*/  PRMT R22, R0, 0x7610, R22 ;  /* 0x0000761000167816 */ /* 0x000fe20000000016 */
[----:B------:R-:W-:Y:S06]  /*2410*/  BRA `(.L_x_639) ;  /* 0x0000000c00c07947 */ /* 0x000fec0003800000 */
.L_x_636:
        /* <DEDUP_REMOVED lines=11> */
.L_x_641:
[----:B------:R-:W2:Y:S02]  /*24d0*/  LDG.E R4, desc[UR36][R4.64] ;  /* 0x0000002404047981 */ /* 0x000ea4000c1e1900 */
[----:B--2---:R-:W-:-:S04]  /*24e0*/  I2FP.F32.S32 R0, R4 ;  /* 0x0000000400007245 */ /* 0x004fc80000201400 */
[----:B------:R-:W-:-:S04]  /*24f0*/  F2FP.F16.F32.PACK_AB R0, RZ, R0 ;  /* 0x00000000ff00723e */ /* 0x000fc800000000ff */
[----:B------:R-:W-:Y:S01]  /*2500*/  PRMT R22, R0, 0x7610, R22 ;  /* 0x0000761000167816 */ /* 0x000fe20000000016 */
[----:B------:R-:W-:Y:S06]  /*2510*/  BRA `(.L_x_639) ;  /* 0x0000000c00807947 */ /* 0x000fec0003800000 */
.L_x_640:
[----:B------:R-:W2:Y:S02]  /*2520*/  LDG.E.U16 R4, desc[UR36][R4.64] ;  /* 0x0000002404047981 */ /* 0x000ea4000c1e1500 */
[----:B--2---:R-:W0:Y:S02]  /*2530*/  I2F.S16 R0, R4 ;  /* 0x0000000400007306 */ /* 0x004e240000101400 */
[----:B0-----:R-:W-:-:S04]  /*2540*/  F2FP.F16.F32.PACK_AB R0, RZ, R0 ;  /* 0x00000000ff00723e */ /* 0x001fc800000000ff */
[----:B------:R-:W-:Y:S01]  /*2550*/  PRMT R22, R0, 0x7610, R22 ;  /* 0x0000761000167816 */ /* 0x000fe20000000016 */
[----:B------:R-:W-:Y:S06]  /*2560*/  BRA `(.L_x_639) ;  /* 0x0000000c006c7947 */ /* 0x000fec0003800000 */
.L_x_635:
        /* <DEDUP_REMOVED lines=9> */
.L_x_643:
[----:B------:R1:W5:Y:S01]  /*2600*/  LDG.E.U16 R22, desc[UR36][R4.64] ;  /* 0x0000002404167981 */ /* 0x000362000c1e1500 */
[----:B------:R-:W-:Y:S05]  /*2610*/  BRA `(.L_x_639) ;  /* 0x0000000c00407947 */ /* 0x000fea0003800000 */
.L_x_642:
        /* <DEDUP_REMOVED lines=9> */
.L_x_645:
[----:B------:R0:W5:Y:S01]  /*26b0*/  LDG.E.U16 R22, desc[UR36][R4.64] ;  /* 0x0000002404167981 */ /* 0x000162000c1e1500 */
[----:B------:R-:W-:Y:S05]  /*26c0*/  BRA `(.L_x_639) ;  /* 0x0000000c00147947 */ /* 0x000fea0003800000 */
.L_x_644:
        /* <DEDUP_REMOVED lines=9> */
.L_x_634:
        /* <DEDUP_REMOVED lines=14> */
.L_x_648:
        /* <DEDUP_REMOVED lines=9> */
.L_x_647:
        /* <DEDUP_REMOVED lines=28> */
.L_x_650:
[----:B------:R-:W2:Y:S02]  /*2a90*/  LDG.E.U8 R4, desc[UR36][R4.64] ;  /* 0x0000002404047981 */ /* 0x000ea4000c1e1100 */
[----:B--2---:R-:W-:-:S05]  /*2aa0*/  IMAD.SHL.U32 R0, R4, 0x2000000, RZ ;  /* 0x0200000004007824 */ /* 0x004fca00078e00ff */
[----:B------:R-:W-:-:S13]  /*2ab0*/  ISETP.GE.U32.AND P0, PT, R0, 0x8000000, PT ;  /* 0x080000000000780c */ /* 0x000fda0003f06070 */
[C---:B------:R-:W-:Y:S02]  /*2ac0*/  @P0 IMAD.SHL.U32 R3, R4.reuse, 0x200000, RZ ;  /* 0x0020000004030824 */ /* 0x040fe400078e00ff */
[----:B------:R-:W-:-:S03]  /*2ad0*/  @!P0 IMAD.SHL.U32 R0, R4, 0x100, RZ ;  /* 0x0000010004008824 */ /* 0x000fc600078e00ff */
[----:B------:R-:W-:Y:S02]  /*2ae0*/  @P0 LOP3.LUT R3, R3, 0xfe00000, RZ, 0xc0, !PT ;  /* 0x0fe0000003030812 */ /* 0x000fe400078ec0ff */
        /* <DEDUP_REMOVED lines=10> */
.L_x_649:
[----:B------:R-:W2:Y:S02]  /*2b90*/  LDG.E.U16 R0, desc[UR36][R4.64] ;  /* 0x0000002404007981 */ /* 0x000ea4000c1e1500 */
[----:B--2---:R-:W-:-:S05]  /*2ba0*/  IMAD.U32 R0, R0, 0x10000, RZ ;  /* 0x0001000000007824 */ /* 0x004fca00078e00ff */
[----:B------:R-:W-:-:S04]  /*2bb0*/  F2FP.F16.F32.PACK_AB R0, RZ, R0 ;  /* 0x00000000ff00723e */ /* 0x000fc800000000ff */
[----:B------:R-:W-:Y:S01]  /*2bc0*/  PRMT R22, R0, 0x7610, R22 ;  /* 0x0000761000167816 */ /* 0x000fe20000000016 */
[----:B------:R-:W-:Y:S06]  /*2bd0*/  BRA `(.L_x_639) ;  /* 0x0000000400d07947 */ /* 0x000fec0003800000 */
.L_x_646:
        /* <DEDUP_REMOVED lines=13> */
.L_x_653:
        /* <DEDUP_REMOVED lines=21> */
.L_x_657:
[----:B------:R-:W-:Y:S05]  /*2e00*/  BSYNC B1 ;  /* 0x0000000000017941 */ /* 0x000fea0003800000 */
.L_x_656:
[----:B------:R-:W-:Y:S01]  /*2e10*/  LEA R5, R0, 0x3b800000, 0x17 ;  /* 0x3b80000000057811 */ /* 0x000fe200078eb8ff */
[----:B------:R-:W-:-:S05]  /*2e20*/  IMAD.SHL.U32 R0, R3, 0x100000, RZ ;  /* 0x0010000003007824 */ /* 0x000fca00078e00ff */
[----:B------:R-:W-:-:S07]  /*2e30*/  LOP3.LUT R0, R5, R0, R6, 0xfe, !PT ;  /* 0x0000000005007212 */ /* 0x000fce00078efe06 */
.L_x_655:
[----:B------:R-:W-:Y:S05]  /*2e40*/  BSYNC B0 ;  /* 0x0000000000007941 */ /* 0x000fea0003800000 */
.L_x_654:
[----:B------:R-:W-:-:S04]  /*2e50*/  F2FP.F16.F32.PACK_AB R0, RZ, R0 ;  /* 0x00000000ff00723e */ /* 0x000fc800000000ff */
[----:B------:R-:W-:Y:S01]  /*2e60*/  PRMT R22, R0, 0x7610, R22 ;  /* 0x0000761000167816 */ /* 0x000fe20000000016 */
[----:B------:R-:W-:Y:S06]  /*2e70*/  BRA `(.L_x_639) ;  /* 0x0000000400287947 */ /* 0x000fec0003800000 */
.L_x_652:
        /* <DEDUP_REMOVED lines=21> */
.L_x_661:
[----:B------:R-:W-:Y:S05]  /*2fd0*/  BSYNC B1 ;  /* 0x0000000000017941 */ /* 0x000fea0003800000 */
.L_x_660:
[----:B------:R-:W-:Y:S01]  /*2fe0*/  LEA R5, R0, 0x37800000, 0x17 ;  /* 0x3780000000057811 */ /* 0x000fe200078eb8ff */
[----:B------:R-:W-:-:S05]  /*2ff0*/  IMAD.SHL.U32 R0, R3, 0x200000, RZ ;  /* 0x0020000003007824 */ /* 0x000fca00078e00ff */
[----:B------:R-:W-:-:S07]  /*3000*/  LOP3.LUT R0, R5, R0, R6, 0xfe, !PT ;  /* 0x0000000005007212 */ /* 0x000fce00078efe06 */
.L_x_659:
[----:B------:R-:W-:Y:S05]  /*3010*/  BSYNC B0 ;  /* 0x0000000000007941 */ /* 0x000fea0003800000 */
.L_x_658:
[----:B------:R-:W-:-:S04]  /*3020*/  F2FP.F16.F32.PACK_AB R0, RZ, R0 ;  /* 0x00000000ff00723e */ /* 0x000fc800000000ff */
[----:B------:R-:W-:Y:S01]  /*3030*/  PRMT R22, R0, 0x7610, R22 ;  /* 0x0000761000167816 */ /* 0x000fe20000000016 */
[----:B------:R-:W-:Y:S06]  /*3040*/  BRA `(.L_x_639) ;  /* 0x0000000000b47947 */ /* 0x000fec0003800000 */
.L_x_651:
        /* <DEDUP_REMOVED lines=14> */
.L_x_665:
[----:B------:R-:W-:Y:S05]  /*3130*/  BSYNC B0 ;  /* 0x0000000000007941 */ /* 0x000fea0003800000 */
.L_x_664:
[----:B------:R-:W-:-:S04]  /*3140*/  F2FP.F16.F32.PACK_AB R0, RZ, R0 ;  /* 0x00000000ff00723e */ /* 0x000fc800000000ff */
[----:B------:R-:W-:Y:S01]  /*3150*/  PRMT R22, R0, 0x7610, R22 ;  /* 0x0000761000167816 */ /* 0x000fe20000000016 */
[----:B------:R-:W-:Y:S06]  /*3160*/  BRA `(.L_x_639) ;  /* 0x00000000006c7947 */ /* 0x000fec0003800000 */
.L_x_638:
        /* <DEDUP_REMOVED lines=16> */
.L_x_666:
[----:B------:R-:W-:Y:S01]  /*3270*/  PRMT R22, RZ, 0x7610, R22 ;  /* 0x00007610ff167816 */ /* 0x000fe20000000016 */
[----:B------:R-:W-:Y:S06]  /*3280*/  BRA `(.L_x_639) ;  /* 0x0000000000247947 */ /* 0x000fec0003800000 */
.L_x_663:
[----:B------:R-:W2:Y:S02]  /*3290*/  LDG.E.64 R4, desc[UR36][R4.64] ;  /* 0x0000002404047981 */ /* 0x000ea4000c1e1b00 */
[----:B--2---:R-:W0:Y:S02]  /*32a0*/  I2F.U64 R0, R4 ;  /* 0x0000000400007312 */ /* 0x004e240000301000 */
[----:B0-----:R-:W-:-:S04]  /*32b0*/  F2FP.F16.F32.PACK_AB R0, RZ, R0 ;  /* 0x00000000ff00723e */ /* 0x001fc800000000ff */
[----:B------:R-:W-:Y:S01]  /*32c0*/  PRMT R22, R0, 0x7610, R22 ;  /* 0x0000761000167816 */ /* 0x000fe20000000016 */
[----:B------:R-:W-:Y:S06]  /*32d0*/  BRA `(.L_x_639) ;  /* 0x0000000000107947 */ /* 0x000fec0003800000 */
.L_x_662:
[----:B------:R-:W2:Y:S02]  /*32e0*/  LDG.E R4, desc[UR36][R4.64] ;  /* 0x0000002404047981 */ /* 0x000ea4000c1e1900 */
[----:B--2---:R-:W-:-:S04]  /*32f0*/  I2FP.F32.U32 R0, R4 ;  /* 0x0000000400007245 */ /* 0x004fc80000201000 */
[----:B------:R-:W-:-:S04]  /*3300*/  F2FP.F16.F32.PACK_AB R0, RZ, R0 ;  /* 0x00000000ff00723e */ /* 0x000fc800000000ff */
[----:B------:R-:W-:-:S07]  /*3310*/  PRMT R22, R0, 0x7610, R22 ;  /* 0x0000761000167816 */ /* 0x000fce0000000016 */
.L_x_639:
        /* <DEDUP_REMOVED lines=21> */
.L_x_670:
[----:B------:R-:W2:Y:S02]  /*3470*/  LDG.E.U8 R4, desc[UR36][R4.64] ;  /* 0x0000002404047981 */ /* 0x000ea4000c1e1100 */
[----:B--2---:R-:W-:-:S04]  /*3480*/  I2FP.F32.U32 R0, R4 ;  /* 0x0000000400007245 */ /* 0x004fc80000201000 */
[----:B------:R-:W-:-:S04]  /*3490*/  F2FP.F16.F32.PACK_AB R0, RZ, R0 ;  /* 0x00000000ff00723e */ /* 0x000fc800000000ff */
[----:B------:R-:W-:Y:S01]  /*34a0*/  PRMT R26, R0, 0x7610, R26 ;  /* 0x00007610001a7816 */ /* 0x000fe2000000001a */
[----:B------:R-:W-:Y:S06]  /*34b0*/  BRA `(.L_x_672) ;  /* 0x0000000c00bc7947 */ /* 0x000fec0003800000 */
.L_x_669:
        /* <DEDUP_REMOVED lines=11> */
.L_x_674:
[----:B------:R-:W2:Y:S02]  /*3570*/  LDG.E R4, desc[UR36][R4.64] ;  /* 0x0000002404047981 */ /* 0x000ea4000c1e1900 */
[----:B--2---:R-:W-:-:S04]  /*3580*/  I2FP.F32.S32 R0, R4 ;  /* 0x0000000400007245 */ /* 0x004fc80000201400 */
[----:B------:R-:W-:-:S04]  /*3590*/  F2FP.F16.F32.PACK_AB R0, RZ, R0 ;  /* 0x00000000ff00723e */ /* 0x000fc800000000ff */
[----:B------:R-:W-:Y:S01]  /*35a0*/  PRMT R26, R0, 0x7610, R26 ;  /* 0x00007610001a7816 */ /* 0x000fe2000000001a */
[----:B------:R-:W-:Y:S06]  /*35b0*/  BRA `(.L_x_672) ;  /* 0x0000000c007c7947 */ /* 0x000fec0003800000 */
.L_x_673:
[----:B------:R-:W2:Y:S02]  /*35c0*/  LDG.E.U16 R4, desc[UR36][R4.64] ;  /* 0x0000002404047981 */ /* 0x000ea4000c1e1500 */
[----:B--2---:R-:W0:Y:S02]  /*35d0*/  I2F.S16 R0, R4 ;  /* 0x0000000400007306 */ /* 0x004e240000101400 */
[----:B0-----:R-:W-:-:S04]  /*35e0*/  F2FP.F16.F32.PACK_AB R0, RZ, R0 ;  /* 0x00000000ff00723e */ /* 0x001fc800000000ff */
[----:B------:R-:W-:Y:S01]  /*35f0*/  PRMT R26, R0, 0x7610, R26 ;  /* 0x00007610001a7816 */ /* 0x000fe2000000001a */
[----:B------:R-:W-:Y:S06]  /*3600*/  BRA `(.L_x_672) ;  /* 0x0000000c00687947 */ /* 0x000fec0003800000 */
.L_x_668:
        /* <DEDUP_REMOVED lines=9> */
.L_x_676:
[----:B------:R1:W5:Y:S01]  /*36a0*/  LDG.E.U16 R26, desc[UR36][R4.64] ;  /* 0x00000024041a7981 */ /* 0x000362000c1e1500 */
[----:B------:R-:W-:Y:S05]  /*36b0*/  BRA `(.L_x_672) ;  /* 0x0000000c003c7947 */ /* 0x000fea0003800000 */
.L_x_675:
        /* <DEDUP_REMOVED lines=9> */
.L_x_678:
[----:B------:R0:W5:Y:S01]  /*3750*/  LDG.E.U16 R26, desc[UR36][R4.64] ;  /* 0x00000024041a7981 */ /* 0x000162000c1e1500 */
[----:B------:R-:W-:Y:S05]  /*3760*/  BRA `(.L_x_672) ;  /* 0x0000000c00107947 */ /* 0x000fea0003800000 */
.L_x_677:
        /* <DEDUP_REMOVED lines=9> */
.L_x_667:
        /* <DEDUP_REMOVED lines=14> */
.L_x_681:
        /* <DEDUP_REMOVED lines=9> */
.L_x_680:
        /* <DEDUP_REMOVED lines=28> */
.L_x_683:
        /* <DEDUP_REMOVED lines=15> */
.L_x_682:
[----:B------:R-:W2:Y:S02]  /*3c20*/  LDG.E.U16 R0, desc[UR36][R4.64] ;  /* 0x0000002404007981 */ /* 0x000ea4000c1e1500 */
[----:B--2---:R-:W-:-:S05]  /*3c30*/  IMAD.U32 R0, R0, 0x10000, RZ ;  /* 0x0001000000007824 */ /* 0x004fca00078e00ff */
[----:B------:R-:W-:-:S04]  /*3c40*/  F2FP.F16.F32.PACK_AB R0, RZ, R0 ;  /* 0x00000000ff00723e */ /* 0x000fc800000000ff */
[----:B------:R-:W-:Y:S01]  /*3c50*/  PRMT R26, R0, 0x7610, R26 ;  /* 0x00007610001a7816 */ /* 0x000fe2000000001a */
[----:B------:R-:W-:Y:S06]  /*3c60*/  BRA `(.L_x_672) ;  /* 0x0000000400d07947 */ /* 0x000fec0003800000 */
.L_x_679:
        /* <DEDUP_REMOVED lines=13> */
.L_x_686:
        /* <DEDUP_REMOVED lines=21> */
.L_x_690:
[----:B------:R-:W-:Y:S05]  /*3e90*/  BSYNC B1 ;  /* 0x0000000000017941 */ /* 0x000fea0003800000 */
.L_x_689:
[----:B------:R-:W-:Y:S01]  /*3ea0*/  LEA R5, R0, 0x3b800000, 0x17 ;  /* 0x3b80000000057811 */ /* 0x000fe200078eb8ff */
[----:B------:R-:W-:-:S05]  /*3eb0*/  IMAD.SHL.U32 R0, R3, 0x100000, RZ ;  /* 0x0010000003007824 */ /* 0x000fca00078e00ff */
[----:B------:R-:W-:-:S07]  /*3ec0*/  LOP3.LUT R0, R5, R0, R6, 0xfe, !PT ;  /* 0x0000000005007212 */ /* 0x000fce00078efe06 */
.L_x_688:
[----:B------:R-:W-:Y:S05]  /*3ed0*/  BSYNC B0 ;  /* 0x0000000000007941 */ /* 0x000fea0003800000 */
.L_x_687:
[----:B------:R-:W-:-:S04]  /*3ee0*/  F2FP.F16.F32.PACK_AB R0, RZ, R0 ;  /* 0x00000000ff00723e */ /* 0x000fc800000000ff */
[----:B------:R-:W-:Y:S01]  /*3ef0*/  PRMT R26, R0, 0x7610, R26 ;  /* 0x00007610001a7816 */ /* 0x000fe2000000001a */
[----:B------:R-:W-:Y:S06]  /*3f00*/  BRA `(.L_x_672) ;  /* 0x0000000400287947 */ /* 0x000fec0003800000 */
.L_x_685:
        /* <DEDUP_REMOVED lines=21> */
.L_x_694:
[----:B------:R-:W-:Y:S05]  /*4060*/  BSYNC B1 ;  /* 0x0000000000017941 */ /* 0x000fea0003800000 */
.L_x_693:
[----:B------:R-:W-:Y:S01]  /*4070*/  LEA R5, R0, 0x37800000, 0x17 ;  /* 0x3780000000057811 */ /* 0x000fe200078eb8ff */
[----:B------:R-:W-:-:S05]  /*4080*/  IMAD.SHL.U32 R0, R3, 0x200000, RZ ;  /* 0x0020000003007824 */ /* 0x000fca00078e00ff */
[----:B------:R-:W-:-:S07]  /*4090*/  LOP3.LUT R0, R5, R0, R6, 0xfe, !PT ;  /* 0x0000000005007212 */ /* 0x000fce00078efe06 */
.L_x_692:
[----:B------:R-:W-:Y:S05]  /*40a0*/  BSYNC B0 ;  /* 0x0000000000007941 */ /* 0x000fea0003800000 */
.L_x_691:
[----:B------:R-:W-:-:S04]  /*40b0*/  F2FP.F16.F32.PACK_AB R0, RZ, R0 ;  /* 0x00000000ff00723e */ /* 0x000fc800000000ff */
[----:B------:R-:W-:Y:S01]  /*40c0*/  PRMT R26, R0, 0x7610, R26 ;  /* 0x00007610001a7816 */ /* 0x000fe2000000001a */
[----:B------:R-:W-:Y:S06]  /*40d0*/  BRA `(.L_x_672) ;  /* 0x0000000000b47947 */ /* 0x000fec0003800000 */
.L_x_684:
        /* <DEDUP_REMOVED lines=14> */
.L_x_698:
[----:B------:R-:W-:Y:S05]  /*41c0*/  BSYNC B0 ;  /* 0x0000000000007941 */ /* 0x000fea0003800000 */
.L_x_697:
[----:B------:R-:W-:-:S04]  /*41d0*/  F2FP.F16.F32.PACK_AB R0, RZ, R0 ;  /* 0x00000000ff00723e */ /* 0x000fc800000000ff */
[----:B------:R-:W-:Y:S01]  /*41e0*/  PRMT R26, R0, 0x7610, R26 ;  /* 0x00007610001a7816 */ /* 0x000fe2000000001a */
[----:B------:R-:W-:Y:S06]  /*41f0*/  BRA `(.L_x_672) ;  /* 0x00000000006c7947 */ /* 0x000fec0003800000 */
.L_x_671:
        /* <DEDUP_REMOVED lines=16> */
.L_x_699:
[----:B------:R-:W-:Y:S01]  /*4300*/  PRMT R26, RZ, 0x7610, R26 ;  /* 0x00007610ff1a7816 */ /* 0x000fe2000000001a */
[----:B------:R-:W-:Y:S06]  /*4310*/  BRA `(.L_x_672) ;  /* 0x0000000000247947 */ /* 0x000fec0003800000 */
.L_x_696:
[----:B------:R-:W2:Y:S02]  /*4320*/  LDG.E.64 R4, desc[UR36][R4.64] ;  /* 0x0000002404047981 */ /* 0x000ea4000c1e1b00 */
[----:B--2---:R-:W0:Y:S02]  /*4330*/  I2F.U64 R0, R4 ;  /* 0x0000000400007312 */ /* 0x004e240000301000 */
[----:B0-----:R-:W-:-:S04]  /*4340*/  F2FP.F16.F32.PACK_AB R0, RZ, R0 ;  /* 0x00000000ff00723e */ /* 0x001fc800000000ff */
[----:B------:R-:W-:Y:S01]  /*4350*/  PRMT R26, R0, 0x7610, R26 ;  /* 0x00007610001a7816 */ /* 0x000fe2000000001a */
[----:B------:R-:W-:Y:S06]  /*4360*/  BRA `(.L_x_672) ;  /* 0x0000000000107947 */ /* 0x000fec0003800000 */
.L_x_695:
[----:B------:R-:W2:Y:S02]  /*4370*/  LDG.E R4, desc[UR36][R4.64] ;  /* 0x0000002404047981 */ /* 0x000ea4000c1e1900 */
[----:B--2---:R-:W-:-:S04]  /*4380*/  I2FP.F32.U32 R0, R4 ;  /* 0x0000000400007245 */ /* 0x004fc80000201000 */
[----:B------:R-:W-:-:S04]  /*4390*/  F2FP.F16.F32.PACK_AB R0, RZ, R0 ;  /* 0x00000000ff00723e */ /* 0x000fc800000000ff */
[----:B------:R-:W-:-:S07]  /*43a0*/  PRMT R26, R0, 0x7610, R26 ;  /* 0x00007610001a7816 */ /* 0x000fce000000001a */
.L_x_672:
[----:B------:R-:W-:-:S07]  /*43b0*/  VIADD R23, R23, 0x80 ;  /* 0x0000008017177836 */ /* 0x000fce0000000000 */
.L_x_633:
[----:B------:R-:W-:Y:S05]  /*43c0*/  BSYNC B6 ;  /* 0x0000000000067941 */ /* 0x000fea0003800000 */
.L_x_632:
[----:B------:R-:W-:Y:S01]  /*43d0*/  ISETP.GE.AND P0, PT, R23, R16, PT ;  /* 0x000000101700720c */ /* 0x000fe20003f06270 */
[----:B------:R-:W-:Y:S01]  /*43e0*/  BSSY B6, `(.L_x_700) ;  /* 0x000021a000067945 */ /* 0x000fe20003800000 */
[----:B------:R-:W-:Y:S02]  /*43f0*/  PRMT R17, RZ, 0x7610, R17 ;  /* 0x00007610ff117816 */ /* 0x000fe40000000011 */
[----:B------:R-:W-:Y:S02]  /*4400*/  PRMT R18, RZ, 0x7610, R18 ;  /* 0x00007610ff127816 */ /* 0x000fe40000000012 */
[----:B------:R-:W-:-:S07]  /*4410*/  PRMT R27, RZ, 0x7610, R27 ;  /* 0x00007610ff1b7816 */ /* 0x000fce000000001b */
        /* <DEDUP_REMOVED lines=23> */
.L_x_705:
[----:B------:R-:W2:Y:S02]  /*4590*/  LDG.E.U8 R4, desc[UR36][R4.64] ;  /* 0x0000002404047981 */ /* 0x000ea4000c1e1100 */
[----:B--2---:R-:W-:-:S04]  /*45a0*/  I2FP.F32.U32 R0, R4 ;  /* 0x0000000400007245 */ /* 0x004fc80000201000 */
[----:B------:R-:W-:-:S04]  /*45b0*/  F2FP.F16.F32.PACK_AB R0, RZ, R0 ;  /* 0x00000000ff00723e */ /* 0x000fc800000000ff */
[----:B------:R-:W-:Y:S01]  /*45c0*/  PRMT R18, R0, 0x7610, R18 ;  /* 0x0000761000127816 */ /* 0x000fe20000000012 */
[----:B------:R-:W-:Y:S06]  /*45d0*/  BRA `(.L_x_707) ;  /* 0x0000000c00bc7947 */ /* 0x000fec0003800000 */
.L_x_704:
        /* <DEDUP_REMOVED lines=11> */
.L_x_709:
[----:B------:R-:W2:Y:S02]  /*4690*/  LDG.E R4, desc[UR36][R4.64] ;  /* 0x0000002404047981 */ /* 0x000ea4000c1e1900 */
[----:B--2---:R-:W-:-:S04]  /*46a0*/  I2FP.F32.S32 R0, R4 ;  /* 0x0000000400007245 */ /* 0x004fc80000201400 */
[----:B------:R-:W-:-:S04]  /*46b0*/  F2FP.F16.F32.PACK_AB R0, RZ, R0 ;  /* 0x00000000ff00723e */ /* 0x000fc800000000ff */
[----:B------:R-:W-:Y:S01]  /*46c0*/  PRMT R18, R0, 0x7610, R18 ;  /* 0x0000761000127816 */ /* 0x000fe20000000012 */
[----:B------:R-:W-:Y:S06]  /*46d0*/  BRA `(.L_x_707) ;  /* 0x0000000c007c7947 */ /* 0x000fec0003800000 */
.L_x_708:
[----:B------:R-:W2:Y:S02]  /*46e0*/  LDG.E.U16 R4, desc[UR36][R4.64] ;  /* 0x0000002404047981 */ /* 0x000ea4000c1e1500 */
[----:B--2---:R-:W0:Y:S02]  /*46f0*/  I2F.S16 R0, R4 ;  /* 0x0000000400007306 */ /* 0x004e240000101400 */
[----:B0-----:R-:W-:-:S04]  /*4700*/  F2FP.F16.F32.PACK_AB R0, RZ, R0 ;  /* 0x00000000ff00723e */ /* 0x001fc800000000ff */
[----:B------:R-:W-:Y:S01]  /*4710*/  PRMT R18, R0, 0x7610, R18 ;  /* 0x0000761000127816 */ /* 0x000fe20000000012 */
[----:B------:R-:W-:Y:S06]  /*4720*/  BRA `(.L_x_707) ;  /* 0x0000000c00687947 */ /* 0x000fec0003800000 */
.L_x_703:
        /* <DEDUP_REMOVED lines=9> */
.L_x_711:
[----:B------:R1:W5:Y:S01]  /*47c0*/  LDG.E.U16 R18, desc[UR36][R4.64] ;  /* 0x0000002404127981 */ /* 0x000362000c1e1500 */
[----:B------:R-:W-:Y:S05]  /*47d0*/  BRA `(.L_x_707) ;  /* 0x0000000c003c7947 */ /* 0x000fea0003800000 */
.L_x_710:
        /* <DEDUP_REMOVED lines=9> */
.L_x_713:
[----:B------:R0:W5:Y:S01]  /*4870*/  LDG.E.U16 R18, desc[UR36][R4.64] ;  /* 0x0000002404127981 */ /* 0x000162000c1e1500 */
[----:B------:R-:W-:Y:S05]  /*4880*/  BRA `(.L_x_707) ;  /* 0x0000000c00107947 */ /* 0x000fea0003800000 */
.L_x_712:
        /* <DEDUP_REMOVED lines=9> */
.L_x_702:
        /* <DEDUP_REMOVED lines=14> */
.L_x_716:
        /* <DEDUP_REMOVED lines=9> */
.L_x_715:
        /* <DEDUP_REMOVED lines=28> */
.L_x_718:
        /* <DEDUP_REMOVED lines=15> */
.L_x_717:
[----:B------:R-:W2:Y:S02]  /*4d40*/  LDG.E.U16 R0, desc[UR36][R4.64] ;  /* 0x0000002404007981 */ /* 0x000ea4000c1e1500 */
[----:B--2---:R-:W-:-:S05]  /*4d50*/  IMAD.U32 R0, R0, 0x10000, RZ ;  /* 0x0001000000007824 */ /* 0x004fca00078e00ff */
[----:B------:R-:W-:-:S04]  /*4d60*/  F2FP.F16.F32.PACK_AB R0, RZ, R0 ;  /* 0x00000000ff00723e */ /* 0x000fc800000000ff */
[----:B------:R-:W-:Y:S01]  /*4d70*/  PRMT R18, R0, 0x7610, R18 ;  /* 0x0000761000127816 */ /* 0x000fe20000000012 */
[----:B------:R-:W-:Y:S06]  /*4d80*/  BRA `(.L_x_707) ;  /* 0x0000000400d07947 */ /* 0x000fec0003800000 */
.L_x_714:
        /* <DEDUP_REMOVED lines=13> */
.L_x_721:
        /* <DEDUP_REMOVED lines=21> */
.L_x_725:
[----:B------:R-:W-:Y:S05]  /*4fb0*/  BSYNC B1 ;  /* 0x0000000000017941 */ /* 0x000fea0003800000 */
.L_x_724:
[----:B------:R-:W-:Y:S01]  /*4fc0*/  LEA R5, R0, 0x3b800000, 0x17 ;  /* 0x3b80000000057811 */ /* 0x000fe200078eb8ff */
[----:B------:R-:W-:-:S05]  /*4fd0*/  IMAD.SHL.U32 R0, R3, 0x100000, RZ ;  /* 0x0010000003007824 */ /* 0x000fca00078e00ff */
[----:B------:R-:W-:-:S07]  /*4fe0*/  LOP3.LUT R0, R5, R0, R6, 0xfe, !PT ;  /* 0x0000000005007212 */ /* 0x000fce00078efe06 */
.L_x_723:
[----:B------:R-:W-:Y:S05]  /*4ff0*/  BSYNC B0 ;  /* 0x0000000000007941 */ /* 0x000fea0003800000 */
.L_x_722:
[----:B------:R-:W-:-:S04]  /*5000*/  F2FP.F16.F32.PACK_AB R0, RZ, R0 ;  /* 0x00000000ff00723e */ /* 0x000fc800000000ff */
[----:B------:R-:W-:Y:S01]  /*5010*/  PRMT R18, R0, 0x7610, R18 ;  /* 0x0000761000127816 */ /* 0x000fe20000000012 */
[----:B------:R-:W-:Y:S06]  /*5020*/  BRA `(.L_x_707) ;  /* 0x0000000400287947 */ /* 0x000fec0003800000 */
.L_x_720:
        /* <DEDUP_REMOVED lines=21> */
.L_x_729:
[----:B------:R-:W-:Y:S05]  /*5180*/  BSYNC B1 ;  /* 0x0000000000017941 */ /* 0x000fea0003800000 */
.L_x_728:
[----:B------:R-:W-:Y:S01]  /*5190*/  LEA R5, R0, 0x37800000, 0x17 ;  /* 0x3780000000057811 */ /* 0x000fe200078eb8ff */
[----:B------:R-:W-:-:S05]  /*51a0*/  IMAD.SHL.U32 R0, R3, 0x200000, RZ ;  /* 0x0020000003007824 */ /* 0x000fca00078e00ff */
[----:B------:R-:W-:-:S07]  /*51b0*/  LOP3.LUT R0, R5, R0, R6, 0xfe, !PT ;  /* 0x0000000005007212 */ /* 0x000fce00078efe06 */
.L_x_727:
[----:B------:R-:W-:Y:S05]  /*51c0*/  BSYNC B0 ;  /* 0x0000000000007941 */ /* 0x000fea0003800000 */
.L_x_726:
[----:B------:R-:W-:-:S04]  /*51d0*/  F2FP.F16.F32.PACK_AB R0, RZ, R0 ;  /* 0x00000000ff00723e */ /* 0x000fc800000000ff */
[----:B------:R-:W-:Y:S01]  /*51e0*/  PRMT R18, R0, 0x7610, R18 ;  /* 0x0000761000127816 */ /* 0x000fe20000000012 */
[----:B------:R-:W-:Y:S06]  /*51f0*/  BRA `(.L_x_707) ;  /* 0x0000000000b47947 */ /* 0x000fec0003800000 */
.L_x_719:
        /* <DEDUP_REMOVED lines=14> */
.L_x_733:
[----:B------:R-:W-:Y:S05]  /*52e0*/  BSYNC B0 ;  /* 0x0000000000007941 */ /* 0x000fea0003800000 */
.L_x_732:
[----:B------:R-:W-:-:S04]  /*52f0*/  F2FP.F16.F32.PACK_AB R0, RZ, R0 ;  /* 0x00000000ff00723e */ /* 0x000fc800000000ff */
[----:B------:R-:W-:Y:S01]  /*5300*/  PRMT R18, R0, 0x7610, R18 ;  /* 0x0000761000127816 */ /* 0x000fe20000000012 */
[----:B------:R-:W-:Y:S06]  /*5310*/  BRA `(.L_x_707) ;  /* 0x00000000006c7947 */ /* 0x000fec0003800000 */
.L_x_706:
        /* <DEDUP_REMOVED lines=16> */
.L_x_734:
[----:B------:R-:W-:Y:S01]  /*5420*/  PRMT R18, RZ, 0x7610, R18 ;  /* 0x00007610ff127816 */ /* 0x000fe20000000012 */
[----:B------:R-:W-:Y:S06]  /*5430*/  BRA `(.L_x_707) ;  /* 0x0000000000247947 */ /* 0x000fec0003800000 */
.L_x_731:
[----:B------:R-:W2:Y:S02]  /*5440*/  LDG.E.64 R4, desc[UR36][R4.64] ;  /* 0x0000002404047981 */ /* 0x000ea4000c1e1b00 */
[----:B--2---:R-:W0:Y:S02]  /*5450*/  I2F.U64 R0, R4 ;  /* 0x0000000400007312 */ /* 0x004e240000301000 */
[----:B0-----:R-:W-:-:S04]  /*5460*/  F2FP.F16.F32.PACK_AB R0, RZ, R0 ;  /* 0x00000000ff00723e */ /* 0x001fc800000000ff */
[----:B------:R-:W-:Y:S01]  /*5470*/  PRMT R18, R0, 0x7610, R18 ;  /* 0x0000761000127816 */ /* 0x000fe20000000012 */
[----:B------:R-:W-:Y:S06]  /*5480*/  BRA `(.L_x_707) ;  /* 0x0000000000107947 */ /* 0x000fec0003800000 */
.L_x_730:
[----:B------:R-:W2:Y:S02]  /*5490*/  LDG.E R4, desc[UR36][R4.64] ;  /* 0x0000002404047981 */ /* 0x000ea4000c1e1900 */
[----:B--2---:R-:W-:-:S04]  /*54a0*/  I2FP.F32.U32 R0, R4 ;  /* 0x0000000400007245 */ /* 0x004fc80000201000 */
[----:B------:R-:W-:-:S04]  /*54b0*/  F2FP.F16.F32.PACK_AB R0, RZ, R0 ;  /* 0x00000000ff00723e */ /* 0x000fc800000000ff */
[----:B------:R-:W-:-:S07]  /*54c0*/  PRMT R18, R0, 0x7610, R18 ;  /* 0x0000761000127816 */ /* 0x000fce0000000012 */
.L_x_707:
[----:B------:R-:W2:Y:S01]  /*54d0*/  LDC.U8 R3, c[0x0][0x235] ;  /* 0x00008d40ff037b82 */ /* 0x000ea20000000000 */
[----:B------:R-:W-:Y:S02]  /*54e0*/  ULDC UR4, c[0x0][0x23c] ;  /* 0x00008f0000047ab9 */ /* 0x000fe40000000800 */
[----:B------:R-:W-:-:S05]  /*54f0*/  IMAD R25, R25, UR4, RZ ;  /* 0x0000000419197c24 */ /* 0x000fca000f8e02ff */
[----:B01----:R-:W0:Y:S01]  /*5500*/  LDC.64 R4, c[0x0][0x228] ;  /* 0x00008a00ff047b82 */ /* 0x003e220000000a00 */
[----:B--2---:R-:W-:-:S04]  /*5510*/  PRMT R0, R3, 0x9910, RZ ;  /* 0x0000991003007816 */ /* 0x004fc800000000ff */
[----:B------:R-:W-:Y:S02]  /*5520*/  ISETP.GT.AND P1, PT, R0, 0x9, PT ;  /* 0x000000090000780c */ /* 0x000fe40003f24270 */
[----:B0-----:R-:W-:-:S05]  /*5530*/  IADD3 R4, P0, R25, R4, RZ ;  /* 0x0000000419047210 */ /* 0x001fca0007f1e0ff */
[----:B------:R-:W-:-:S06]  /*5540*/  IMAD.X R5, RZ, RZ, R5, P0 ;  /* 0x000000ffff057224 */ /* 0x000fcc00000e0605 */
        /* <DEDUP_REMOVED lines=14> */
.L_x_738:
[----:B------:R-:W2:Y:S02]  /*5630*/  LDG.E.U8 R4, desc[UR36][R4.64] ;  /* 0x0000002404047981 */ /* 0x000ea4000c1e1100 */
[----:B--2---:R-:W-:-:S04]  /*5640*/  I2FP.F32.U32 R0, R4 ;  /* 0x0000000400007245 */ /* 0x004fc80000201000 */
[----:B------:R-:W-:-:S04]  /*5650*/  F2FP.F16.F32.PACK_AB R0, RZ, R0 ;  /* 0x00000000ff00723e */ /* 0x000fc800000000ff */
[----:B------:R-:W-:Y:S01]  /*5660*/  PRMT R27, R0, 0x7610, R27 ;  /* 0x00007610001b7816 */ /* 0x000fe2000000001b */
[----:B------:R-:W-:Y:S06]  /*5670*/  BRA `(.L_x_740) ;  /* 0x0000000c00bc7947 */ /* 0x000fec0003800000 */
.L_x_737:
        /* <DEDUP_REMOVED lines=11> */
.L_x_742:
[----:B------:R-:W2:Y:S02]  /*5730*/  LDG.E R4, desc[UR36][R4.64] ;  /* 0x0000002404047981 */ /* 0x000ea4000c1e1900 */
[----:B--2---:R-:W-:-:S04]  /*5740*/  I2FP.F32.S32 R0, R4 ;  /* 0x0000000400007245 */ /* 0x004fc80000201400 */
[----:B------:R-:W-:-:S04]  /*5750*/  F2FP.F16.F32.PACK_AB R0, RZ, R0 ;  /* 0x00000000ff00723e */ /* 0x000fc800000000ff */
[----:B------:R-:W-:Y:S01]  /*5760*/  PRMT R27, R0, 0x7610, R27 ;  /* 0x00007610001b7816 */ /* 0x000fe2000000001b */
[----:B------:R-:W-:Y:S06]  /*5770*/  BRA `(.L_x_740) ;  /* 0x0000000c007c7947 */ /* 0x000fec0003800000 */
.L_x_741:
[----:B------:R-:W2:Y:S02]  /*5780*/  LDG.E.U16 R4, desc[UR36][R4.64] ;  /* 0x0000002404047981 */ /* 0x000ea4000c1e1500 */
[----:B--2---:R-:W0:Y:S02]  /*5790*/  I2F.S16 R0, R4 ;  /* 0x0000000400007306 */ /* 0x004e240000101400 */
[----:B0-----:R-:W-:-:S04]  /*57a0*/  F2FP.F16.F32.PACK_AB R0, RZ, R0 ;  /* 0x00000000ff00723e */ /* 0x001fc800000000ff */
[----:B------:R-:W-:Y:S01]  /*57b0*/  PRMT R27, R0, 0x7610, R27 ;  /* 0x00007610001b7816 */ /* 0x000fe2000000001b */
[----:B------:R-:W-:Y:S06]  /*57c0*/  BRA `(.L_x_740) ;  /* 0x0000000c00687947 */ /* 0x000fec0003800000 */
.L_x_736:
        /* <DEDUP_REMOVED lines=9> */
.L_x_744:
[----:B------:R1:W5:Y:S01]  /*5860*/  LDG.E.U16 R27, desc[UR36][R4.64] ;  /* 0x00000024041b7981 */ /* 0x000362000c1e1500 */
[----:B------:R-:W-:Y:S05]  /*5870*/  BRA `(.L_x_740) ;  /* 0x0000000c003c7947 */ /* 0x000fea0003800000 */
.L_x_743:
        /* <DEDUP_REMOVED lines=9> */
.L_x_746:
[----:B------:R0:W5:Y:S01]  /*5910*/  LDG.E.U16 R27, desc[UR36][R4.64] ;  /* 0x00000024041b7981 */ /* 0x000162000c1e1500 */
[----:B------:R-:W-:Y:S05]  /*5920*/  BRA `(.L_x_740) ;  /* 0x0000000c00107947 */ /* 0x000fea0003800000 */
.L_x_745:
        /* <DEDUP_REMOVED lines=9> */
.L_x_735:
        /* <DEDUP_REMOVED lines=14> */
.L_x_749:
        /* <DEDUP_REMOVED lines=9> */
.L_x_748:
        /* <DEDUP_REMOVED lines=28> */
.L_x_751:
        /* <DEDUP_REMOVED lines=15> */
.L_x_750:
[----:B------:R-:W2:Y:S02]  /*5de0*/  LDG.E.U16 R0, desc[UR36][R4.64] ;  /* 0x0000002404007981 */ /* 0x000ea4000c1e1500 */
[----:B--2---:R-:W-:-:S05]  /*5df0*/  IMAD.U32 R0, R0, 0x10000, RZ ;  /* 0x0001000000007824 */ /* 0x004fca00078e00ff */
[----:B------:R-:W-:-:S04]  /*5e00*/  F2FP.F16.F32.PACK_AB R0, RZ, R0 ;  /* 0x00000000ff00723e */ /* 0x000fc800000000ff */
[----:B------:R-:W-:Y:S01]  /*5e10*/  PRMT R27, R0, 0x7610, R27 ;  /* 0x00007610001b7816 */ /* 0x000fe2000000001b */
[----:B------:R-:W-:Y:S06]  /*5e20*/  BRA `(.L_x_740) ;  /* 0x0000000400d07947 */ /* 0x000fec0003800000 */
.L_x_747:
        /* <DEDUP_REMOVED lines=13> */
.L_x_754:
        /* <DEDUP_REMOVED lines=21> */
.L_x_758:
[----:B------:R-:W-:Y:S05]  /*6050*/  BSYNC B1 ;  /* 0x0000000000017941 */ /* 0x000fea0003800000 */
.L_x_757:
[----:B------:R-:W-:Y:S01]  /*6060*/  LEA R5, R0, 0x3b800000, 0x17 ;  /* 0x3b80000000057811 */ /* 0x000fe200078eb8ff */
[----:B------:R-:W-:-:S05]  /*6070*/  IMAD.SHL.U32 R0, R3, 0x100000, RZ ;  /* 0x0010000003007824 */ /* 0x000fca00078e00ff */
[----:B------:R-:W-:-:S07]  /*6080*/  LOP3.LUT R0, R5, R0, R6, 0xfe, !PT ;  /* 0x0000000005007212 */ /* 0x000fce00078efe06 */
.L_x_756:
[----:B------:R-:W-:Y:S05]  /*6090*/  BSYNC B0 ;  /* 0x0000000000007941 */ /* 0x000fea0003800000 */
.L_x_755:
[----:B------:R-:W-:-:S04]  /*60a0*/  F2FP.F16.F32.PACK_AB R0, RZ, R0 ;  /* 0x00000000ff00723e */ /* 0x000fc800000000ff */
[----:B------:R-:W-:Y:S01]  /*60b0*/  PRMT R27, R0, 0x7610, R27 ;  /* 0x00007610001b7816 */ /* 0x000fe2000000001b */
[----:B------:R-:W-:Y:S06]  /*60c0*/  BRA `(.L_x_740) ;  /* 0x0000000400287947 */ /* 0x000fec0003800000 */
.L_x_753:
        /* <DEDUP_REMOVED lines=21> */
.L_x_762:
[----:B------:R-:W-:Y:S05]  /*6220*/  BSYNC B1 ;  /* 0x0000000000017941 */ /* 0x000fea0003800000 */
.L_x_761:
[----:B------:R-:W-:Y:S01]  /*6230*/  LEA R5, R0, 0x37800000, 0x17 ;  /* 0x3780000000057811 */ /* 0x000fe200078eb8ff */
[----:B------:R-:W-:-:S05]  /*6240*/  IMAD.SHL.U32 R0, R3, 0x200000, RZ ;  /* 0x0020000003007824 */ /* 0x000fca00078e00ff */
[----:B------:R-:W-:-:S07]  /*6250*/  LOP3.LUT R0, R5, R0, R6, 0xfe, !PT ;  /* 0x0000000005007212 */ /* 0x000fce00078efe06 */
.L_x_760:
[----:B------:R-:W-:Y:S05]  /*6260*/  BSYNC B0 ;  /* 0x0000000000007941 */ /* 0x000fea0003800000 */
.L_x_759:
[----:B------:R-:W-:-:S04]  /*6270*/  F2FP.F16.F32.PACK_AB R0, RZ, R0 ;  /* 0x00000000ff00723e */ /* 0x000fc800000000ff */
[----:B------:R-:W-:Y:S01]  /*6280*/  PRMT R27, R0, 0x7610, R27 ;  /* 0x00007610001b7816 */ /* 0x000fe2000000001b */
[----:B------:R-:W-:Y:S06]  /*6290*/  BRA `(.L_x_740) ;  /* 0x0000000000b47947 */ /* 0x000fec0003800000 */
.L_x_752:
        /* <DEDUP_REMOVED lines=14> */
.L_x_766:
[----:B------:R-:W-:Y:S05]  /*6380*/  BSYNC B0 ;  /* 0x0000000000007941 */ /* 0x000fea0003800000 */
.L_x_765:
[----:B------:R-:W-:-:S04]  /*6390*/  F2FP.F16.F32.PACK_AB R0, RZ, R0 ;  /* 0x00000000ff00723e */ /* 0x000fc800000000ff */
[----:B------:R-:W-:Y:S01]  /*63a0*/  PRMT R27, R0, 0x7610, R27 ;  /* 0x00007610001b7816 */ /* 0x000fe2000000001b */
[----:B------:R-:W-:Y:S06]  /*63b0*/  BRA `(.L_x_740) ;  /* 0x00000000006c7947 */ /* 0x000fec0003800000 */
.L_x_739:
        /* <DEDUP_REMOVED lines=16> */
.L_x_767:
[----:B------:R-:W-:Y:S01]  /*64c0*/  PRMT R27, RZ, 0x7610, R27 ;  /* 0x00007610ff1b7816 */ /* 0x000fe2000000001b */
[----:B------:R-:W-:Y:S06]  /*64d0*/  BRA `(.L_x_740) ;  /* 0x0000000000247947 */ /* 0x000fec0003800000 */
.L_x_764:
[----:B------:R-:W2:Y:S02]  /*64e0*/  LDG.E.64 R4, desc[UR36][R4.64] ;  /* 0x0000002404047981 */ /* 0x000ea4000c1e1b00 */
[----:B--2---:R-:W0:Y:S02]  /*64f0*/  I2F.U64 R0, R4 ;  /* 0x0000000400007312 */ /* 0x004e240000301000 */
[----:B0-----:R-:W-:-:S04]  /*6500*/  F2FP.F16.F32.PACK_AB R0, RZ, R0 ;  /* 0x00000000ff00723e */ /* 0x001fc800000000ff */
[----:B------:R-:W-:Y:S01]  /*6510*/  PRMT R27, R0, 0x7610, R27 ;  /* 0x00007610001b7816 */ /* 0x000fe2000000001b */
[----:B------:R-:W-:Y:S06]  /*6520*/  BRA `(.L_x_740) ;  /* 0x0000000000107947 */ /* 0x000fec0003800000 */
.L_x_763:
[----:B------:R-:W2:Y:S02]  /*6530*/  LDG.E R4, desc[UR36][R4.64] ;  /* 0x0000002404047981 */ /* 0x000ea4000c1e1900 */
[----:B--2---:R-:W-:-:S04]  /*6540*/  I2FP.F32.U32 R0, R4 ;  /* 0x0000000400007245 */ /* 0x004fc80000201000 */
[----:B------:R-:W-:-:S04]  /*6550*/  F2FP.F16.F32.PACK_AB R0, RZ, R0 ;  /* 0x00000000ff00723e */ /* 0x000fc800000000ff */
[----:B------:R-:W-:-:S07]  /*6560*/  PRMT R27, R0, 0x7610, R27 ;  /* 0x00007610001b7816 */ /* 0x000fce000000001b */
.L_x_740:
[----:B------:R-:W-:-:S07]  /*6570*/  VIADD R23, R23, 0x80 ;  /* 0x0000008017177836 */ /* 0x000fce0000000000 */
.L_x_701:
[----:B------:R-:W-:Y:S05]  /*6580*/  BSYNC B6 ;  /* 0x0000000000067941 */ /* 0x000fea0003800000 */
.L_x_700:
        /* <DEDUP_REMOVED lines=26> */
.L_x_773:
[----:B------:R-:W2:Y:S02]  /*6730*/  LDG.E.U8 R4, desc[UR36][R4.64] ;  /* 0x0000002404047981 */ /* 0x000ea4000c1e1100 */
[----:B--2---:R-:W-:-:S04]  /*6740*/  I2FP.F32.U32 R0, R4 ;  /* 0x0000000400007245 */ /* 0x004fc80000201000 */
[----:B------:R-:W-:-:S04]  /*6750*/  F2FP.F16.F32.PACK_AB R0, RZ, R0 ;  /* 0x00000000ff00723e */ /* 0x000fc800000000ff */
[----:B------:R-:W-:Y:S01]  /*6760*/  PRMT R17, R0, 0x7610, R17 ;  /* 0x0000761000117816 */ /* 0x000fe20000000011 */
[----:B------:R-:W-:Y:S06]  /*6770*/  BRA `(.L_x_775) ;  /* 0x0000000c00bc7947 */ /* 0x000fec0003800000 */
.L_x_772:
        /* <DEDUP_REMOVED lines=11> */
.L_x_777:
[----:B------:R-:W2:Y:S02]  /*6830*/  LDG.E R4, desc[UR36][R4.64] ;  /* 0x0000002404047981 */ /* 0x000ea4000c1e1900 */
[----:B--2---:R-:W-:-:S04]  /*6840*/  I2FP.F32.S32 R0, R4 ;  /* 0x0000000400007245 */ /* 0x004fc80000201400 */
[----:B------:R-:W-:-:S04]  /*6850*/  F2FP.F16.F32.PACK_AB R0, RZ, R0 ;  /* 0x00000000ff00723e */ /* 0x000fc800000000ff */
[----:B------:R-:W-:Y:S01]  /*6860*/  PRMT R17, R0, 0x7610, R17 ;  /* 0x0000761000117816 */ /* 0x000fe20000000011 */
[----:B------:R-:W-:Y:S06]  /*6870*/  BRA `(.L_x_775) ;  /* 0x0000000c007c7947 */ /* 0x000fec0003800000 */
.L_x_776:
[----:B------:R-:W2:Y:S02]  /*6880*/  LDG.E.U16 R4, desc[UR36][R4.64] ;  /* 0x0000002404047981 */ /* 0x000ea4000c1e1500 */
[----:B--2---:R-:W0:Y:S02]  /*6890*/  I2F.S16 R0, R4 ;  /* 0x0000000400007306 */ /* 0x004e240000101400 */
[----:B0-----:R-:W-:-:S04]  /*68a0*/  F2FP.F16.F32.PACK_AB R0, RZ, R0 ;  /* 0x00000000ff00723e */ /* 0x001fc800000000ff */
[----:B------:R-:W-:Y:S01]  /*68b0*/  PRMT R17, R0, 0x7610, R17 ;  /* 0x0000761000117816 */ /* 0x000fe20000000011 */
[----:B------:R-:W-:Y:S06]  /*68c0*/  BRA `(.L_x_775) ;  /* 0x0000000c00687947 */ /* 0x000fec0003800000 */
.L_x_771:
        /* <DEDUP_REMOVED lines=9> */
.L_x_779:
[----:B------:R0:W5:Y:S01]  /*6960*/  LDG.E.U16 R17, desc[UR36][R4.64] ;  /* 0x0000002404117981 */ /* 0x000162000c1e1500 */
[----:B------:R-:W-:Y:S05]  /*6970*/  BRA `(.L_x_775) ;  /* 0x0000000c003c7947 */ /* 0x000fea0003800000 */
.L_x_778:
        /* <DEDUP_REMOVED lines=9> */
.L_x_781:
[----:B------:R1:W5:Y:S01]  /*6a10*/  LDG.E.U16 R17, desc[UR36][R4.64] ;  /* 0x0000002404117981 */ /* 0x000362000c1e1500 */
[----:B------:R-:W-:Y:S05]  /*6a20*/  BRA `(.L_x_775) ;  /* 0x0000000c00107947 */ /* 0x000fea0003800000 */
.L_x_780:
        /* <DEDUP_REMOVED lines=9> */
.L_x_770:
        /* <DEDUP_REMOVED lines=14> */
.L_x_784:
        /* <DEDUP_REMOVED lines=9> */
.L_x_783:
        /* <DEDUP_REMOVED lines=28> */
.L_x_786:
        /* <DEDUP_REMOVED lines=15> */
.L_x_785:
[----:B------:R-:W2:Y:S02]  /*6ee0*/  LDG.E.U16 R0, desc[UR36][R4.64] ;  /* 0x0000002404007981 */ /* 0x000ea4000c1e1500 */
[----:B--2---:R-:W-:-:S05]  /*6ef0*/  IMAD.U32 R0, R0, 0x10000, RZ ;  /* 0x0001000000007824 */ /* 0x004fca00078e00ff */
[----:B------:R-:W-:-:S04]  /*6f00*/  F2FP.F16.F32.PACK_AB R0, RZ, R0 ;  /* 0x00000000ff00723e */ /* 0x000fc800000000ff */
[----:B------:R-:W-:Y:S01]  /*6f10*/  PRMT R17, R0, 0x7610, R17 ;  /* 0x0000761000117816 */ /* 0x000fe20000000011 */
[----:B------:R-:W-:Y:S06]  /*6f20*/  BRA `(.L_x_775) ;  /* 0x0000000400d07947 */ /* 0x000fec0003800000 */
.L_x_782:
        /* <DEDUP_REMOVED lines=13> */
.L_x_789:
        /* <DEDUP_REMOVED lines=21> */
.L_x_793:
[----:B------:R-:W-:Y:S05]  /*7150*/  BSYNC B1 ;  /* 0x0000000000017941 */ /* 0x000fea0003800000 */
.L_x_792:
[----:B------:R-:W-:Y:S01]  /*7160*/  LEA R5, R0, 0x3b800000, 0x17 ;  /* 0x3b80000000057811 */ /* 0x000fe200078eb8ff */
[----:B------:R-:W-:-:S05]  /*7170*/  IMAD.SHL.U32 R0, R3, 0x100000, RZ ;  /* 0x0010000003007824 */ /* 0x000fca00078e00ff */
[----:B------:R-:W-:-:S07]  /*7180*/  LOP3.LUT R0, R5, R0, R6, 0xfe, !PT ;  /* 0x0000000005007212 */ /* 0x000fce00078efe06 */
.L_x_791:
[----:B------:R-:W-:Y:S05]  /*7190*/  BSYNC B0 ;  /* 0x0000000000007941 */ /* 0x000fea0003800000 */
.L_x_790:
[----:B------:R-:W-:-:S04]  /*71a0*/  F2FP.F16.F32.PACK_AB R0, RZ, R0 ;  /* 0x00000000ff00723e */ /* 0x000fc800000000ff */
[----:B------:R-:W-:Y:S01]  /*71b0*/  PRMT R17, R0, 0x7610, R17 ;  /* 0x0000761000117816 */ /* 0x000fe20000000011 */
[----:B------:R-:W-:Y:S06]  /*71c0*/  BRA `(.L_x_775) ;  /* 0x0000000400287947 */ /* 0x000fec0003800000 */
.L_x_788:
        /* <DEDUP_REMOVED lines=21> */
.L_x_797:
[----:B------:R-:W-:Y:S05]  /*7320*/  BSYNC B1 ;  /* 0x0000000000017941 */ /* 0x000fea0003800000 */
.L_x_796:
[----:B------:R-:W-:Y:S01]  /*7330*/  LEA R5, R0, 0x37800000, 0x17 ;  /* 0x3780000000057811 */ /* 0x000fe200078eb8ff */
[----:B------:R-:W-:-:S05]  /*7340*/  IMAD.SHL.U32 R0, R3, 0x200000, RZ ;  /* 0x0020000003007824 */ /* 0x000fca00078e00ff */
[----:B------:R-:W-:-:S07]  /*7350*/  LOP3.LUT R0, R5, R0, R6, 0xfe, !PT ;  /* 0x0000000005007212 */ /* 0x000fce00078efe06 */
.L_x_795:
[----:B------:R-:W-:Y:S05]  /*7360*/  BSYNC B0 ;  /* 0x0000000000007941 */ /* 0x000fea0003800000 */
.L_x_794:
[----:B------:R-:W-:-:S04]  /*7370*/  F2FP.F16.F32.PACK_AB R0, RZ, R0 ;  /* 0x00000000ff00723e */ /* 0x000fc800000000ff */
[----:B------:R-:W-:Y:S01]  /*7380*/  PRMT R17, R0, 0x7610, R17 ;  /* 0x0000761000117816 */ /* 0x000fe20000000011 */
[----:B------:R-:W-:Y:S06]  /*7390*/  BRA `(.L_x_775) ;  /* 0x0000000000b47947 */ /* 0x000fec0003800000 */
.L_x_787:
        /* <DEDUP_REMOVED lines=14> */
.L_x_801:
[----:B------:R-:W-:Y:S05]  /*7480*/  BSYNC B0 ;  /* 0x0000000000007941 */ /* 0x000fea0003800000 */
.L_x_800:
[----:B------:R-:W-:-:S04]  /*7490*/  F2FP.F16.F32.PACK_AB R0, RZ, R0 ;  /* 0x00000000ff00723e */ /* 0x000fc800000000ff */
[----:B------:R-:W-:Y:S01]  /*74a0*/  PRMT R17, R0, 0x7610, R17 ;  /* 0x0000761000117816 */ /* 0x000fe20000000011 */
[----:B------:R-:W-:Y:S06]  /*74b0*/  BRA `(.L_x_775) ;  /* 0x00000000006c7947 */ /* 0x000fec0003800000 */
.L_x_774:
        /* <DEDUP_REMOVED lines=16> */
.L_x_802:
[----:B------:R-:W-:Y:S01]  /*75c0*/  PRMT R17, RZ, 0x7610, R17 ;  /* 0x00007610ff117816 */ /* 0x000fe20000000011 */
[----:B------:R-:W-:Y:S06]  /*75d0*/  BRA `(.L_x_775) ;  /* 0x0000000000247947 */ /* 0x000fec0003800000 */
.L_x_799:
[----:B------:R-:W2:Y:S02]  /*75e0*/  LDG.E.64 R4, desc[UR36][R4.64] ;  /* 0x0000002404047981 */ /* 0x000ea4000c1e1b00 */
[----:B--2---:R-:W0:Y:S02]  /*75f0*/  I2F.U64 R0, R4 ;  /* 0x0000000400007312 */ /* 0x004e240000301000 */
[----:B0-----:R-:W-:-:S04]  /*7600*/  F2FP.F16.F32.PACK_AB R0, RZ, R0 ;  /* 0x00000000ff00723e */ /* 0x001fc800000000ff */
[----:B------:R-:W-:Y:S01]  /*7610*/  PRMT R17, R0, 0x7610, R17 ;  /* 0x0000761000117816 */ /* 0x000fe20000000011 */
[----:B------:R-:W-:Y:S06]  /*7620*/  BRA `(.L_x_775) ;  /* 0x0000000000107947 */ /* 0x000fec0003800000 */
.L_x_798:
[----:B------:R-:W2:Y:S02]  /*7630*/  LDG.E R4, desc[UR36][R4.64] ;  /* 0x0000002404047981 */ /* 0x000ea4000c1e1900 */
[----:B--2---:R-:W-:-:S04]  /*7640*/  I2FP.F32.U32 R0, R4 ;  /* 0x0000000400007245 */ /* 0x004fc80000201000 */
[----:B------:R-:W-:-:S04]  /*7650*/  F2FP.F16.F32.PACK_AB R0, RZ, R0 ;  /* 0x00000000ff00723e */ /* 0x000fc800000000ff */
[----:B------:R-:W-:-:S07]  /*7660*/  PRMT R17, R0, 0x7610, R17 ;  /* 0x0000761000117816 */ /* 0x000fce0000000011 */
.L_x_775:
        /* <DEDUP_REMOVED lines=21> */
.L_x_806:
[----:B------:R-:W2:Y:S02]  /*77c0*/  LDG.E.U8 R4, desc[UR36][R4.64] ;  /* 0x0000002404047981 */ /* 0x000ea4000c1e1100 */
[----:B--2---:R-:W-:-:S04]  /*77d0*/  I2FP.F32.U32 R0, R4 ;  /* 0x0000000400007245 */ /* 0x004fc80000201000 */
[----:B------:R-:W-:Y:S01]  /*77e0*/  F2FP.F16.F32.PACK_AB R0, RZ, R0 ;  /* 0x00000000ff00723e */ /* 0x000fe200000000ff */
[----:B------:R-:W-:Y:S06]  /*77f0*/  BRA `(.L_x_769) ;  /* 0x0000000c00847947 */ /* 0x000fec0003800000 */
.L_x_805:
        /* <DEDUP_REMOVED lines=10> */
.L_x_809:
[----:B------:R-:W2:Y:S02]  /*78a0*/  LDG.E R4, desc[UR36][R4.64] ;  /* 0x0000002404047981 */ /* 0x000ea4000c1e1900 */
[----:B--2---:R-:W-:-:S04]  /*78b0*/  I2FP.F32.S32 R0, R4 ;  /* 0x0000000400007245 */ /* 0x004fc80000201400 */
[----:B------:R-:W-:Y:S01]  /*78c0*/  F2FP.F16.F32.PACK_AB R0, RZ, R0 ;  /* 0x00000000ff00723e */ /* 0x000fe200000000ff */
[----:B------:R-:W-:Y:S06]  /*78d0*/  BRA `(.L_x_769) ;  /* 0x0000000c004c7947 */ /* 0x000fec0003800000 */
.L_x_808:
[----:B------:R-:W2:Y:S02]  /*78e0*/  LDG.E.U16 R4, desc[UR36][R4.64] ;  /* 0x0000002404047981 */ /* 0x000ea4000c1e1500 */
[----:B--2---:R-:W0:Y:S02]  /*78f0*/  I2F.S16 R0, R4 ;  /* 0x0000000400007306 */ /* 0x004e240000101400 */
[----:B0-----:R-:W-:Y:S01]  /*7900*/  F2FP.F16.F32.PACK_AB R0, RZ, R0 ;  /* 0x00000000ff00723e */ /* 0x001fe200000000ff */
[----:B------:R-:W-:Y:S06]  /*7910*/  BRA `(.L_x_769) ;  /* 0x0000000c003c7947 */ /* 0x000fec0003800000 */
.L_x_804:
        /* <DEDUP_REMOVED lines=9> */
.L_x_811:
[----:B------:R2:W5:Y:S01]  /*79b0*/  LDG.E.U16 R0, desc[UR36][R4.64] ;  /* 0x0000002404007981 */ /* 0x000562000c1e1500 */
[----:B------:R-:W-:Y:S05]  /*79c0*/  BRA `(.L_x_769) ;  /* 0x0000000c00107947 */ /* 0x000fea0003800000 */
.L_x_810:
        /* <DEDUP_REMOVED lines=9> */
.L_x_813:
[----:B------:R3:W5:Y:S01]  /*7a60*/  LDG.E.U16 R0, desc[UR36][R4.64] ;  /* 0x0000002404007981 */ /* 0x000762000c1e1500 */
[----:B------:R-:W-:Y:S05]  /*7a70*/  BRA `(.L_x_769) ;  /* 0x0000000800e47947 */ /* 0x000fea0003800000 */
.L_x_812:
        /* <DEDUP_REMOVED lines=8> */
.L_x_803:
        /* <DEDUP_REMOVED lines=13> */
.L_x_816:
        /* <DEDUP_REMOVED lines=8> */
.L_x_815:
        /* <DEDUP_REMOVED lines=28> */
.L_x_818:
        /* <DEDUP_REMOVED lines=12> */
[----:B------:R-:W-:Y:S01]  /*7ed0*/  F2FP.F16.F32.PACK_AB R0, RZ, R0 ;  /* 0x00000000ff00723e */ /* 0x000fe200000000ff */
[----:B------:R-:W-:Y:S06]  /*7ee0*/  BRA `(.L_x_769) ;  /* 0x0000000400c87947 */ /* 0x000fec0003800000 */
.L_x_817:
[----:B------:R-:W2:Y:S02]  /*7ef0*/  LDG.E.U16 R0, desc[UR36][R4.64] ;  /* 0x0000002404007981 */ /* 0x000ea4000c1e1500 */
[----:B--2---:R-:W-:-:S05]  /*7f00*/  IMAD.U32 R0, R0, 0x10000, RZ ;  /* 0x0001000000007824 */ /* 0x004fca00078e00ff */
[----:B------:R-:W-:Y:S01]  /*7f10*/  F2FP.F16.F32.PACK_AB R0, RZ, R0 ;  /* 0x00000000ff00723e */ /* 0x000fe200000000ff */
[----:B------:R-:W-:Y:S06]  /*7f20*/  BRA `(.L_x_769) ;  /* 0x0000000400b87947 */ /* 0x000fec0003800000 */
.L_x_814:
        /* <DEDUP_REMOVED lines=12> */
.L_x_821:
        /* <DEDUP_REMOVED lines=21> */
.L_x_825:
[----:B------:R-:W-:Y:S05]  /*8140*/  BSYNC B1 ;  /* 0x0000000000017941 */ /* 0x000fea0003800000 */
.L_x_824:
[----:B------:R-:W-:Y:S01]  /*8150*/  LEA R5, R0, 0x3b800000, 0x17 ;  /* 0x3b80000000057811 */ /* 0x000fe200078eb8ff */
[----:B------:R-:W-:-:S05]  /*8160*/  IMAD.SHL.U32 R0, R3, 0x100000, RZ ;  /* 0x0010000003007824 */ /* 0x000fca00078e00ff */
[----:B------:R-:W-:-:S07]  /*8170*/  LOP3.LUT R0, R5, R0, R6, 0xfe, !PT ;  /* 0x0000000005007212 */ /* 0x000fce00078efe06 */
.L_x_823:
[----:B------:R-:W-:Y:S05]  /*8180*/  BSYNC B0 ;  /* 0x0000000000007941 */ /* 0x000fea0003800000 */
.L_x_822:
[----:B------:R-:W-:Y:S01]  /*8190*/  F2FP.F16.F32.PACK_AB R0, RZ, R0 ;  /* 0x00000000ff00723e */ /* 0x000fe200000000ff */
[----:B------:R-:W-:Y:S06]  /*81a0*/  BRA `(.L_x_769) ;  /* 0x0000000400187947 */ /* 0x000fec0003800000 */
.L_x_820:
        /* <DEDUP_REMOVED lines=21> */
.L_x_829:
[----:B------:R-:W-:Y:S05]  /*8300*/  BSYNC B1 ;  /* 0x0000000000017941 */ /* 0x000fea0003800000 */
.L_x_828:
[----:B------:R-:W-:Y:S01]  /*8310*/  LEA R5, R0, 0x37800000, 0x17 ;  /* 0x3780000000057811 */ /* 0x000fe200078eb8ff */
[----:B------:R-:W-:-:S05]  /*8320*/  IMAD.SHL.U32 R0, R3, 0x200000, RZ ;  /* 0x0020000003007824 */ /* 0x000fca00078e00ff */
[----:B------:R-:W-:-:S07]  /*8330*/  LOP3.LUT R0, R5, R0, R6, 0xfe, !PT ;  /* 0x0000000005007212 */ /* 0x000fce00078efe06 */
.L_x_827:
[----:B------:R-:W-:Y:S05]  /*8340*/  BSYNC B0 ;  /* 0x0000000000007941 */ /* 0x000fea0003800000 */
.L_x_826:
[----:B------:R-:W-:Y:S01]  /*8350*/  F2FP.F16.F32.PACK_AB R0, RZ, R0 ;  /* 0x00000000ff00723e */ /* 0x000fe200000000ff */
[----:B------:R-:W-:Y:S06]  /*8360*/  BRA `(.L_x_769) ;  /* 0x0000000000a87947 */ /* 0x000fec0003800000 */
.L_x_819:
        /* <DEDUP_REMOVED lines=14> */
.L_x_833:
[----:B------:R-:W-:Y:S05]  /*8450*/  BSYNC B0 ;  /* 0x0000000000007941 */ /* 0x000fea0003800000 */
.L_x_832:
[----:B------:R-:W-:Y:S01]  /*8460*/  F2FP.F16.F32.PACK_AB R0, RZ, R0 ;  /* 0x00000000ff00723e */ /* 0x000fe200000000ff */
[----:B------:R-:W-:Y:S06]  /*8470*/  BRA `(.L_x_769) ;  /* 0x0000000000647947 */ /* 0x000fec0003800000 */
.L_x_807:
        /* <DEDUP_REMOVED lines=16> */
.L_x_834:
[----:B------:R-:W-:Y:S01]  /*8580*/  PRMT R0, RZ, 0x7610, R0 ;  /* 0x00007610ff007816 */ /* 0x000fe20000000000 */
[----:B------:R-:W-:Y:S06]  /*8590*/  BRA `(.L_x_769) ;  /* 0x00000000001c7947 */ /* 0x000fec0003800000 */
.L_x_831:
[----:B------:R-:W2:Y:S02]  /*85a0*/  LDG.E.64 R4, desc[UR36][R4.64] ;  /* 0x0000002404047981 */ /* 0x000ea4000c1e1b00 */
[----:B--2---:R-:W0:Y:S02]  /*85b0*/  I2F.U64 R0, R4 ;  /* 0x0000000400007312 */ /* 0x004e240000301000 */
[----:B0-----:R-:W-:Y:S01]  /*85c0*/  F2FP.F16.F32.PACK_AB R0, RZ, R0 ;  /* 0x00000000ff00723e */ /* 0x001fe200000000ff */
[----:B------:R-:W-:Y:S06]  /*85d0*/  BRA `(.L_x_769) ;  /* 0x00000000000c7947 */ /* 0x000fec0003800000 */
.L_x_830:
[----:B------:R-:W2:Y:S02]  /*85e0*/  LDG.E R4, desc[UR36][R4.64] ;  /* 0x0000002404047981 */ /* 0x000ea4000c1e1900 */
[----:B--2---:R-:W-:-:S04]  /*85f0*/  I2FP.F32.U32 R0, R4 ;  /* 0x0000000400007245 */ /* 0x004fc80000201000 */
[----:B------:R-:W-:-:S07]  /*8600*/  F2FP.F16.F32.PACK_AB R0, RZ, R0 ;  /* 0x00000000ff00723e */ /* 0x000fce00000000ff */
.L_x_769:
[----:B------:R-:W-:Y:S05]  /*8610*/  BSYNC B6 ;  /* 0x0000000000067941 */ /* 0x000fea0003800000 */
.L_x_768:
[----:B------:R-:W4:Y:S01]  /*8620*/  S2R R23, SR_TID.X ;  /* 0x0000000000177919 */ /* 0x000f220000002100 */
[----:B-----5:R-:W-:Y:S01]  /*8630*/  HADD2.F32 R3, -RZ, R28.H0_H0 ;  /* 0x2000001cff037230 */ /* 0x020fe20000004100 */
[----:B------:R-:W4:Y:S01]  /*8640*/  LDC.U8 R19, c[0x0][0x240] ;  /* 0x00009000ff137b82 */ /* 0x000f220000000000 */
[----:B------:R-:W-:Y:S01]  /*8650*/  HADD2.F32 R6, -RZ, R18.H0_H0 ;  /* 0x20000012ff067230 */ /* 0x000fe20000004100 */
[----:B------:R-:W-:Y:S01]  /*8660*/  BSSY B6, `(.L_x_835) ;  /* 0x0000130000067945 */ /* 0x000fe20003800000 */
[----:B------:R-:W-:Y:S01]  /*8670*/  HADD2.F32 R8, -RZ, R17.H0_H0 ;  /* 0x20000011ff087230 */ /* 0x000fe20000004100 */
[----:B------:R-:W-:Y:S01]  /*8680*/  FSETP.GT.FTZ.AND P2, PT, R3, RZ, PT ;  /* 0x000000ff0300720b */ /* 0x000fe20003f54000 */
[----:B0123--:R-:W-:Y:S01]  /*8690*/  HADD2.F32 R4, -RZ, R22.H0_H0 ;  /* 0x20000016ff047230 */ /* 0x00ffe20000004100 */
[----:B------:R-:W-:Y:S02]  /*86a0*/  FSETP.GT.FTZ.AND P3, PT, R6, RZ, PT ;  /* 0x000000ff0600720b */ /* 0x000fe40003f74000 */
[----:B------:R-:W-:-:S02]  /*86b0*/  FSETP.GT.FTZ.AND P1, PT, R8, RZ, PT ;  /* 0x000000ff0800720b */ /* 0x000fc40003f34000 */
[----:B------:R-:W-:Y:S01]  /*86c0*/  FSETP.GT.FTZ.AND P0, PT, R4, RZ, PT ;  /* 0x000000ff0400720b */ /* 0x000fe20003f14000 */
[C---:B----4-:R-:W-:Y:S01]  /*86d0*/  VIADD R5, R23.reuse, 0x100 ;  /* 0x0000010017057836 */ /* 0x050fe20000000000 */
[CC--:B------:R-:W-:Y:S01]  /*86e0*/  ISETP.GE.OR P2, PT, R23.reuse, R16.reuse, P2 ;  /* 0x000000101700720c */ /* 0x0c0fe20001746670 */
[C---:B------:R-:W-:Y:S01]  /*86f0*/  VIADD R7, R23.reuse, 0x180 ;  /* 0x0000018017077836 */ /* 0x040fe20000000000 */
[CC--:B------:R-:W-:Y:S01]  /*8700*/  ISETP.GE.AND P4, PT, R23.reuse, R16.reuse, PT ;  /* 0x000000101700720c */ /* 0x0c0fe20003f86270 */
[----:B------:R-:W-:Y:S01]  /*8710*/  VIADD R25, R23, 0x80 ;  /* 0x0000008017197836 */ /* 0x000fe20000000000 */
[-C--:B------:R-:W-:Y:S02]  /*8720*/  ISETP.GE.OR P3, PT, R5, R16.reuse, P3 ;  /* 0x000000100500720c */ /* 0x080fe40001f66670 */
[-C--:B------:R-:W-:Y:S02]  /*8730*/  ISETP.GE.OR P1, PT, R7, R16.reuse, P1 ;  /* 0x000000100700720c */ /* 0x080fe40000f26670 */
[----:B------:R-:W-:-:S05]  /*8740*/  ISETP.GE.OR P0, PT, R25, R16, P0 ;  /* 0x000000101900720c */ /* 0x000fca0000706670 */
[----:B------:R-:W-:-:S04]  /*8750*/  @!P2 HADD2.F32 R24, -RZ, R24.H0_H0 ;  /* 0x20000018ff18a230 */ /* 0x000fc80000004100 */
[----:B------:R-:W-:Y:S02]  /*8760*/  @!P3 HADD2.F32 R27, -RZ, R27.H0_H0 ;  /* 0x2000001bff1bb230 */ /* 0x000fe40000004100 */
[----:B------:R-:W-:Y:S01]  /*8770*/  @!P2 FMUL.FTZ R24, R3, R24 ;  /* 0x000000180318a220 */ /* 0x000fe20000410000 */
[----:B------:R-:W-:Y:S02]  /*8780*/  @!P1 HADD2.F32 R7, -RZ, R0.H0_H0 ;  /* 0x20000000ff079230 */ /* 0x000fe40000004100 */
[----:B------:R-:W-:Y:S02]  /*8790*/  @!P0 HADD2.F32 R5, -RZ, R26.H0_H0 ;  /* 0x2000001aff058230 */ /* 0x000fe40000004100 */
[----:B------:R-:W-:Y:S01]  /*87a0*/  @!P3 FMUL.FTZ R27, R6, R27 ;  /* 0x0000001b061bb220 */ /* 0x000fe20000410000 */
[----:B------:R-:W-:Y:S01]  /*87b0*/  @!P2 F2FP.F16.F32.PACK_AB R24, RZ, R24 ;  /* 0x00000018ff18a23e */ /* 0x000fe200000000ff */
[----:B------:R-:W-:Y:S01]  /*87c0*/  @!P1 FMUL.FTZ R7, R8, R7 ;  /* 0x0000000708079220 */ /* 0x000fe20000410000 */
[----:B------:R-:W-:-:S02]  /*87d0*/  @!P0 FMUL.FTZ R5, R4, R5 ;  /* 0x0000000504058220 */ /* 0x000fc40000410000 */
[----:B------:R-:W-:Y:S02]  /*87e0*/  @!P3 F2FP.F16.F32.PACK_AB R27, RZ, R27 ;  /* 0x0000001bff1bb23e */ /* 0x000fe400000000ff */
[----:B------:R-:W-:Y:S02]  /*87f0*/  @!P1 F2FP.F16.F32.PACK_AB R7, RZ, R7 ;  /* 0x00000007ff07923e */ /* 0x000fe400000000ff */
[----:B------:R-:W-:Y:S02]  /*8800*/  @!P0 F2FP.F16.F32.PACK_AB R5, RZ, R5 ;  /* 0x00000005ff05823e */ /* 0x000fe400000000ff */
[----:B------:R-:W-:Y:S02]  /*8810*/  @!P2 PRMT R28, R24, 0x7610, R28 ;  /* 0x00007610181ca816 */ /* 0x000fe4000000001c */
[----:B------:R-:W-:Y:S02]  /*8820*/  @!P3 PRMT R18, R27, 0x7610, R18 ;  /* 0x000076101b12b816 */ /* 0x000fe40000000012 */
[----:B------:R-:W-:-:S02]  /*8830*/  @!P1 PRMT R17, R7, 0x7610, R17 ;  /* 0x0000761007119816 */ /* 0x000fc40000000011 */
[----:B------:R-:W-:Y:S01]  /*8840*/  @!P0 PRMT R22, R5, 0x7610, R22 ;  /* 0x0000761005168816 */ /* 0x000fe20000000016 */
[----:B------:R-:W-:Y:S06]  /*8850*/  @P4 BRA `(.L_x_836) ;  /* 0x0000001000404947 */ /* 0x000fec0003800000 */
        /* <DEDUP_REMOVED lines=17> */
[----:B------:R-:W-:Y:S02]  /*8970*/  HADD2.F32 R28, -RZ, R28.H0_H0 ;  /* 0x2000001cff1c7230 */ /* 0x000fe40000004100 */
[----:B------:R-:W-:Y:S02]  /*8980*/  IMAD.MOV.U32 R23, RZ, RZ, R25 ;  /* 0x000000ffff177224 */ /* 0x000fe400078e0019 */
[----:B------:R-:W0:Y:S02]  /*8990*/  F2I.FTZ.TRUNC.NTZ R3, R28 ;  /* 0x0000001c00037305 */ /* 0x000e24000021f100 */
[----:B0-----:R0:W-:Y:S01]  /*89a0*/  STG.E.U8 desc[UR36][R8.64], R3 ;  /* 0x0000000308007986 */ /* 0x0011e2000c101124 */
[----:B------:R-:W-:Y:S05]  /*89b0*/  BRA `(.L_x_836) ;  /* 0x0000000c00e87947 */ /* 0x000fea0003800000 */
.L_x_840:
[----:B------:R-:W-:Y:S02]  /*89c0*/  HADD2.F32 R5, -RZ, R28.H0_H0 ;  /* 0x2000001cff057230 */ /* 0x000fe40000004100 */
[----:B------:R-:W-:-:S04]  /*89d0*/  IMAD.MOV.U32 R23, RZ, RZ, R25 ;  /* 0x000000ffff177224 */ /* 0x000fc800078e0019 */
[----:B------:R-:W0:Y:S02]  /*89e0*/  F2I.S64.TRUNC R4, R5 ;  /* 0x0000000500047311 */ /* 0x000e24000020d900 */
[----:B0-----:R0:W-:Y:S01]  /*89f0*/  STG.E.U8 desc[UR36][R8.64], R4 ;  /* 0x0000000408007986 */ /* 0x0011e2000c101124 */
[----:B------:R-:W-:Y:S05]  /*8a00*/  BRA `(.L_x_836) ;  /* 0x0000000c00d47947 */ /* 0x000fea0003800000 */
.L_x_839:
[----:B------:R-:W-:-:S13]  /*8a10*/  ISETP.NE.AND P0, PT, R0, 0x2, PT ;  /* 0x000000020000780c */ /* 0x000fda0003f05270 */
[----:B------:R-:W-:Y:S05]  /*8a20*/  @!P0 BRA `(.L_x_842) ;  /* 0x0000000000388947 */ /* 0x000fea0003800000 */
[----:B------:R-:W-:-:S13]  /*8a30*/  ISETP.NE.AND P0, PT, R0, 0x3, PT ;  /* 0x000000030000780c */ /* 0x000fda0003f05270 */
[----:B------:R-:W-:Y:S05]  /*8a40*/  @!P0 BRA `(.L_x_843) ;  /* 0x00000000001c8947 */ /* 0x000fea0003800000 */
[----:B------:R-:W-:-:S13]  /*8a50*/  ISETP.NE.AND P0, PT, R0, 0x4, PT ;  /* 0x000000040000780c */ /* 0x000fda0003f05270 */
[----:B------:R-:W-:Y:S05]  /*8a60*/  @P0 BRA `(.L_x_841) ;  /* 0x0000000c00500947 */ /* 0x000fea0003800000 */
[----:B------:R-:W-:Y:S02]  /*8a70*/  HADD2.F32 R4, -RZ, R28.H0_H0 ;  /* 0x2000001cff047230 */ /* 0x000fe40000004100 */
[----:B------:R-:W-:-:S04]  /*8a80*/  IMAD.MOV.U32 R23, RZ, RZ, R25 ;  /* 0x000000ffff177224 */ /* 0x000fc800078e0019 */
[----:B------:R-:W0:Y:S02]  /*8a90*/  F2I.S64.TRUNC R4, R4 ;  /* 0x0000000400047311 */ /* 0x000e24000020d900 */
[----:B0-----:R0:W-:Y:S01]  /*8aa0*/  STG.E.64 desc[UR36][R8.64], R4 ;  /* 0x0000000408007986 */ /* 0x0011e2000c101b24 */
[----:B------:R-:W-:Y:S05]  /*8ab0*/  BRA `(.L_x_836) ;  /* 0x0000000c00a87947 */ /* 0x000fea0003800000 */
.L_x_843:
[----:B------:R-:W-:Y:S02]  /*8ac0*/  HADD2.F32 R28, -RZ, R28.H0_H0 ;  /* 0x2000001cff1c7230 */ /* 0x000fe40000004100 */
[----:B------:R-:W-:Y:S02]  /*8ad0*/  IMAD.MOV.U32 R23, RZ, RZ, R25 ;  /* 0x000000ffff177224 */ /* 0x000fe400078e0019 */
[----:B------:R-:W0:Y:S02]  /*8ae0*/  F2I.FTZ.TRUNC.NTZ R3, R28 ;  /* 0x0000001c00037305 */ /* 0x000e24000021f100 */
[----:B0-----:R0:W-:Y:S01]  /*8af0*/  STG.E desc[UR36][R8.64], R3 ;  /* 0x0000000308007986 */ /* 0x0011e2000c101924 */
[----:B------:R-:W-:Y:S05]  /*8b00*/  BRA `(.L_x_836) ;  /* 0x0000000c00947947 */ /* 0x000fea0003800000 */
.L_x_842:
[----:B------:R-:W-:Y:S02]  /*8b10*/  HADD2.F32 R28, -RZ, R28.H0_H0 ;  /* 0x2000001cff1c7230 */ /* 0x000fe40000004100 */
[----:B------:R-:W-:Y:S02]  /*8b20*/  IMAD.MOV.U32 R23, RZ, RZ, R25 ;  /* 0x000000ffff177224 */ /* 0x000fe400078e0019 */
[----:B------:R-:W0:Y:S02]  /*8b30*/  F2I.FTZ.TRUNC.NTZ R3, R28 ;  /* 0x0000001c00037305 */ /* 0x000e24000021f100 */
[----:B0-----:R0:W-:Y:S01]  /*8b40*/  STG.E.U16 desc[UR36][R8.64], R3 ;  /* 0x0000000308007986 */ /* 0x0011e2000c101524 */
[----:B------:R-:W-:Y:S05]  /*8b50*/  BRA `(.L_x_836) ;  /* 0x0000000c00807947 */ /* 0x000fea0003800000 */
.L_x_838:
[----:B------:R-:W-:-:S13]  /*8b60*/  ISETP.GT.AND P0, PT, R0, 0x6, PT ;  /* 0x000000060000780c */ /* 0x000fda0003f04270 */
[----:B------:R-:W-:Y:S05]  /*8b70*/  @P0 BRA `(.L_x_844) ;  /* 0x00000000002c0947 */ /* 0x000fea0003800000 */
[----:B------:R-:W-:-:S13]  /*8b80*/  ISETP.NE.AND P0, PT, R0, 0x5, PT ;  /* 0x000000050000780c */ /* 0x000fda0003f05270 */
[----:B------:R-:W-:Y:S05]  /*8b90*/  @!P0 BRA `(.L_x_845) ;  /* 0x0000000000188947 */ /* 0x000fea0003800000 */
[----:B------:R-:W-:-:S13]  /*8ba0*/  ISETP.NE.AND P0, PT, R0, 0x6, PT ;  /* 0x000000060000780c */ /* 0x000fda0003f05270 */
[----:B------:R-:W-:Y:S05]  /*8bb0*/  @P0 BRA `(.L_x_841) ;  /* 0x0000000800fc0947 */ /* 0x000fea0003800000 */
[----:B------:R-:W-:Y:S02]  /*8bc0*/  HADD2.F32 R3, -RZ, R28.H0_H0 ;  /* 0x2000001cff037230 */ /* 0x000fe40000004100 */
[----:B------:R-:W-:-:S03]  /*8bd0*/  IMAD.MOV.U32 R23, RZ, RZ, R25 ;  /* 0x000000ffff177224 */ /* 0x000fc600078e0019 */
[----:B------:R1:W-:Y:S01]  /*8be0*/  STG.E desc[UR36][R8.64], R3 ;  /* 0x0000000308007986 */ /* 0x0003e2000c101924 */
[----:B------:R-:W-:Y:S05]  /*8bf0*/  BRA `(.L_x_836) ;  /* 0x0000000c00587947 */ /* 0x000fea0003800000 */
.L_x_845:
[----:B------:R0:W-:Y:S01]  /*8c00*/  STG.E.U16 desc[UR36][R8.64], R28 ;  /* 0x0000001c08007986 */ /* 0x0001e2000c101524 */
[----:B------:R-:W-:Y:S01]  /*8c10*/  IMAD.MOV.U32 R23, RZ, RZ, R25 ;  /* 0x000000ffff177224 */ /* 0x000fe200078e0019 */
[----:B------:R-:W-:Y:S06]  /*8c20*/  BRA `(.L_x_836) ;  /* 0x0000000c004c7947 */ /* 0x000fec0003800000 */
.L_x_844:
[----:B------:R-:W-:-:S13]  /*8c30*/  ISETP.NE.AND P0, PT, R0, 0x7, PT ;  /* 0x000000070000780c */ /* 0x000fda0003f05270 */
[----:B------:R-:W-:Y:S05]  /*8c40*/  @!P0 BRA `(.L_x_846) ;  /* 0x00000000003c8947 */ /* 0x000fea0003800000 */
[----:B------:R-:W-:-:S13]  /*8c50*/  ISETP.NE.AND P0, PT, R0, 0x8, PT ;  /* 0x000000080000780c */ /* 0x000fda0003f05270 */
[----:B------:R-:W-:Y:S05]  /*8c60*/  @!P0 BRA `(.L_x_847) ;  /* 0x00000000001c8947 */ /* 0x000fea0003800000 */
[----:B------:R-:W-:-:S13]  /*8c70*/  ISETP.NE.AND P0, PT, R0, 0x9, PT ;  /* 0x000000090000780c */ /* 0x000fda0003f05270 */
[----:B------:R-:W-:Y:S05]  /*8c80*/  @P0 BRA `(.L_x_841) ;  /* 0x0000000800c80947 */ /* 0x000fea0003800000 */
[----:B------:R-:W-:Y:S02]  /*8c90*/  HADD2.F32 R28, -RZ, R28.H0_H0 ;  /* 0x2000001cff1c7230 */ /* 0x000fe40000004100 */
[----:B------:R-:W-:Y:S02]  /*8ca0*/  IMAD.MOV.U32 R29, RZ, RZ, RZ ;  /* 0x000000ffff1d7224 */ /* 0x000fe400078e00ff */
[----:B------:R-:W-:-:S03]  /*8cb0*/  IMAD.MOV.U32 R23, RZ, RZ, R25 ;  /* 0x000000ffff177224 */ /* 0x000fc600078e0019 */
[----:B------:R2:W-:Y:S01]  /*8cc0*/  STG.E.64 desc[UR36][R8.64], R28 ;  /* 0x0000001c08007986 */ /* 0x0005e2000c101b24 */
[----:B------:R-:W-:Y:S05]  /*8cd0*/  BRA `(.L_x_836) ;  /* 0x0000000c00207947 */ /* 0x000fea0003800000 */
.L_x_847:
[----:B------:R-:W-:Y:S02]  /*8ce0*/  HADD2.F32 R0, -RZ, R28.H0_H0 ;  /* 0x2000001cff007230 */ /* 0x000fe40000004100 */
[----:B------:R-:W-:-:S03]  /*8cf0*/  IMAD.MOV.U32 R23, RZ, RZ, R25 ;  /* 0x000000ffff177224 */ /* 0x000fc600078e0019 */
[----:B------:R-:W-:-:S04]  /*8d00*/  F2FP.F16.F32.PACK_AB R0, RZ, R0 ;  /* 0x00000000ff00723e */ /* 0x000fc800000000ff */
[----:B------:R-:W-:-:S05]  /*8d10*/  PRMT R0, R0, 0x5410, RZ ;  /* 0x0000541000007816 */ /* 0x000fca00000000ff */
[----:B------:R3:W-:Y:S01]  /*8d20*/  STG.E desc[UR36][R8.64], R0 ;  /* 0x0000000008007986 */ /* 0x0007e2000c101924 */
[----:B------:R-:W-:Y:S05]  /*8d30*/  BRA `(.L_x_836) ;  /* 0x0000000c00087947 */ /* 0x000fea0003800000 */
.L_x_846:
[----:B------:R-:W-:Y:S02]  /*8d40*/  HADD2.F32 R4, -RZ, R28.H0_H0 ;  /* 0x2000001cff047230 */ /* 0x000fe40000004100 */
[----:B------:R-:W-:-:S03]  /*8d50*/  IMAD.MOV.U32 R23, RZ, RZ, R25 ;  /* 0x000000ffff177224 */ /* 0x000fc600078e0019 */
[----:B------:R-:W-:-:S06]  /*8d60*/  FMUL.FTZ R4, R4, 1 ;  /* 0x3f80000004047820 */ /* 0x000fcc0000410000 */
[----:B------:R-:W0:Y:S02]  /*8d70*/  F2F.F64.F32 R4, R4 ;  /* 0x0000000400047310 */ /* 0x000e240000201800 */
[----:B0-----:R4:W-:Y:S01]  /*8d80*/  STG.E.64 desc[UR36][R8.64], R4 ;  /* 0x0000000408007986 */ /* 0x0019e2000c101b24 */
[----:B------:R-:W-:Y:S05]  /*8d90*/  BRA `(.L_x_836) ;  /* 0x0000000800f07947 */ /* 0x000fea0003800000 */
.L_x_837:
        /* <DEDUP_REMOVED lines=10> */
[----:B------:R-:W-:-:S04]  /*8e40*/  FSETP.NEU.FTZ.AND P0, PT, R28, RZ, PT ;  /* 0x000000ff1c00720b */ /* 0x000fc80003f1d000 */
[----:B------:R-:W-:-:S05]  /*8e50*/  SEL R3, RZ, 0x1, !P0 ;  /* 0x00000001ff037807 */ /* 0x000fca0004000000 */
[----:B------:R0:W-:Y:S01]  /*8e60*/  STG.E.U8 desc[UR36][R8.64], R3 ;  /* 0x0000000308007986 */ /* 0x0001e2000c101124 */
[----:B------:R-:W-:Y:S05]  /*8e70*/  BRA `(.L_x_836) ;  /* 0x0000000800b87947 */ /* 0x000fea0003800000 */
.L_x_850:
[----:B------:R-:W-:Y:S01]  /*8e80*/  HADD2.F32 R28, -RZ, R28.H0_H0 ;  /* 0x2000001cff1c7230 */ /* 0x000fe20000004100 */
[----:B------:R-:W-:Y:S01]  /*8e90*/  CS2R R6, SRZ ;  /* 0x0000000000067805 */ /* 0x000fe2000001ff00 */
[----:B------:R-:W-:-:S03]  /*8ea0*/  IMAD.MOV.U32 R23, RZ, RZ, R25 ;  /* 0x000000ffff177224 */ /* 0x000fc600078e0019 */
[----:B------:R-:W-:-:S06]  /*8eb0*/  FMUL.FTZ R4, R28, 1 ;  /* 0x3f8000001c047820 */ /* 0x000fcc0000410000 */
[----:B------:R-:W0:Y:S02]  /*8ec0*/  F2F.F64.F32 R4, R4 ;  /* 0x0000000400047310 */ /* 0x000e240000201800 */
[----:B0-----:R0:W-:Y:S01]  /*8ed0*/  STG.E.128 desc[UR36][R8.64], R4 ;  /* 0x0000000408007986 */ /* 0x0011e2000c101d24 */
[----:B------:R-:W-:Y:S05]  /*8ee0*/  BRA `(.L_x_836) ;  /* 0x00000008009c7947 */ /* 0x000fea0003800000 */
.L_x_849:
        /* <DEDUP_REMOVED lines=21> */
.L_x_854:
[----:B------:R-:W-:Y:S05]  /*9040*/  BSYNC B0 ;  /* 0x0000000000007941 */ /* 0x000fea0003800000 */
.L_x_853:
[----:B------:R-:W-:Y:S01]  /*9050*/  LOP3.LUT R5, R0, R5, RZ, 0xfc, !PT ;  /* 0x0000000500057212 */ /* 0x000fe200078efcff */
[----:B------:R-:W-:-:S04]  /*9060*/  IMAD.MOV.U32 R23, RZ, RZ, R25 ;  /* 0x000000ffff177224 */ /* 0x000fc800078e0019 */
[----:B------:R0:W-:Y:S01]  /*9070*/  STG.E.U8 desc[UR36][R8.64], R5 ;  /* 0x0000000508007986 */ /* 0x0001e2000c101124 */
[----:B------:R-:W-:Y:S05]  /*9080*/  BRA `(.L_x_836) ;  /* 0x0000000800347947 */ /* 0x000fea0003800000 */
.L_x_852:
        /* <DEDUP_REMOVED lines=13> */
.L_x_856:
[----:B------:R-:W-:Y:S01]  /*9160*/  IMAD.MOV.U32 R0, RZ, RZ, 0x7f ;  /* 0x0000007fff007424 */ /* 0x000fe200078e00ff */
[----:B------:R-:W-:-:S04]  /*9170*/  ISETP.GT.U32.AND P0, PT, R3, 0x7f800000, PT ;  /* 0x7f8000000300780c */ /* 0x000fc80003f04070 */
[----:B------:R-:W-:-:S09]  /*9180*/  SEL R0, R0, 0x7c, P0 ;  /* 0x0000007c00007807 */ /* 0x000fd20000000000 */
.L_x_857:
[----:B------:R-:W-:Y:S05]  /*9190*/  BSYNC B0 ;  /* 0x0000000000007941 */ /* 0x000fea0003800000 */
.L_x_855:
[----:B------:R-:W-:Y:S01]  /*91a0*/  LOP3.LUT R3, R5, 0x80000000, RZ, 0xc0, !PT ;  /* 0x8000000005037812 */ /* 0x000fe200078ec0ff */
[----:B------:R-:W-:-:S03]  /*91b0*/  IMAD.MOV.U32 R23, RZ, RZ, R25 ;  /* 0x000000ffff177224 */ /* 0x000fc600078e0019 */
[----:B------:R-:W-:-:S04]  /*91c0*/  SHF.R.U32.HI R3, RZ, 0x18, R3 ;  /* 0x00000018ff037819 */ /* 0x000fc80000011603 */
[----:B------:R-:W-:-:S05]  /*91d0*/  LOP3.LUT R3, R0, R3, RZ, 0xfc, !PT ;  /* 0x0000000300037212 */ /* 0x000fca00078efcff */
[----:B------:R0:W-:Y:S01]  /*91e0*/  STG.E.U8 desc[UR36][R8.64], R3 ;  /* 0x0000000308007986 */ /* 0x0001e2000c101124 */
[----:B------:R-:W-:Y:S05]  /*91f0*/  BRA `(.L_x_836) ;  /* 0x0000000400d87947 */ /* 0x000fea0003800000 */
.L_x_851:
[----:B------:R-:W-:Y:S02]  /*9200*/  HADD2.F32 R0, -RZ, R28.H0_H0 ;  /* 0x2000001cff007230 */ /* 0x000fe40000004100 */
[----:B------:R-:W-:-:S03]  /*9210*/  IMAD.MOV.U32 R23, RZ, RZ, R25 ;  /* 0x000000ffff177224 */ /* 0x000fc600078e0019 */
[----:B------:R-:W-:-:S05]  /*9220*/  F2FP.BF16.F32.PACK_AB R0, RZ, R0 ;  /* 0x00000000ff00723e */ /* 0x000fca00000010ff */
[----:B------:R0:W-:Y:S01]  /*9230*/  STG.E.U16 desc[UR36][R8.64], R0 ;  /* 0x0000000008007986 */ /* 0x0001e2000c101524 */
[----:B------:R-:W-:Y:S05]  /*9240*/  BRA `(.L_x_836) ;  /* 0x0000000400c47947 */ /* 0x000fea0003800000 */
.L_x_848:
        /* <DEDUP_REMOVED lines=10> */
[----:B------:R-:W0:Y:S02]  /*92f0*/  F2I.FTZ.U32.TRUNC.NTZ R3, R3 ;  /* 0x0000000300037305 */ /* 0x000e24000021f000 */
[----:B0-----:R0:W-:Y:S01]  /*9300*/  STG.E.U16 desc[UR36][R8.64], R3 ;  /* 0x0000000308007986 */ /* 0x0011e2000c101524 */
[----:B------:R-:W-:Y:S05]  /*9310*/  BRA `(.L_x_836) ;  /* 0x0000000400907947 */ /* 0x000fea0003800000 */
.L_x_860:
        /* <DEDUP_REMOVED lines=17> */
.L_x_863:
[----:B------:R-:W-:-:S04]  /*9430*/  LOP3.LUT R3, R5, 0x80000000, RZ, 0xc0, !PT ;  /* 0x8000000005037812 */ /* 0x000fc800078ec0ff */
[----:B------:R-:W-:-:S04]  /*9440*/  SHF.R.U32.HI R3, RZ, 0x18, R3 ;  /* 0x00000018ff037819 */ /* 0x000fc80000011603 */
[----:B------:R-:W-:-:S04]  /*9450*/  LOP3.LUT R0, R0, R3, RZ, 0xfc, !PT ;  /* 0x0000000300007212 */ /* 0x000fc800078efcff */
[----:B------:R-:W-:-:S07]  /*9460*/  PRMT R4, R0, 0x7610, R4 ;  /* 0x0000761000047816 */ /* 0x000fce0000000004 */
.L_x_862:
[----:B------:R-:W-:Y:S05]  /*9470*/  BSYNC B0 ;  /* 0x0000000000007941 */ /* 0x000fea0003800000 */
.L_x_861:
[----:B------:R0:W-:Y:S01]  /*9480*/  STG.E.U8 desc[UR36][R8.64], R4 ;  /* 0x0000000408007986 */ /* 0x0001e2000c101124 */
[----:B------:R-:W-:Y:S01]  /*9490*/  IMAD.MOV.U32 R23, RZ, RZ, R25 ;  /* 0x000000ffff177224 */ /* 0x000fe200078e0019 */
[----:B------:R-:W-:Y:S06]  /*94a0*/  BRA `(.L_x_836) ;  /* 0x00000004002c7947 */ /* 0x000fec0003800000 */
.L_x_859:
        /* <DEDUP_REMOVED lines=17> */
.L_x_866:
[----:B------:R-:W-:-:S04]  /*95c0*/  LOP3.LUT R3, R5, 0x80000000, RZ, 0xc0, !PT ;  /* 0x8000000005037812 */ /* 0x000fc800078ec0ff */
[----:B------:R-:W-:-:S04]  /*95d0*/  SHF.R.U32.HI R3, RZ, 0x18, R3 ;  /* 0x00000018ff037819 */ /* 0x000fc80000011603 */
[----:B------:R-:W-:-:S04]  /*95e0*/  LOP3.LUT R0, R0, R3, RZ, 0xfc, !PT ;  /* 0x0000000300007212 */ /* 0x000fc800078efcff */
[----:B------:R-:W-:-:S07]  /*95f0*/  PRMT R4, R0, 0x7610, R4 ;  /* 0x0000761000047816 */ /* 0x000fce0000000004 */
.L_x_865:
[----:B------:R-:W-:Y:S05]  /*9600*/  BSYNC B0 ;  /* 0x0000000000007941 */ /* 0x000fea0003800000 */
.L_x_864:
[----:B------:R0:W-:Y:S01]  /*9610*/  STG.E.U8 desc[UR36][R8.64], R4 ;  /* 0x0000000408007986 */ /* 0x0001e2000c101124 */
[----:B------:R-:W-:Y:S01]  /*9620*/  IMAD.MOV.U32 R23, RZ, RZ, R25 ;  /* 0x000000ffff177224 */ /* 0x000fe200078e0019 */
[----:B------:R-:W-:Y:S06]  /*9630*/  BRA `(.L_x_836) ;  /* 0x0000000000c87947 */ /* 0x000fec0003800000 */
.L_x_858:
[----:B------:R-:W-:-:S13]  /*9640*/  ISETP.NE.AND P0, PT, R0, 0x1c, PT ;  /* 0x0000001c0000780c */ /* 0x000fda0003f05270 */
[----:B------:R-:W-:Y:S05]  /*9650*/  @!P0 BRA `(.L_x_867) ;  /* 0x0000000000b08947 */ /* 0x000fea0003800000 */
[----:B------:R-:W-:-:S13]  /*9660*/  ISETP.NE.AND P0, PT, R0, 0x1d, PT ;  /* 0x0000001d0000780c */ /* 0x000fda0003f05270 */
[----:B------:R-:W-:Y:S05]  /*9670*/  @!P0 BRA `(.L_x_868) ;  /* 0x0000000000948947 */ /* 0x000fea0003800000 */
[----:B------:R-:W-:-:S13]  /*9680*/  ISETP.NE.AND P0, PT, R0, 0x2c, PT ;  /* 0x0000002c0000780c */ /* 0x000fda0003f05270 */
[----:B------:R-:W-:Y:S05]  /*9690*/  @P0 BRA `(.L_x_841) ;  /* 0x0000000000440947 */ /* 0x000fea0003800000 */
[----:B------:R-:W-:Y:S02]  /*96a0*/  HADD2.F32 R28, -RZ, R28.H0_H0 ;  /* 0x2000001cff1c7230 */ /* 0x000fe40000004100 */
[----:B------:R-:W-:-:S03]  /*96b0*/  IMAD.MOV.U32 R23, RZ, RZ, R25 ;  /* 0x000000ffff177224 */ /* 0x000fc600078e0019 */
[----:B------:R-:W-:-:S04]  /*96c0*/  SHF.R.U32.HI R4, RZ, 0x17, R28 ;  /* 0x00000017ff047819 */ /* 0x000fc8000001161c */
[----:B------:R-:W-:-:S04]  /*96d0*/  LOP3.LUT R3, R4, 0xff, RZ, 0xc0, !PT ;  /* 0x000000ff04037812 */ /* 0x000fc800078ec0ff */
[----:B------:R-:W-:-:S13]  /*96e0*/  ISETP.NE.AND P2, PT, R3, 0xff, PT ;  /* 0x000000ff0300780c */ /* 0x000fda0003f45270 */
[--C-:B------:R-:W-:Y:S02]  /*96f0*/  @P2 SHF.R.U32.HI R0, RZ, 0x16, R28.reuse ;  /* 0x00000016ff002819 */ /* 0x100fe4000001161c */
[----:B------:R-:W-:Y:S01]  /*9700*/  @P2 LOP3.LUT P0, RZ, R3, 0x3fffff, R28, 0xf8, !PT ;  /* 0x003fffff03ff2812 */ /* 0x000fe2000780f81c */
[----:B------:R-:W-:Y:S01]  /*9710*/  IMAD.MOV.U32 R3, RZ, RZ, 0xff ;  /* 0x000000ffff037424 */ /* 0x000fe200078e00ff */
        /* <DEDUP_REMOVED lines=9> */
.L_x_841:
        /* <DEDUP_REMOVED lines=16> */
.L_x_869:
[----:B------:R-:W-:Y:S01]  /*98b0*/  IMAD.MOV.U32 R23, RZ, RZ, R25 ;  /* 0x000000ffff177224 */ /* 0x000fe200078e0019 */
[----:B------:R-:W-:Y:S06]  /*98c0*/  BRA `(.L_x_836) ;  /* 0x0000000000247947 */ /* 0x000fec0003800000 */
.L_x_868:
[----:B------:R-:W-:Y:S02]  /*98d0*/  HADD2.F32 R4, -RZ, R28.H0_H0 ;  /* 0x2000001cff047230 */ /* 0x000fe40000004100 */
[----:B------:R-:W-:-:S04]  /*98e0*/  IMAD.MOV.U32 R23, RZ, RZ, R25 ;  /* 0x000000ffff177224 */ /* 0x000fc800078e0019 */
[----:B------:R-:W0:Y:S02]  /*98f0*/  F2I.U64.TRUNC R4, R4 ;  /* 0x0000000400047311 */ /* 0x000e24000020d800 */
[----:B0-----:R0:W-:Y:S01]  /*9900*/  STG.E.64 desc[UR36][R8.64], R4 ;  /* 0x0000000408007986 */ /* 0x0011e2000c101b24 */
[----:B------:R-:W-:Y:S05]  /*9910*/  BRA `(.L_x_836) ;  /* 0x0000000000107947 */ /* 0x000fea0003800000 */
.L_x_867:
[----:B------:R-:W-:Y:S02]  /*9920*/  HADD2.F32 R28, -RZ, R28.H0_H0 ;  /* 0x2000001cff1c7230 */ /* 0x000fe40000004100 */
[----:B------:R-:W-:Y:S02]  /*9930*/  IMAD.MOV.U32 R23, RZ, RZ, R25 ;  /* 0x000000ffff177224 */ /* 0x000fe400078e0019 */
[----:B------:R-:W0:Y:S02]  /*9940*/  F2I.FTZ.U32.TRUNC.NTZ R3, R28 ;  /* 0x0000001c00037305 */ /* 0x000e24000021f000 */
[----:B0-----:R0:W-:Y:S03]  /*9950*/  STG.E desc[UR36][R8.64], R3 ;  /* 0x0000000308007986 */ /* 0x0011e6000c101924 */
.L_x_836:
[----:B------:R-:W-:Y:S05]  /*9960*/  BSYNC B6 ;  /* 0x0000000000067941 */ /* 0x000fea0003800000 */
.L_x_835:
[----:B------:R-:W-:Y:S01]  /*9970*/  ISETP.GE.AND P0, PT, R23, R16, PT ;  /* 0x000000101700720c */ /* 0x000fe20003f06270 */
[----:B------:R-:W-:-:S12]  /*9980*/  BSSY B6, `(.L_x_870) ;  /* 0x00001fc000067945 */ /* 0x000fd80003800000 */
[----:B------:R-:W-:Y:S05]  /*9990*/  @P0 BRA `(.L_x_871) ;  /* 0x0000001c00e80947 */ /* 0x000fea0003800000 */
[----:B01234-:R-:W0:Y:S01]  /*99a0*/  LDC.64 R8, c[0x0][0x218] ;  /* 0x00008600ff087b82 */ /* 0x01fe220000000a00 */
[----:B------:R-:W-:Y:S01]  /*99b0*/  IMAD R0, R2, 0x200, R23 ;  /* 0x0000020002007824 */ /* 0x000fe200078e0217 */
[----:B------:R-:W-:Y:S01]  /*99c0*/  PRMT R4, R19, 0x9910, RZ ;  /* 0x0000991013047816 */ /* 0x000fe200000000ff */
[----:B------:R-:W-:Y:S02]  /*99d0*/  ULDC UR4, c[0x0][0x244] ;  /* 0x0000910000047ab9 */ /* 0x000fe40000000800 */
[----:B------:R-:W-:Y:S02]  /*99e0*/  IMAD R3, R0, UR4, RZ ;  /* 0x0000000400037c24 */ /* 0x000fe4000f8e02ff */
[----:B------:R-:W-:-:S05]  /*99f0*/  IMAD.MOV.U32 R0, RZ, RZ, R4 ;  /* 0x000000ffff007224 */ /* 0x000fca00078e0004 */
        /* <DEDUP_REMOVED lines=12> */
[----:B------:R-:W-:-:S04]  /*9ac0*/  HADD2.F32 R22, -RZ, R22.H0_H0 ;  /* 0x20000016ff167230 */ /* 0x000fc80000004100 */
[----:B------:R-:W0:Y:S02]  /*9ad0*/  F2I.FTZ.TRUNC.NTZ R3, R22 ;  /* 0x0000001600037305 */ /* 0x000e24000021f100 */
[----:B0-----:R0:W-:Y:S01]  /*9ae0*/  STG.E.U8 desc[UR36][R8.64], R3 ;  /* 0x0000000308007986 */ /* 0x0011e2000c101124 */
[----:B------:R-:W-:Y:S05]  /*9af0*/  BRA `(.L_x_877) ;  /* 0x0000000c00947947 */ /* 0x000fea0003800000 */
.L_x_875:
[----:B------:R-:W-:-:S06]  /*9b00*/  HADD2.F32 R5, -RZ, R22.H0_H0 ;  /* 0x20000016ff057230 */ /* 0x000fcc0000004100 */
[----:B------:R-:W0:Y:S02]  /*9b10*/  F2I.S64.TRUNC R4, R5 ;  /* 0x0000000500047311 */ /* 0x000e24000020d900 */
[----:B0-----:R0:W-:Y:S01]  /*9b20*/  STG.E.U8 desc[UR36][R8.64], R4 ;  /* 0x0000000408007986 */ /* 0x0011e2000c101124 */
[----:B------:R-:W-:Y:S05]  /*9b30*/  BRA `(.L_x_877) ;  /* 0x0000000c00847947 */ /* 0x000fea0003800000 */
.L_x_874:
        /* <DEDUP_REMOVED lines=10> */
.L_x_879:
[----:B------:R-:W-:-:S04]  /*9be0*/  HADD2.F32 R22, -RZ, R22.H0_H0 ;  /* 0x20000016ff167230 */ /* 0x000fc80000004100 */
[----:B------:R-:W0:Y:S02]  /*9bf0*/  F2I.FTZ.TRUNC.NTZ R3, R22 ;  /* 0x0000001600037305 */ /* 0x000e24000021f100 */
[----:B0-----:R0:W-:Y:S01]  /*9c00*/  STG.E desc[UR36][R8.64], R3 ;  /* 0x0000000308007986 */ /* 0x0011e2000c101924 */
[----:B------:R-:W-:Y:S05]  /*9c10*/  BRA `(.L_x_877) ;  /* 0x0000000c004c7947 */ /* 0x000fea0003800000 */
.L_x_878:
[----:B------:R-:W-:-:S04]  /*9c20*/  HADD2.F32 R22, -RZ, R22.H0_H0 ;  /* 0x20000016ff167230 */ /* 0x000fc80000004100 */
[----:B------:R-:W0:Y:S02]  /*9c30*/  F2I.FTZ.TRUNC.NTZ R3, R22 ;  /* 0x0000001600037305 */ /* 0x000e24000021f100 */
[----:B0-----:R0:W-:Y:S01]  /*9c40*/  STG.E.U16 desc[UR36][R8.64], R3 ;  /* 0x0000000308007986 */ /* 0x0011e2000c101524 */
[----:B------:R-:W-:Y:S05]  /*9c50*/  BRA `(.L_x_877) ;  /* 0x0000000c003c7947 */ /* 0x000fea0003800000 */
.L_x_873:
        /* <DEDUP_REMOVED lines=9> */
.L_x_881:
[----:B------:R0:W-:Y:S01]  /*9cf0*/  STG.E.U16 desc[UR36][R8.64], R22 ;  /* 0x0000001608007986 */ /* 0x0001e2000c101524 */
[----:B------:R-:W-:Y:S05]  /*9d00*/  BRA `(.L_x_877) ;  /* 0x0000000c00107947 */ /* 0x000fea0003800000 */
.L_x_880:
        /* <DEDUP_REMOVED lines=10> */
.L_x_883:
[----:B------:R-:W-:-:S05]  /*9db0*/  HADD2.F32 R0, -RZ, R22.H0_H0 ;  /* 0x20000016ff007230 */ /* 0x000fca0000004100 */
[----:B------:R-:W-:-:S04]  /*9dc0*/  F2FP.F16.F32.PACK_AB R0, RZ, R0 ;  /* 0x00000000ff00723e */ /* 0x000fc800000000ff */
[----:B------:R-:W-:-:S05]  /*9dd0*/  PRMT R0, R0, 0x5410, RZ ;  /* 0x0000541000007816 */ /* 0x000fca00000000ff */
[----:B------:R3:W-:Y:S01]  /*9de0*/  STG.E desc[UR36][R8.64], R0 ;  /* 0x0000000008007986 */ /* 0x0007e2000c101924 */
[----:B------:R-:W-:Y:S05]  /*9df0*/  BRA `(.L_x_877) ;  /* 0x0000000800d47947 */ /* 0x000fea0003800000 */
.L_x_882:
[----:B------:R-:W-:-:S05]  /*9e00*/  HADD2.F32 R4, -RZ, R22.H0_H0 ;  /* 0x20000016ff047230 */ /* 0x000fca0000004100 */
[----:B------:R-:W-:-:S06]  /*9e10*/  FMUL.FTZ R4, R4, 1 ;  /* 0x3f80000004047820 */ /* 0x000fcc0000410000 */
[----:B------:R-:W0:Y:S02]  /*9e20*/  F2F.F64.F32 R4, R4 ;  /* 0x0000000400047310 */ /* 0x000e240000201800 */
[----:B0-----:R4:W-:Y:S01]  /*9e30*/  STG.E.64 desc[UR36][R8.64], R4 ;  /* 0x0000000408007986 */ /* 0x0019e2000c101b24 */
[----:B------:R-:W-:Y:S05]  /*9e40*/  BRA `(.L_x_877) ;  /* 0x0000000800c07947 */ /* 0x000fea0003800000 */
.L_x_872:
        /* <DEDUP_REMOVED lines=13> */
.L_x_886:
[----:B------:R-:W-:Y:S01]  /*9f20*/  HADD2.F32 R22, -RZ, R22.H0_H0 ;  /* 0x20000016ff167230 */ /* 0x000fe20000004100 */
[----:B------:R-:W-:-:S04]  /*9f30*/  CS2R R6, SRZ ;  /* 0x0000000000067805 */ /* 0x000fc8000001ff00 */
[----:B------:R-:W-:-:S06]  /*9f40*/  FMUL.FTZ R4, R22, 1 ;  /* 0x3f80000016047820 */ /* 0x000fcc0000410000 */
[----:B------:R-:W0:Y:S02]  /*9f50*/  F2F.F64.F32 R4, R4 ;  /* 0x0000000400047310 */ /* 0x000e240000201800 */
[----:B0-----:R0:W-:Y:S01]  /*9f60*/  STG.E.128 desc[UR36][R8.64], R4 ;  /* 0x0000000408007986 */ /* 0x0011e2000c101d24 */
[----:B------:R-:W-:Y:S05]  /*9f70*/  BRA `(.L_x_877) ;  /* 0x0000000800747947 */ /* 0x000fea0003800000 */
.L_x_885:
        /* <DEDUP_REMOVED lines=21> */
.L_x_890:
[----:B------:R-:W-:Y:S05]  /*a0d0*/  BSYNC B0 ;  /* 0x0000000000007941 */ /* 0x000fea0003800000 */
.L_x_889:
[----:B------:R-:W-:-:S05]  /*a0e0*/  LOP3.LUT R5, R0, R5, RZ, 0xfc, !PT ;  /* 0x0000000500057212 */ /* 0x000fca00078efcff */
[----:B------:R0:W-:Y:S01]  /*a0f0*/  STG.E.U8 desc[UR36][R8.64], R5 ;  /* 0x0000000508007986 */ /* 0x0001e2000c101124 */
[----:B------:R-:W-:Y:S05]  /*a100*/  BRA `(.L_x_877) ;  /* 0x0000000800107947 */ /* 0x000fea0003800000 */
.L_x_888:
        /* <DEDUP_REMOVED lines=13> */
.L_x_892:
[----:B------:R-:W-:Y:S01]  /*a1e0*/  IMAD.MOV.U32 R0, RZ, RZ, 0x7f ;  /* 0x0000007fff007424 */ /* 0x000fe200078e00ff */
[----:B------:R-:W-:-:S04]  /*a1f0*/  ISETP.GT.U32.AND P0, PT, R3, 0x7f800000, PT ;  /* 0x7f8000000300780c */ /* 0x000fc80003f04070 */
[----:B------:R-:W-:-:S09]  /*a200*/  SEL R0, R0, 0x7c, P0 ;  /* 0x0000007c00007807 */ /* 0x000fd20000000000 */
.L_x_893:
[----:B------:R-:W-:Y:S05]  /*a210*/  BSYNC B0 ;  /* 0x0000000000007941 */ /* 0x000fea0003800000 */
.L_x_891:
[----:B------:R-:W-:-:S04]  /*a220*/  LOP3.LUT R3, R5, 0x80000000, RZ, 0xc0, !PT ;  /* 0x8000000005037812 */ /* 0x000fc800078ec0ff */
[----:B------:R-:W-:-:S04]  /*a230*/  SHF.R.U32.HI R3, RZ, 0x18, R3 ;  /* 0x00000018ff037819 */ /* 0x000fc80000011603 */
[----:B------:R-:W-:-:S05]  /*a240*/  LOP3.LUT R3, R0, R3, RZ, 0xfc, !PT ;  /* 0x0000000300037212 */ /* 0x000fca00078efcff */
[----:B------:R0:W-:Y:S01]  /*a250*/  STG.E.U8 desc[UR36][R8.64], R3 ;  /* 0x0000000308007986 */ /* 0x0001e2000c101124 */
[----:B------:R-:W-:Y:S05]  /*a260*/  BRA `(.L_x_877) ;  /* 0x0000000400b87947 */ /* 0x000fea0003800000 */
.L_x_887:
[----:B------:R-:W-:-:S05]  /*a270*/  HADD2.F32 R0, -RZ, R22.H0_H0 ;  /* 0x20000016ff007230 */ /* 0x000fca0000004100 */
[----:B------:R-:W-:-:S05]  /*a280*/  F2FP.BF16.F32.PACK_AB R0, RZ, R0 ;  /* 0x00000000ff00723e */ /* 0x000fca00000010ff */
[----:B------:R0:W-:Y:S01]  /*a290*/  STG.E.U16 desc[UR36][R8.64], R0 ;  /* 0x0000000008007986 */ /* 0x0001e2000c101524 */
[----:B------:R-:W-:Y:S05]  /*a2a0*/  BRA `(.L_x_877) ;  /* 0x0000000400a87947 */ /* 0x000fea0003800000 */
.L_x_884:
        /* <DEDUP_REMOVED lines=12> */
.L_x_896:
        /* <DEDUP_REMOVED lines=17> */
.L_x_899:
[----:B------:R-:W-:-:S04]  /*a480*/  LOP3.LUT R3, R5, 0x80000000, RZ, 0xc0, !PT ;  /* 0x8000000005037812 */ /* 0x000fc800078ec0ff */
[----:B------:R-:W-:-:S04]  /*a490*/  SHF.R.U32.HI R3, RZ, 0x18, R3 ;  /* 0x00000018ff037819 */ /* 0x000fc80000011603 */
[----:B------:R-:W-:-:S04]  /*a4a0*/  LOP3.LUT R0, R0, R3, RZ, 0xfc, !PT ;  /* 0x0000000300007212 */ /* 0x000fc800078efcff */
[----:B------:R-:W-:-:S07]  /*a4b0*/  PRMT R4, R0, 0x7610, R4 ;  /* 0x0000761000047816 */ /* 0x000fce0000000004 */
.L_x_898:
[----:B------:R-:W-:Y:S05]  /*a4c0*/  BSYNC B0 ;  /* 0x0000000000007941 */ /* 0x000fea0003800000 */
.L_x_897:
[----:B------:R0:W-:Y:S01]  /*a4d0*/  STG.E.U8 desc[UR36][R8.64], R4 ;  /* 0x0000000408007986 */ /* 0x0001e2000c101124 */
[----:B------:R-:W-:Y:S05]  /*a4e0*/  BRA `(.L_x_877) ;  /* 0x0000000400187947 */ /* 0x000fea0003800000 */
.L_x_895:
        /* <DEDUP_REMOVED lines=17> */
.L_x_902:
[----:B------:R-:W-:-:S04]  /*a600*/  LOP3.LUT R3, R5, 0x80000000, RZ, 0xc0, !PT ;  /* 0x8000000005037812 */ /* 0x000fc800078ec0ff */
[----:B------:R-:W-:-:S04]  /*a610*/  SHF.R.U32.HI R3, RZ, 0x18, R3 ;  /* 0x00000018ff037819 */ /* 0x000fc80000011603 */
[----:B------:R-:W-:-:S04]  /*a620*/  LOP3.LUT R0, R0, R3, RZ, 0xfc, !PT ;  /* 0x0000000300007212 */ /* 0x000fc800078efcff */
[----:B------:R-:W-:-:S07]  /*a630*/  PRMT R4, R0, 0x7610, R4 ;  /* 0x0000761000047816 */ /* 0x000fce0000000004 */
.L_x_901:
[----:B------:R-:W-:Y:S05]  /*a640*/  BSYNC B0 ;  /* 0x0000000000007941 */ /* 0x000fea0003800000 */
.L_x_900:
[----:B------:R0:W-:Y:S01]  /*a650*/  STG.E.U8 desc[UR36][R8.64], R4 ;  /* 0x0000000408007986 */ /* 0x0001e2000c101124 */
[----:B------:R-:W-:Y:S05]  /*a660*/  BRA `(.L_x_877) ;  /* 0x0000000000b87947 */ /* 0x000fea0003800000 */
.L_x_894:
[----:B------:R-:W-:-:S13]  /*a670*/  ISETP.NE.AND P0, PT, R0, 0x1c, PT ;  /* 0x0000001c0000780c */ /* 0x000fda0003f05270 */
[----:B------:R-:W-:Y:S05]  /*a680*/  @!P0 BRA `(.L_x_903) ;  /* 0x0000000000a48947 */ /* 0x000fea0003800000 */
[----:B------:R-:W-:-:S13]  /*a690*/  ISETP.NE.AND P0, PT, R0, 0x1d, PT ;  /* 0x0000001d0000780c */ /* 0x000fda0003f05270 */
[----:B------:R-:W-:Y:S05]  /*a6a0*/  @!P0 BRA `(.L_x_904) ;  /* 0x00000000008c8947 */ /* 0x000fea0003800000 */
[----:B------:R-:W-:-:S13]  /*a6b0*/  ISETP.NE.AND P0, PT, R0, 0x2c, PT ;  /* 0x0000002c0000780c */ /* 0x000fda0003f05270 */
[----:B------:R-:W-:Y:S05]  /*a6c0*/  @P0 BRA `(.L_x_876) ;  /* 0x0000000000400947 */ /* 0x000fea0003800000 */
[----:B------:R-:W-:-:S05]  /*a6d0*/  HADD2.F32 R22, -RZ, R22.H0_H0 ;  /* 0x20000016ff167230 */ /* 0x000fca0000004100 */
        /* <DEDUP_REMOVED lines=15> */
.L_x_876:
        /* <DEDUP_REMOVED lines=16> */
.L_x_905:
[----:B------:R-:W-:Y:S05]  /*a8d0*/  BRA `(.L_x_877) ;  /* 0x00000000001c7947 */ /* 0x000fea0003800000 */
.L_x_904:
[----:B------:R-:W-:-:S06]  /*a8e0*/  HADD2.F32 R4, -RZ, R22.H0_H0 ;  /* 0x20000016ff047230 */ /* 0x000fcc0000004100 */
[----:B------:R-:W0:Y:S02]  /*a8f0*/  F2I.U64.TRUNC R4, R4 ;  /* 0x0000000400047311 */ /* 0x000e24000020d800 */
[----:B0-----:R0:W-:Y:S01]  /*a900*/  STG.E.64 desc[UR36][R8.64], R4 ;  /* 0x0000000408007986 */ /* 0x0011e2000c101b24 */
[----:B------:R-:W-:Y:S05]  /*a910*/  BRA `(.L_x_877) ;  /* 0x00000000000c7947 */ /* 0x000fea0003800000 */
.L_x_903:
[----:B------:R-:W-:-:S04]  /*a920*/  HADD2.F32 R22, -RZ, R22.H0_H0 ;  /* 0x20000016ff167230 */ /* 0x000fc80000004100 */
[----:B------:R-:W0:Y:S02]  /*a930*/  F2I.FTZ.U32.TRUNC.NTZ R3, R22 ;  /* 0x0000001600037305 */ /* 0x000e24000021f000 */
[----:B0-----:R0:W-:Y:S02]  /*a940*/  STG.E desc[UR36][R8.64], R3 ;  /* 0x0000000308007986 */ /* 0x0011e4000c101924 */
.L_x_877:
[----:B------:R-:W-:-:S05]  /*a950*/  VIADD R23, R23, 0x80 ;  /* 0x0000008017177836 */ /* 0x000fca0000000000 */
[----:B------:R-:W-:-:S13]  /*a960*/  ISETP.GE.AND P0, PT, R23, R16, PT ;  /* 0x000000101700720c */ /* 0x000fda0003f06270 */
        /* <DEDUP_REMOVED lines=23> */
.L_x_909:
[----:B------:R-:W-:-:S06]  /*aae0*/  HADD2.F32 R5, -RZ, R18.H0_H0 ;  /* 0x20000012ff057230 */ /* 0x000fcc0000004100 */
[----:B------:R-:W0:Y:S02]  /*aaf0*/  F2I.S64.TRUNC R4, R5 ;  /* 0x0000000500047311 */ /* 0x000e24000020d900 */
[----:B0-----:R0:W-:Y:S01]  /*ab00*/  STG.E.U8 desc[UR36][R8.64], R4 ;  /* 0x0000000408007986 */ /* 0x0011e2000c101124 */
[----:B------:R-:W-:Y:S05]  /*ab10*/  BRA `(.L_x_911) ;  /* 0x0000000c00847947 */ /* 0x000fea0003800000 */
.L_x_908:
        /* <DEDUP_REMOVED lines=10> */
.L_x_913:
[----:B------:R-:W-:-:S04]  /*abc0*/  HADD2.F32 R18, -RZ, R18.H0_H0 ;  /* 0x20000012ff127230 */ /* 0x000fc80000004100 */
[----:B------:R-:W0:Y:S02]  /*abd0*/  F2I.FTZ.TRUNC.NTZ R3, R18 ;  /* 0x0000001200037305 */ /* 0x000e24000021f100 */
[----:B0-----:R0:W-:Y:S01]  /*abe0*/  STG.E desc[UR36][R8.64], R3 ;  /* 0x0000000308007986 */ /* 0x0011e2000c101924 */
[----:B------:R-:W-:Y:S05]  /*abf0*/  BRA `(.L_x_911) ;  /* 0x0000000c004c7947 */ /* 0x000fea0003800000 */
.L_x_912:
[----:B------:R-:W-:-:S04]  /*ac00*/  HADD2.F32 R18, -RZ, R18.H0_H0 ;  /* 0x20000012ff127230 */ /* 0x000fc80000004100 */
[----:B------:R-:W0:Y:S02]  /*ac10*/  F2I.FTZ.TRUNC.NTZ R3, R18 ;  /* 0x0000001200037305 */ /* 0x000e24000021f100 */
[----:B0-----:R0:W-:Y:S01]  /*ac20*/  STG.E.U16 desc[UR36][R8.64], R3 ;  /* 0x0000000308007986 */ /* 0x0011e2000c101524 */
[----:B------:R-:W-:Y:S05]  /*ac30*/  BRA `(.L_x_911) ;  /* 0x0000000c003c7947 */ /* 0x000fea0003800000 */
.L_x_907:
        /* <DEDUP_REMOVED lines=9> */
.L_x_915:
[----:B------:R4:W-:Y:S01]  /*acd0*/  STG.E.U16 desc[UR36][R8.64], R18 ;  /* 0x0000001208007986 */ /* 0x0009e2000c101524 */
[----:B------:R-:W-:Y:S05]  /*ace0*/  BRA `(.L_x_911) ;  /* 0x0000000c00107947 */ /* 0x000fea0003800000 */
.L_x_914:
        /* <DEDUP_REMOVED lines=10> */
.L_x_917:
[----:B------:R-:W-:-:S05]  /*ad90*/  HADD2.F32 R0, -RZ, R18.H0_H0 ;  /* 0x20000012ff007230 */ /* 0x000fca0000004100 */
[----:B------:R-:W-:-:S04]  /*ada0*/  F2FP.F16.F32.PACK_AB R0, RZ, R0 ;  /* 0x00000000ff00723e */ /* 0x000fc800000000ff */
[----:B------:R-:W-:-:S05]  /*adb0*/  PRMT R0, R0, 0x5410, RZ ;  /* 0x0000541000007816 */ /* 0x000fca00000000ff */
[----:B------:R2:W-:Y:S01]  /*adc0*/  STG.E desc[UR36][R8.64], R0 ;  /* 0x0000000008007986 */ /* 0x0005e2000c101924 */
[----:B------:R-:W-:Y:S05]  /*add0*/  BRA `(.L_x_911) ;  /* 0x0000000800d47947 */ /* 0x000fea0003800000 */
.L_x_916:
[----:B------:R-:W-:-:S05]  /*ade0*/  HADD2.F32 R4, -RZ, R18.H0_H0 ;  /* 0x20000012ff047230 */ /* 0x000fca0000004100 */
[----:B------:R-:W-:-:S06]  /*adf0*/  FMUL.FTZ R4, R4, 1 ;  /* 0x3f80000004047820 */ /* 0x000fcc0000410000 */
[----:B------:R-:W0:Y:S02]  /*ae00*/  F2F.F64.F32 R4, R4 ;  /* 0x0000000400047310 */ /* 0x000e240000201800 */
[----:B0-----:R0:W-:Y:S01]  /*ae10*/  STG.E.64 desc[UR36][R8.64], R4 ;  /* 0x0000000408007986 */ /* 0x0011e2000c101b24 */
[----:B------:R-:W-:Y:S05]  /*ae20*/  BRA `(.L_x_911) ;  /* 0x0000000800c07947 */ /* 0x000fea0003800000 */
.L_x_906:
        /* <DEDUP_REMOVED lines=13> */
.L_x_920:
[----:B------:R-:W-:Y:S01]  /*af00*/  HADD2.F32 R18, -RZ, R18.H0_H0 ;  /* 0x20000012ff127230 */ /* 0x000fe20000004100 */
[----:B------:R-:W-:-:S04]  /*af10*/  CS2R R6, SRZ ;  /* 0x0000000000067805 */ /* 0x000fc8000001ff00 */
[----:B------:R-:W-:-:S06]  /*af20*/  FMUL.FTZ R4, R18, 1 ;  /* 0x3f80000012047820 */ /* 0x000fcc0000410000 */
[----:B------:R-:W0:Y:S02]  /*af30*/  F2F.F64.F32 R4, R4 ;  /* 0x0000000400047310 */ /* 0x000e240000201800 */
[----:B0-----:R0:W-:Y:S01]  /*af40*/  STG.E.128 desc[UR36][R8.64], R4 ;  /* 0x0000000408007986 */ /* 0x0011e2000c101d24 */
[----:B------:R-:W-:Y:S05]  /*af50*/  BRA `(.L_x_911) ;  /* 0x0000000800747947 */ /* 0x000fea0003800000 */
.L_x_919:
        /* <DEDUP_REMOVED lines=21> */
.L_x_924:
[----:B------:R-:W-:Y:S05]  /*b0b0*/  BSYNC B0 ;  /* 0x0000000000007941 */ /* 0x000fea0003800000 */
.L_x_923:
[----:B------:R-:W-:-:S05]  /*b0c0*/  LOP3.LUT R5, R0, R5, RZ, 0xfc, !PT ;  /* 0x0000000500057212 */ /* 0x000fca00078efcff */
[----:B------:R0:W-:Y:S01]  /*b0d0*/  STG.E.U8 desc[UR36][R8.64], R5 ;  /* 0x0000000508007986 */ /* 0x0001e2000c101124 */
[----:B------:R-:W-:Y:S05]  /*b0e0*/  BRA `(.L_x_911) ;  /* 0x0000000800107947 */ /* 0x000fea0003800000 */
.L_x_922:
        /* <DEDUP_REMOVED lines=13> */
.L_x_926:
[----:B------:R-:W-:Y:S01]  /*b1c0*/  IMAD.MOV.U32 R0, RZ, RZ, 0x7f ;  /* 0x0000007fff007424 */ /* 0x000fe200078e00ff */
[----:B------:R-:W-:-:S04]  /*b1d0*/  ISETP.GT.U32.AND P0, PT, R3, 0x7f800000, PT ;  /* 0x7f8000000300780c */ /* 0x000fc80003f04070 */
[----:B------:R-:W-:-:S09]  /*b1e0*/  SEL R0, R0, 0x7c, P0 ;  /* 0x0000007c00007807 */ /* 0x000fd20000000000 */
.L_x_927:
[----:B------:R-:W-:Y:S05]  /*b1f0*/  BSYNC B0 ;  /* 0x0000000000007941 */ /* 0x000fea0003800000 */
.L_x_925:
[----:B------:R-:W-:-:S04]  /*b200*/  LOP3.LUT R3, R5, 0x80000000, RZ, 0xc0, !PT ;  /* 0x8000000005037812 */ /* 0x000fc800078ec0ff */
[----:B------:R-:W-:-:S04]  /*b210*/  SHF.R.U32.HI R3, RZ, 0x18, R3 ;  /* 0x00000018ff037819 */ /* 0x000fc80000011603 */
[----:B------:R-:W-:-:S05]  /*b220*/  LOP3.LUT R3, R0, R3, RZ, 0xfc, !PT ;  /* 0x0000000300037212 */ /* 0x000fca00078efcff */
[----:B------:R0:W-:Y:S01]  /*b230*/  STG.E.U8 desc[UR36][R8.64], R3 ;  /* 0x0000000308007986 */ /* 0x0001e2000c101124 */
[----:B------:R-:W-:Y:S05]  /*b240*/  BRA `(.L_x_911) ;  /* 0x0000000400b87947 */ /* 0x000fea0003800000 */
.L_x_921:
[----:B------:R-:W-:-:S05]  /*b250*/  HADD2.F32 R0, -RZ, R18.H0_H0 ;  /* 0x20000012ff007230 */ /* 0x000fca0000004100 */
[----:B------:R-:W-:-:S05]  /*b260*/  F2FP.BF16.F32.PACK_AB R0, RZ, R0 ;  /* 0x00000000ff00723e */ /* 0x000fca00000010ff */
[----:B------:R0:W-:Y:S01]  /*b270*/  STG.E.U16 desc[UR36][R8.64], R0 ;  /* 0x0000000008007986 */ /* 0x0001e2000c101524 */
[----:B------:R-:W-:Y:S05]  /*b280*/  BRA `(.L_x_911) ;  /* 0x0000000400a87947 */ /* 0x000fea0003800000 */
.L_x_918:
        /* <DEDUP_REMOVED lines=12> */
.L_x_930:
        /* <DEDUP_REMOVED lines=17> */
.L_x_933:
[----:B------:R-:W-:-:S04]  /*b460*/  LOP3.LUT R3, R5, 0x80000000, RZ, 0xc0, !PT ;  /* 0x8000000005037812 */ /* 0x000fc800078ec0ff */
[----:B------:R-:W-:-:S04]  /*b470*/  SHF.R.U32.HI R3, RZ, 0x18, R3 ;  /* 0x00000018ff037819 */ /* 0x000fc80000011603 */
[----:B------:R-:W-:-:S04]  /*b480*/  LOP3.LUT R0, R0, R3, RZ, 0xfc, !PT ;  /* 0x0000000300007212 */ /* 0x000fc800078efcff */
[----:B------:R-:W-:-:S07]  /*b490*/  PRMT R4, R0, 0x7610, R4 ;  /* 0x0000761000047816 */ /* 0x000fce0000000004 */
.L_x_932:
[----:B------:R-:W-:Y:S05]  /*b4a0*/  BSYNC B0 ;  /* 0x0000000000007941 */ /* 0x000fea0003800000 */
.L_x_931:
[----:B------:R0:W-:Y:S01]  /*b4b0*/  STG.E.U8 desc[UR36][R8.64], R4 ;  /* 0x0000000408007986 */ /* 0x0001e2000c101124 */
[----:B------:R-:W-:Y:S05]  /*b4c0*/  BRA `(.L_x_911) ;  /* 0x0000000400187947 */ /* 0x000fea0003800000 */
.L_x_929:
        /* <DEDUP_REMOVED lines=17> */
.L_x_936:
[----:B------:R-:W-:-:S04]  /*b5e0*/  LOP3.LUT R3, R5, 0x80000000, RZ, 0xc0, !PT ;  /* 0x8000000005037812 */ /* 0x000fc800078ec0ff */
[----:B------:R-:W-:-:S04]  /*b5f0*/  SHF.R.U32.HI R3, RZ, 0x18, R3 ;  /* 0x00000018ff037819 */ /* 0x000fc80000011603 */
[----:B------:R-:W-:-:S04]  /*b600*/  LOP3.LUT R0, R0, R3, RZ, 0xfc, !PT ;  /* 0x0000000300007212 */ /* 0x000fc800078efcff */
[----:B------:R-:W-:-:S07]  /*b610*/  PRMT R4, R0, 0x7610, R4 ;  /* 0x0000761000047816 */ /* 0x000fce0000000004 */
.L_x_935:
[----:B------:R-:W-:Y:S05]  /*b620*/  BSYNC B0 ;  /* 0x0000000000007941 */ /* 0x000fea0003800000 */
.L_x_934:
[----:B------:R0:W-:Y:S01]  /*b630*/  STG.E.U8 desc[UR36][R8.64], R4 ;  /* 0x0000000408007986 */ /* 0x0001e2000c101124 */
[----:B------:R-:W-:Y:S05]  /*b640*/  BRA `(.L_x_911) ;  /* 0x0000000000b87947 */ /* 0x000fea0003800000 */
.L_x_928:
        /* <DEDUP_REMOVED lines=22> */
.L_x_910:
        /* <DEDUP_REMOVED lines=16> */
.L_x_939:
[----:B------:R-:W-:Y:S05]  /*b8b0*/  BRA `(.L_x_911) ;  /* 0x00000000001c7947 */ /* 0x000fea0003800000 */
.L_x_938:
[----:B------:R-:W-:-:S06]  /*b8c0*/  HADD2.F32 R4, -RZ, R18.H0_H0 ;  /* 0x20000012ff047230 */ /* 0x000fcc0000004100 */
[----:B------:R-:W0:Y:S02]  /*b8d0*/  F2I.U64.TRUNC R4, R4 ;  /* 0x0000000400047311 */ /* 0x000e24000020d800 */
[----:B0-----:R0:W-:Y:S01]  /*b8e0*/  STG.E.64 desc[UR36][R8.64], R4 ;  /* 0x0000000408007986 */ /* 0x0011e2000c101b24 */
[----:B------:R-:W-:Y:S05]  /*b8f0*/  BRA `(.L_x_911) ;  /* 0x00000000000c7947 */ /* 0x000fea0003800000 */
.L_x_937:
[----:B------:R-:W-:-:S04]  /*b900*/  HADD2.F32 R18, -RZ, R18.H0_H0 ;  /* 0x20000012ff127230 */ /* 0x000fc80000004100 */
[----:B------:R-:W0:Y:S02]  /*b910*/  F2I.FTZ.U32.TRUNC.NTZ R3, R18 ;  /* 0x0000001200037305 */ /* 0x000e24000021f000 */
[----:B0-----:R0:W-:Y:S02]  /*b920*/  STG.E desc[UR36][R8.64], R3 ;  /* 0x0000000308007986 */ /* 0x0011e4000c101924 */
.L_x_911:
[----:B------:R-:W-:-:S07]  /*b930*/  VIADD R23, R23, 0x80 ;  /* 0x0000008017177836 */ /* 0x000fce0000000000 */
.L_x_871:
[----:B------:R-:W-:Y:S05]  /*b940*/  BSYNC B6 ;  /* 0x0000000000067941 */ /* 0x000fea0003800000 */
.L_x_870:
[----:B------:R-:W-:-:S13]  /*b950*/  ISETP.GE.AND P0, PT, R23, R16, PT ;  /* 0x000000101700720c */ /* 0x000fda0003f06270 */
[----:B------:R-:W-:Y:S05]  /*b960*/  @P0 EXIT ;  /* 0x000000000000094d */ /* 0x000fea0003800000 */
[----:B012-4-:R-:W0:Y:S01]  /*b970*/  LDC.64 R4, c[0x0][0x218] ;  /* 0x00008600ff047b82 */ /* 0x017e220000000a00 */
[----:B---3--:R-:W-:Y:S01]  /*b980*/  PRMT R0, R19, 0x9910, RZ ;  /* 0x0000991013007816 */ /* 0x008fe200000000ff */
        /* <DEDUP_REMOVED lines=19> */
.L_x_943:
[----:B------:R-:W-:-:S06]  /*bac0*/  HADD2.F32 R5, -RZ, R17.H0_H0 ;  /* 0x20000011ff057230 */ /* 0x000fcc0000004100 */
[----:B------:R-:W0:Y:S02]  /*bad0*/  F2I.S64.TRUNC R4, R5 ;  /* 0x0000000500047311 */ /* 0x000e24000020d900 */
[----:B0-----:R-:W-:Y:S01]  /*bae0*/  STG.E.U8 desc[UR36][R2.64], R4 ;  /* 0x0000000402007986 */ /* 0x001fe2000c101124 */
[----:B------:R-:W-:Y:S05]  /*baf0*/  EXIT ;  /* 0x000000000000794d */ /* 0x000fea0003800000 */
.L_x_942:
        /* <DEDUP_REMOVED lines=10> */
.L_x_946:
[----:B------:R-:W-:-:S06]  /*bba0*/  HADD2.F32 R17, -RZ, R17.H0_H0 ;  /* 0x20000011ff117230 */ /* 0x000fcc0000004100 */
[----:B------:R-:W0:Y:S02]  /*bbb0*/  F2I.FTZ.TRUNC.NTZ R17, R17 ;  /* 0x0000001100117305 */ /* 0x000e24000021f100 */
[----:B0-----:R-:W-:Y:S01]  /*bbc0*/  STG.E desc[UR36][R2.64], R17 ;  /* 0x0000001102007986 */ /* 0x001fe2000c101924 */
[----:B------:R-:W-:Y:S05]  /*bbd0*/  EXIT ;  /* 0x000000000000794d */ /* 0x000fea0003800000 */
.L_x_945:
[----:B------:R-:W-:-:S06]  /*bbe0*/  HADD2.F32 R17, -RZ, R17.H0_H0 ;  /* 0x20000011ff117230 */ /* 0x000fcc0000004100 */
[----:B------:R-:W0:Y:S02]  /*bbf0*/  F2I.FTZ.TRUNC.NTZ R17, R17 ;  /* 0x0000001100117305 */ /* 0x000e24000021f100 */
[----:B0-----:R-:W-:Y:S01]  /*bc00*/  STG.E.U16 desc[UR36][R2.64], R17 ;  /* 0x0000001102007986 */ /* 0x001fe2000c101524 */
[----:B------:R-:W-:Y:S05]  /*bc10*/  EXIT ;  /* 0x000000000000794d */ /* 0x000fea0003800000 */
.L_x_941:
        /* <DEDUP_REMOVED lines=9> */
.L_x_948:
[----:B------:R-:W-:Y:S01]  /*bcb0*/  STG.E.U16 desc[UR36][R2.64], R17 ;  /* 0x0000001102007986 */ /* 0x000fe2000c101524 */
[----:B------:R-:W-:Y:S05]  /*bcc0*/  EXIT ;  /* 0x000000000000794d */ /* 0x000fea0003800000 */
.L_x_947:
        /* <DEDUP_REMOVED lines=10> */
.L_x_950:
[----:B------:R-:W-:-:S05]  /*bd70*/  HADD2.F32 R0, -RZ, R17.H0_H0 ;  /* 0x20000011ff007230 */ /* 0x000fca0000004100 */
[----:B------:R-:W-:-:S04]  /*bd80*/  F2FP.F16.F32.PACK_AB R0, RZ, R0 ;  /* 0x00000000ff00723e */ /* 0x000fc800000000ff */
[----:B------:R-:W-:-:S05]  /*bd90*/  PRMT R0, R0, 0x5410, RZ ;  /* 0x0000541000007816 */ /* 0x000fca00000000ff */
[----:B------:R-:W-:Y:S01]  /*bda0*/  STG.E desc[UR36][R2.64], R0 ;  /* 0x0000000002007986 */ /* 0x000fe2000c101924 */
[----:B------:R-:W-:Y:S05]  /*bdb0*/  EXIT ;  /* 0x000000000000794d */ /* 0x000fea0003800000 */
.L_x_949:
[----:B------:R-:W-:-:S05]  /*bdc0*/  HADD2.F32 R4, -RZ, R17.H0_H0 ;  /* 0x20000011ff047230 */ /* 0x000fca0000004100 */
[----:B------:R-:W-:-:S06]  /*bdd0*/  FMUL.FTZ R4, R4, 1 ;  /* 0x3f80000004047820 */ /* 0x000fcc0000410000 */
[----:B------:R-:W0:Y:S02]  /*bde0*/  F2F.F64.F32 R4, R4 ;  /* 0x0000000400047310 */ /* 0x000e240000201800 */
[----:B0-----:R-:W-:Y:S01]  /*bdf0*/  STG.E.64 desc[UR36][R2.64], R4 ;  /* 0x0000000402007986 */ /* 0x001fe2000c101b24 */
[----:B------:R-:W-:Y:S05]  /*be00*/  EXIT ;  /* 0x000000000000794d */ /* 0x000fea0003800000 */
.L_x_940:
        /* <DEDUP_REMOVED lines=13> */
.L_x_953:
[----:B------:R-:W-:Y:S01]  /*bee0*/  HADD2.F32 R17, -RZ, R17.H0_H0 ;  /* 0x20000011ff117230 */ /* 0x000fe20000004100 */
[----:B------:R-:W-:-:S04]  /*bef0*/  CS2R R6, SRZ ;  /* 0x0000000000067805 */ /* 0x000fc8000001ff00 */
[----:B------:R-:W-:-:S06]  /*bf00*/  FMUL.FTZ R4, R17, 1 ;  /* 0x3f80000011047820 */ /* 0x000fcc0000410000 */
[----:B------:R-:W0:Y:S02]  /*bf10*/  F2F.F64.F32 R4, R4 ;  /* 0x0000000400047310 */ /* 0x000e240000201800 */
[----:B0-----:R-:W-:Y:S01]  /*bf20*/  STG.E.128 desc[UR36][R2.64], R4 ;  /* 0x0000000402007986 */ /* 0x001fe2000c101d24 */
[----:B------:R-:W-:Y:S05]  /*bf30*/  EXIT ;  /* 0x000000000000794d */ /* 0x000fea0003800000 */
.L_x_952:
        /* <DEDUP_REMOVED lines=21> */
.L_x_957:
[----:B------:R-:W-:Y:S05]  /*c090*/  BSYNC B0 ;  /* 0x0000000000007941 */ /* 0x000fea0003800000 */
.L_x_956:
[----:B------:R-:W-:-:S05]  /*c0a0*/  LOP3.LUT R5, R0, R5, RZ, 0xfc, !PT ;  /* 0x0000000500057212 */ /* 0x000fca00078efcff */
[----:B------:R-:W-:Y:S01]  /*c0b0*/  STG.E.U8 desc[UR36][R2.64], R5 ;  /* 0x0000000502007986 */ /* 0x000fe2000c101124 */
[----:B------:R-:W-:Y:S05]  /*c0c0*/  EXIT ;  /* 0x000000000000794d */ /* 0x000fea0003800000 */
.L_x_955:
        /* <DEDUP_REMOVED lines=13> */
.L_x_959:
[----:B------:R-:W-:Y:S01]  /*c1a0*/  IMAD.MOV.U32 R0, RZ, RZ, 0x7f ;  /* 0x0000007fff007424 */ /* 0x000fe200078e00ff */
[----:B------:R-:W-:-:S04]  /*c1b0*/  ISETP.GT.U32.AND P0, PT, R4, 0x7f800000, PT ;  /* 0x7f8000000400780c */ /* 0x000fc80003f04070 */
[----:B------:R-:W-:-:S09]  /*c1c0*/  SEL R0, R0, 0x7c, P0 ;  /* 0x0000007c00007807 */ /* 0x000fd20000000000 */
.L_x_960:
[----:B------:R-:W-:Y:S05]  /*c1d0*/  BSYNC B0 ;  /* 0x0000000000007941 */ /* 0x000fea0003800000 */
.L_x_958:
[----:B------:R-:W-:-:S04]  /*c1e0*/  LOP3.LUT R4, R17, 0x80000000, RZ, 0xc0, !PT ;  /* 0x8000000011047812 */ /* 0x000fc800078ec0ff */
[----:B------:R-:W-:-:S04]  /*c1f0*/  SHF.R.U32.HI R5, RZ, 0x18, R4 ;  /* 0x00000018ff057819 */ /* 0x000fc80000011604 */
[----:B------:R-:W-:-:S05]  /*c200*/  LOP3.LUT R5, R0, R5, RZ, 0xfc, !PT ;  /* 0x0000000500057212 */ /* 0x000fca00078efcff */
[----:B------:R-:W-:Y:S01]  /*c210*/  STG.E.U8 desc[UR36][R2.64], R5 ;  /* 0x0000000502007986 */ /* 0x000fe2000c101124 */
[----:B------:R-:W-:Y:S05]  /*c220*/  EXIT ;  /* 0x000000000000794d */ /* 0x000fea0003800000 */
.L_x_954:
[----:B------:R-:W-:-:S05]  /*c230*/  HADD2.F32 R0, -RZ, R17.H0_H0 ;  /* 0x20000011ff007230 */ /* 0x000fca0000004100 */
[----:B------:R-:W-:-:S05]  /*c240*/  F2FP.BF16.F32.PACK_AB R0, RZ, R0 ;  /* 0x00000000ff00723e */ /* 0x000fca00000010ff */
[----:B------:R-:W-:Y:S01]  /*c250*/  STG.E.U16 desc[UR36][R2.64], R0 ;  /* 0x0000000002007986 */ /* 0x000fe2000c101524 */
[----:B------:R-:W-:Y:S05]  /*c260*/  EXIT ;  /* 0x000000000000794d */ /* 0x000fea0003800000 */
.L_x_951:
        /* <DEDUP_REMOVED lines=12> */
.L_x_963:
        /* <DEDUP_REMOVED lines=13> */
[----:B------:R-:W-:-:S05]  /*c400*/  FADD.FTZ R0, R5, 8192 ;  /* 0x4600000005007421 */ /* 0x000fca0000010000 */
[----:B------:R-:W-:Y:S02]  /*c410*/  LOP3.LUT P0, R4, R0, 0xff, RZ, 0xc0, !PT ;  /* 0x000000ff00047812 */ /* 0x000fe4000780c0ff */
[----:B------:R-:W-:-:S11]  /*c420*/  PRMT R0, RZ, 0x7610, R0 ;  /* 0x00007610ff007816 */ /* 0x000fd60000000000 */
[----:B------:R-:W-:Y:S05]  /*c430*/  @!P0 BRA `(.L_x_965) ;  /* 0x0000000000108947 */ /* 0x000fea0003800000 */
.L_x_966:
[----:B------:R-:W-:-:S04]  /*c440*/  LOP3.LUT R0, R17, 0x80000000, RZ, 0xc0, !PT ;  /* 0x8000000011007812 */ /* 0x000fc800078ec0ff */
[----:B------:R-:W-:-:S04]  /*c450*/  SHF.R.U32.HI R5, RZ, 0x18, R0 ;  /* 0x00000018ff057819 */ /* 0x000fc80000011600 */
[----:B------:R-:W-:-:S04]  /*c460*/  LOP3.LUT R4, R4, R5, RZ, 0xfc, !PT ;  /* 0x0000000504047212 */ /* 0x000fc800078efcff */
[----:B------:R-:W-:-:S07]  /*c470*/  PRMT R0, R4, 0x7610, R0 ;  /* 0x0000761004007816 */ /* 0x000fce0000000000 */
.L_x_965:
[----:B------:R-:W-:Y:S05]  /*c480*/  BSYNC B0 ;  /* 0x0000000000007941 */ /* 0x000fea0003800000 */
.L_x_964:
[----:B------:R-:W-:Y:S01]  /*c490*/  STG.E.U8 desc[UR36][R2.64], R0 ;  /* 0x0000000002007986 */ /* 0x000fe2000c101124 */
[----:B------:R-:W-:Y:S05]  /*c4a0*/  EXIT ;  /* 0x000000000000794d */ /* 0x000fea0003800000 */
.L_x_962:
        /* <DEDUP_REMOVED lines=17> */
.L_x_969:
[----:B------:R-:W-:-:S04]  /*c5c0*/  LOP3.LUT R0, R17, 0x80000000, RZ, 0xc0, !PT ;  /* 0x8000000011007812 */ /* 0x000fc800078ec0ff */
[----:B------:R-:W-:-:S04]  /*c5d0*/  SHF.R.U32.HI R5, RZ, 0x18, R0 ;  /* 0x00000018ff057819 */ /* 0x000fc80000011600 */
[----:B------:R-:W-:-:S04]  /*c5e0*/  LOP3.LUT R4, R4, R5, RZ, 0xfc, !PT ;  /* 0x0000000504047212 */ /* 0x000fc800078efcff */
[----:B------:R-:W-:-:S07]  /*c5f0*/  PRMT R0, R4, 0x7610, R0 ;  /* 0x0000761004007816 */ /* 0x000fce0000000000 */
.L_x_968:
[----:B------:R-:W-:Y:S05]  /*c600*/  BSYNC B0 ;  /* 0x0000000000007941 */ /* 0x000fea0003800000 */
.L_x_967:
[----:B------:R-:W-:Y:S01]  /*c610*/  STG.E.U8 desc[UR36][R2.64], R0 ;  /* 0x0000000002007986 */ /* 0x000fe2000c101124 */
[----:B------:R-:W-:Y:S05]  /*c620*/  EXIT ;  /* 0x000000000000794d */ /* 0x000fea0003800000 */
.L_x_961:
        /* <DEDUP_REMOVED lines=22> */
.L_x_944:
        /* <DEDUP_REMOVED lines=16> */
.L_x_972:
[----:B------:R-:W-:Y:S05]  /*c890*/  EXIT ;  /* 0x000000000000794d */ /* 0x000fea0003800000 */
.L_x_971:
[----:B------:R-:W-:-:S06]  /*c8a0*/  HADD2.F32 R4, -RZ, R17.H0_H0 ;  /* 0x20000011ff047230 */ /* 0x000fcc0000004100 */
[----:B------:R-:W0:Y:S02]  /*c8b0*/  F2I.U64.TRUNC R4, R4 ;  /* 0x0000000400047311 */ /* 0x000e24000020d800 */
[----:B0-----:R-:W-:Y:S01]  /*c8c0*/  STG.E.64 desc[UR36][R2.64], R4 ;  /* 0x0000000402007986 */ /* 0x001fe2000c101b24 */
[----:B------:R-:W-:Y:S05]  /*c8d0*/  EXIT ;  /* 0x000000000000794d */ /* 0x000fea0003800000 */
.L_x_970:
[----:B------:R-:W-:-:S06]  /*c8e0*/  HADD2.F32 R17, -RZ, R17.H0_H0 ;  /* 0x20000011ff117230 */ /* 0x000fcc0000004100 */
[----:B------:R-:W0:Y:S02]  /*c8f0*/  F2I.FTZ.U32.TRUNC.NTZ R17, R17 ;  /* 0x0000001100117305 */ /* 0x000e24000021f000 */
[----:B0-----:R-:W-:Y:S01]  /*c900*/  STG.E desc[UR36][R2.64], R17 ;  /* 0x0000001102007986 */ /* 0x001fe2000c101924 */
[----:B------:R-:W-:Y:S05]  /*c910*/  EXIT ;  /* 0x000000000000794d */ /* 0x000fea0003800000 */
.L_x_973:
        /* <DEDUP_REMOVED lines=14> */
.L_x_3510:


//--------------------- .text._ZN2at6native18elementwise_kernelILi128ELi4EZNS0_22gpu_kernel_impl_nocastIZZZNS0_12prelu_kernelERNS_14TensorIteratorEENKUlvE_clEvENKUlvE2_clEvEUlN3c104HalfES8_E_EEvRNS_18TensorIteratorBaseERKT_EUliE_EEviT1_ --------------------------
	.section	.text._ZN2at6native18elementwise_kernelILi128ELi4EZNS0_22gpu_kernel_impl_nocastIZZZNS0_12prelu_kernelERNS_14TensorIteratorEENKUlvE_clEvENKUlvE2_clEvEUlN3c104HalfES8_E_EEvRNS_18TensorIteratorBaseERKT_EUliE_EEviT1_,"ax",@progbits
	.align	128
        .global         _ZN2at6native18elementwise_kernelILi128ELi4EZNS0_22gpu_kernel_impl_nocastIZZZNS0_12prelu_kernelERNS_14TensorIteratorEENKUlvE_clEvENKUlvE2_clEvEUlN3c104HalfES8_E_EEvRNS_18TensorIteratorBaseERKT_EUliE_EEviT1_
        .type           _ZN2at6native18elementwise_kernelILi128ELi4EZNS0_22gpu_kernel_impl_nocastIZZZNS0_12prelu_kernelERNS_14TensorIteratorEENKUlvE_clEvENKUlvE2_clEvEUlN3c104HalfES8_E_EEvRNS_18TensorIteratorBaseERKT_EUliE_EEviT1_,@function
        .size           _ZN2at6native18elementwise_kernelILi128ELi4EZNS0_22gpu_kernel_impl_nocastIZZZNS0_12prelu_kernelERNS_14TensorIteratorEENKUlvE_clEvENKUlvE2_clEvEUlN3c104HalfES8_E_EEvRNS_18TensorIteratorBaseERKT_EUliE_EEviT1_,(.L_x_3511 - _ZN2at6native18elementwise_kernelILi128ELi4EZNS0_22gpu_kernel_impl_nocastIZZZNS0_12prelu_kernelERNS_14TensorIteratorEENKUlvE_clEvENKUlvE2_clEvEUlN3c104HalfES8_E_EEvRNS_18TensorIteratorBaseERKT_EUliE_EEviT1_)
        .other          _ZN2at6native18elementwise_kernelILi128ELi4EZNS0_22gpu_kernel_impl_nocastIZZZNS0_12prelu_kernelERNS_14TensorIteratorEENKUlvE_clEvENKUlvE2_clEvEUlN3c104HalfES8_E_EEvRNS_18TensorIteratorBaseERKT_EUliE_EEviT1_,@"STO_CUDA_ENTRY STV_DEFAULT"
_ZN2at6native18elementwise_kernelILi128ELi4EZNS0_22gpu_kernel_impl_nocastIZZZNS0_12prelu_kernelERNS_14TensorIteratorEENKUlvE_clEvENKUlvE2_clEvEUlN3c104HalfES8_E_EEvRNS_18TensorIteratorBaseERKT_EUliE_EEviT1_:
.text._ZN2at6native18elementwise_kernelILi128ELi4EZNS0_22gpu_kernel_impl_nocastIZZZNS0_12prelu_kernelERNS_14TensorIteratorEENKUlvE_clEvENKUlvE2_clEvEUlN3c104HalfES8_E_EEvRNS_18TensorIteratorBaseERKT_EUliE_EEviT1_:
[----:B------:R-:W-:Y:S01]  /*0000*/  LDC R1, c[0x0][0x28] ;  /* 0x00000a00ff017b82 */ /* 0x000fe20000000800 */
[----:B------:R-:W0:Y:S01]  /*0010*/  S2R R3, SR_CTAID.X ;  /* 0x0000000000037919 */ /* 0x000e220000002500 */
[----:B------:R-:W-:Y:S01]  /*0020*/  ULDC UR6, c[0x0][0x210] ;  /* 0x0000840000067ab9 */ /* 0x000fe20000000800 */
[----:B------:R-:W-:Y:S01]  /*0030*/  ULDC.64 UR4, c[0x0][0x208] ;  /* 0x0000820000047ab9 */ /* 0x000fe20000000a00 */
[----:B------:R-:W-:Y:S01]  /*0040*/  BSSY B0, `(.L_x_974) ;  /* 0x000017b000007945 */ /* 0x000fe20003800000 */
[----:B------:R-:W0:Y:S02]  /*0050*/  S2R R0, SR_TID.X ;  /* 0x0000000000007919 */ /* 0x000e240000002100 */
[----:B0-----:R-:W-:-:S04]  /*0060*/  LEA R3, R3, R0, 0x9 ;  /* 0x0000000003037211 */ /* 0x001fc800078e48ff */
[----:B------:R-:W-:-:S13]  /*0070*/  ISETP.GE.AND P0, PT, R3, UR6, PT ;  /* 0x0000000603007c0c */ /* 0x000fda000bf06270 */
[----:B------:R-:W-:Y:S05]  /*0080*/  @P0 BRA `(.L_x_975) ;  /* 0x0000001400d80947 */ /* 0x000fea0003800000 */
[----:B------:R-:W0:Y:S01]  /*0090*/  LDC R10, c[0x0][0x218] ;  /* 0x00008600ff0a7b82 */ /* 0x000e220000000800 */
[----:B------:R-:W-:Y:S01]  /*00a0*/  HFMA2.MMA R0, -RZ, RZ, 0, 0 ;  /* 0x00000000ff007435 */ /* 0x000fe200000001ff */
[----:B------:R-:W-:Y:S01]  /*00b0*/  MOV R2, RZ ;  /* 0x000000ff00027202 */ /* 0x000fe20000000f00 */
[----:B------:R-:W-:Y:S01]  /*00c0*/  HFMA2.MMA R5, -RZ, RZ, 0, 0 ;  /* 0x00000000ff057435 */ /* 0x000fe200000001ff */
[----:B0-----:R-:W-:-:S13]  /*00d0*/  ISETP.NE.AND P0, PT, R10, RZ, PT ;  /* 0x000000ff0a00720c */ /* 0x001fda0003f05270 */
[----:B------:R-:W-:Y:S05]  /*00e0*/  @!P0 BRA `(.L_x_976) ;  /* 0x0000001400708947 */ /* 0x000fea0003800000 */
[----:B------:R-:W-:Y:S01]  /*00f0*/  MOV R4, RZ ;  /* 0x000000ff00047202 */ /* 0x000fe20000000f00 */
[----:B------:R-:W-:Y:S01]  /*0100*/  ULDC.64 UR8, c[0x0][0x220] ;  /* 0x0000880000087ab9 */ /* 0x000fe20000000a00 */
[----:B------:R-:W-:Y:S01]  /*0110*/  MOV R5, R3 ;  /* 0x0000000300057202 */ /* 0x000fe20000000f00 */
[----:B------:R-:W-:Y:S01]  /*0120*/  ULDC UR7, c[0x0][0x21c] ;  /* 0x0000870000077ab9 */ /* 0x000fe20000000800 */
[----:B------:R-:W-:Y:S01]  /*0130*/  ISETP.NE.AND P0, PT, R10, 0x1, PT ;  /* 0x000000010a00780c */ /* 0x000fe20003f05270 */
[----:B------:R-:W-:-:S05]  /*0140*/  IMAD.HI.U32 R6, R3, UR8, R4 ;  /* 0x0000000803067c27 */ /* 0x000fca000f8e0004 */
[----:B------:R-:W-:Y:S01]  /*0150*/  SHF.R.U32.HI R7, RZ, UR9, R6 ;  /* 0x00000009ff077c19 */ /* 0x000fe20008011606 */
[----:B------:R-:W-:-:S03]  /*0160*/  ULDC.64 UR8, c[0x0][0x348] ;  /* 0x0000d20000087ab9 */ /* 0x000fc60000000a00 */
[----:B------:R-:W-:-:S05]  /*0170*/  IADD3 R0, -R7, RZ, RZ ;  /* 0x000000ff07007210 */ /* 0x000fca0007ffe1ff */
[----:B------:R-:W-:Y:S01]  /*0180*/  IMAD R0, R0, UR7, R3 ;  /* 0x0000000700007c24 */ /* 0x000fe2000f8e0203 */
[----:B------:R-:W-:-:S03]  /*0190*/  ULDC UR7, c[0x0][0x350] ;  /* 0x0000d40000077ab9 */ /* 0x000fc60000000800 */
        /* <DEDUP_REMOVED lines=22> */
[----:B------:R-:W-:-:S05]  /*0300*/  IMAD.HI.U32 R6, R9, UR8, R8 ;  /* 0x0000000809067c27 */ /* 0x000fca000f8e0008 */
[----:B------:R-:W-:Y:S01]  /*0310*/  SHF.R.U32.HI R7, RZ, UR9, R6 ;  /* 0x00000009ff077c19 */ /* 0x000fe20008011606 */
[----:B------:R-:W-:-:S03]  /*0320*/  ULDC.64 UR8, c[0x0][0x360] ;  /* 0x0000d80000087ab9 */ /* 0x000fc60000000a00 */
[----:B------:R-:W-:-:S05]  /*0330*/  IADD3 R8, -R7, RZ, RZ ;  /* 0x000000ff07087210 */ /* 0x000fca0007ffe1ff */
[----:B------:R-:W-:Y:S01]  /*0340*/  IMAD R9, R8, UR7, R9 ;  /* 0x0000000708097c24 */ /* 0x000fe2000f8e0209 */
[----:B------:R-:W-:-:S03]  /*0350*/  ULDC UR7, c[0x0][0x368] ;  /* 0x0000da0000077ab9 */ /* 0x000fc60000000800 */
        /* <DEDUP_REMOVED lines=309> */
.L_x_976:
[----:B------:R-:W-:Y:S02]  /*16b0*/  ULDC.64 UR8, c[0x0][0x480] ;  /* 0x0001200000087ab9 */ /* 0x000fe40000000a00 */
[----:B------:R-:W-:-:S04]  /*16c0*/  IADD3 R6, P0, R2, UR8, RZ ;  /* 0x0000000802067c10 */ /* 0x000fc8000ff1e0ff */
[----:B------:R-:W-:Y:S01]  /*16d0*/  IADD3.X R7, RZ, UR9, RZ, P0, !PT ;  /* 0x00000009ff077c10 */ /* 0x000fe200087fe4ff */
[----:B------:R-:W-:-:S05]  /*16e0*/  ULDC.64 UR8, c[0x0][0x488] ;  /* 0x0001220000087ab9 */ /* 0x000fca0000000a00 */
[----:B------:R-:W2:Y:S01]  /*16f0*/  LDG.E.U16 R7, desc[UR4][R6.64] ;  /* 0x0000000406077981 */ /* 0x000ea2000c1e1500 */
[----:B------:R-:W-:-:S04]  /*1700*/  IADD3 R8, P0, R0, UR8, RZ ;  /* 0x0000000800087c10 */ /* 0x000fc8000ff1e0ff */
[----:B------:R-:W-:Y:S01]  /*1710*/  IADD3.X R9, RZ, UR9, RZ, P0, !PT ;  /* 0x00000009ff097c10 */ /* 0x000fe200087fe4ff */
[----:B------:R-:W-:-:S04]  /*1720*/  ULDC.64 UR8, c[0x0][0x478] ;  /* 0x00011e0000087ab9 */ /* 0x000fc80000000a00 */
[----:B------:R-:W3:Y:S01]  /*1730*/  LDG.E.U16 R8, desc[UR4][R8.64] ;  /* 0x0000000408087981 */ /* 0x000ee2000c1e1500 */
[----:B------:R-:W-:Y:S02]  /*1740*/  IADD3 R4, P1, R5, UR8, RZ ;  /* 0x0000000805047c10 */ /* 0x000fe4000ff3e0ff */
[----:B------:R-:W-:Y:S02]  /*1750*/  IADD3 R3, R3, 0x80, RZ ;  /* 0x0000008003037810 */ /* 0x000fe40007ffe0ff */
[----:B------:R-:W-:Y:S01]  /*1760*/  IADD3.X R5, RZ, UR9, RZ, P1, !PT ;  /* 0x00000009ff057c10 */ /* 0x000fe20008ffe4ff */
[----:B--2---:R-:W-:-:S05]  /*1770*/  HADD2.F32 R0, -RZ, R7.H0_H0 ;  /* 0x20000007ff007230 */ /* 0x004fca0000004100 */
[----:B------:R-:W-:-:S13]  /*1780*/  FSETP.GT.FTZ.AND P0, PT, R0, RZ, PT ;  /* 0x000000ff0000720b */ /* 0x000fda0003f14000 */
[----:B------:R-:W-:Y:S02]  /*1790*/  @!P0 HADD2.F32 R11, -RZ, R7.H0_H0 ;  /* 0x20000007ff0b8230 */ /* 0x000fe40000004100 */
[----:B---3--:R-:W-:-:S05]  /*17a0*/  @!P0 HADD2.F32 R0, -RZ, R8.H0_H0 ;  /* 0x20000008ff008230 */ /* 0x008fca0000004100 */
[----:B------:R-:W-:-:S05]  /*17b0*/  @!P0 FMUL.FTZ R0, R0, R11 ;  /* 0x0000000b00008220 */ /* 0x000fca0000410000 */
[----:B------:R-:W-:-:S04]  /*17c0*/  @!P0 F2FP.F16.F32.PACK_AB R0, RZ, R0 ;  /* 0x00000000ff00823e */ /* 0x000fc800000000ff */
[----:B------:R-:W-:-:S05]  /*17d0*/  @!P0 PRMT R7, R0, 0x7610, R7 ;  /* 0x0000761000078816 */ /* 0x000fca0000000007 */
[----:B------:R0:W-:Y:S02]  /*17e0*/  STG.E.U16 desc[UR4][R4.64], R7 ;  /* 0x0000000704007986 */ /* 0x0001e4000c101504 */
.L_x_975:
[----:B------:R-:W-:Y:S05]  /*17f0*/  BSYNC B0 ;  /* 0x0000000000007941 */ /* 0x000fea0003800000 */
.L_x_974:
[----:B------:R-:W-:Y:S01]  /*1800*/  ISETP.GE.AND P0, PT, R3, UR6, PT ;  /* 0x0000000603007c0c */ /* 0x000fe2000bf06270 */
[----:B------:R-:W-:-:S12]  /*1810*/  BSSY B0, `(.L_x_977) ;  /* 0x00002ee000007945 */ /* 0x000fd80003800000 */
[----:B------:R-:W-:Y:S05]  /*1820*/  @P0 BRA `(.L_x_978) ;  /* 0x0000002c00b00947 */ /* 0x000fea0003800000 */
[----:B0-----:R-:W0:Y:S01]  /*1830*/  LDC R4, c[0x0][0x218] ;  /* 0x00008600ff047b82 */ /* 0x001e220000000800 */
[----:B------:R-:W-:Y:S01]  /*1840*/  HFMA2.MMA R0, -RZ, RZ, 0, 0 ;  /* 0x00000000ff007435 */ /* 0x000fe200000001ff */
[----:B------:R-:W-:Y:S01]  /*1850*/  MOV R2, RZ ;  /* 0x000000ff00027202 */ /* 0x000fe20000000f00 */
[----:B------:R-:W-:Y:S01]  /*1860*/  HFMA2.MMA R5, -RZ, RZ, 0, 0 ;  /* 0x00000000ff057435 */ /* 0x000fe200000001ff */
[----:B0-----:R-:W-:-:S13]  /*1870*/  ISETP.NE.AND P0, PT, R4, RZ, PT ;  /* 0x000000ff0400720c */ /* 0x001fda0003f05270 */
[----:B------:R-:W-:Y:S05]  /*1880*/  @!P0 BRA `(.L_x_979) ;  /* 0x00000014006c8947 */ /* 0x000fea0003800000 */
        /* <DEDUP_REMOVED lines=347> */
.L_x_979:
        /* <DEDUP_REMOVED lines=18> */
[----:B------:R-:W-:Y:S02]  /*2f60*/  @!P0 PRMT R7, R0, 0x7610, R7 ;  /* 0x0000761000078816 */ /* 0x000fe40000000007 */
[----:B------:R-:W-:-:S03]  /*2f70*/  ISETP.GE.AND P0, PT, R3, UR6, PT ;  /* 0x0000000603007c0c */ /* 0x000fc6000bf06270 */
[----:B------:R1:W-:Y:S10]  /*2f80*/  STG.E.U16 desc[UR4][R4.64], R7 ;  /* 0x0000000704007986 */ /* 0x0003f4000c101504 */
[----:B------:R-:W-:Y:S05]  /*2f90*/  @P0 BRA `(.L_x_978) ;  /* 0x0000001400d40947 */ /* 0x000fea0003800000 */
[----:B-1----:R-:W0:Y:S01]  /*2fa0*/  LDC R4, c[0x0][0x218] ;  /* 0x00008600ff047b82 */ /* 0x002e220000000800 */
        /* <DEDUP_REMOVED lines=352> */
.L_x_980:
        /* <DEDUP_REMOVED lines=20> */
.L_x_978:
[----:B------:R-:W-:Y:S05]  /*46f0*/  BSYNC B0 ;  /* 0x0000000000007941 */ /* 0x000fea0003800000 */
.L_x_977:
[----:B------:R-:W-:-:S13]  /*4700*/  ISETP.GE.AND P0, PT, R3, UR6, PT ;  /* 0x0000000603007c0c */ /* 0x000fda000bf06270 */
[----:B------:R-:W-:Y:S05]  /*4710*/  @P0 EXIT ;  /* 0x000000000000094d */ /* 0x000fea0003800000 */
[----:B012---:R-:W0:Y:S01]  /*4720*/  LDC R4, c[0x0][0x218] ;  /* 0x00008600ff047b82 */ /* 0x007e220000000800 */
        /* <DEDUP_REMOVED lines=352> */
.L_x_981:
[----:B------:R-:W-:Y:S02]  /*5d30*/  ULDC.64 UR6, c[0x0][0x480] ;  /* 0x0001200000067ab9 */ /* 0x000fe40000000a00 */
[----:B------:R-:W-:-:S04]  /*5d40*/  IADD3 R2, P0, R2, UR6, RZ ;  /* 0x0000000602027c10 */ /* 0x000fc8000ff1e0ff */
[----:B------:R-:W-:Y:S01]  /*5d50*/  IADD3.X R3, RZ, UR7, RZ, P0, !PT ;  /* 0x00000007ff037c10 */ /* 0x000fe200087fe4ff */
[----:B------:R-:W-:-:S04]  /*5d60*/  ULDC.64 UR6, c[0x0][0x488] ;  /* 0x0001220000067ab9 */ /* 0x000fc80000000a00 */
[----:B------:R0:W2:Y:S01]  /*5d70*/  LDG.E.U16 R9, desc[UR4][R2.64] ;  /* 0x0000000402097981 */ /* 0x0000a2000c1e1500 */
[----:B------:R-:W-:-:S04]  /*5d80*/  IADD3 R6, P0, R0, UR6, RZ ;  /* 0x0000000600067c10 */ /* 0x000fc8000ff1e0ff */
[----:B------:R-:W-:Y:S01]  /*5d90*/  IADD3.X R7, RZ, UR7, RZ, P0, !PT ;  /* 0x00000007ff077c10 */ /* 0x000fe200087fe4ff */
[----:B------:R-:W-:-:S04]  /*5da0*/  ULDC.64 UR6, c[0x0][0x478] ;  /* 0x00011e0000067ab9 */ /* 0x000fc80000000a00 */
[----:B------:R-:W3:Y:S01]  /*5db0*/  LDG.E.U16 R6, desc[UR4][R6.64] ;  /* 0x0000000406067981 */ /* 0x000ee2000c1e1500 */
[----:B0-----:R-:W-:-:S04]  /*5dc0*/  IADD3 R2, P1, R5, UR6, RZ ;  /* 0x0000000605027c10 */ /* 0x001fc8000ff3e0ff */
        /* <DEDUP_REMOVED lines=8> */
[----:B------:R-:W-:Y:S01]  /*5e50*/  STG.E.U16 desc[UR4][R2.64], R9 ;  /* 0x0000000902007986 */ /* 0x000fe2000c101504 */
[----:B------:R-:W-:Y:S05]  /*5e60*/  EXIT ;  /* 0x000000000000794d */ /* 0x000fea0003800000 */
.L_x_982:
        /* <DEDUP_REMOVED lines=9> */
.L_x_3511:


//--------------------- .text._ZN2at6native27unrolled_elementwise_kernelIZZZNS0_12prelu_kernelERNS_14TensorIteratorEENKUlvE_clEvENKUlvE2_clEvEUlN3c104HalfES7_E_St5arrayIPcLm3EELi4E23TrivialOffsetCalculatorILi2EjESC_ILi1EjENS0_6memory15LoadWithoutCastENSF_16StoreWithoutCastEEEviT_T0_T2_T3_T4_T5_ --------------------------
	.section	.text._ZN2at6native27unrolled_elementwise_kernelIZZZNS0_12prelu_kernelERNS_14TensorIteratorEENKUlvE_clEvENKUlvE2_clEvEUlN3c104HalfES7_E_St5arrayIPcLm3EELi4E23TrivialOffsetCalculatorILi2EjESC_ILi1EjENS0_6memory15LoadWithoutCastENSF_16StoreWithoutCastEEEviT_T0_T2_T3_T4_T5_,"ax",@progbits
	.align	128
        .global         _ZN2at6native27unrolled_elementwise_kernelIZZZNS0_12prelu_kernelERNS_14TensorIteratorEENKUlvE_clEvENKUlvE2_clEvEUlN3c104HalfES7_E_St5arrayIPcLm3EELi4E23TrivialOffsetCalculatorILi2EjESC_ILi1EjENS0_6memory15LoadWithoutCastENSF_16StoreWithoutCastEEEviT_T0_T2_T3_T4_T5_
        .type           _ZN2at6native27unrolled_elementwise_kernelIZZZNS0_12prelu_kernelERNS_14TensorIteratorEENKUlvE_clEvENKUlvE2_clEvEUlN3c104HalfES7_E_St5arrayIPcLm3EELi4E23TrivialOffsetCalculatorILi2EjESC_ILi1EjENS0_6memory15LoadWithoutCastENSF_16StoreWithoutCastEEEviT_T0_T2_T3_T4_T5_,@function
        .size           _ZN2at6native27unrolled_elementwise_kernelIZZZNS0_12prelu_kernelERNS_14TensorIteratorEENKUlvE_clEvENKUlvE2_clEvEUlN3c104HalfES7_E_St5arrayIPcLm3EELi4E23TrivialOffsetCalculatorILi2EjESC_ILi1EjENS0_6memory15LoadWithoutCastENSF_16StoreWithoutCastEEEviT_T0_T2_T3_T4_T5_,(.L_x_3512 - _ZN2at6native27unrolled_elementwise_kernelIZZZNS0_12prelu_kernelERNS_14TensorIteratorEENKUlvE_clEvENKUlvE2_clEvEUlN3c104HalfES7_E_St5arrayIPcLm3EELi4E23TrivialOffsetCalculatorILi2EjESC_ILi1EjENS0_6memory15LoadWithoutCastENSF_16StoreWithoutCastEEEviT_T0_T2_T3_T4_T5_)
        .other          _ZN2at6native27unrolled_elementwise_kernelIZZZNS0_12prelu_kernelERNS_14TensorIteratorEENKUlvE_clEvENKUlvE2_clEvEUlN3c104HalfES7_E_St5arrayIPcLm3EELi4E23TrivialOffsetCalculatorILi2EjESC_ILi1EjENS0_6memory15LoadWithoutCastENSF_16StoreWithoutCastEEEviT_T0_T2_T3_T4_T5_,@"STO_CUDA_ENTRY STV_DEFAULT"
_ZN2at6native27unrolled_elementwise_kernelIZZZNS0_12prelu_kernelERNS_14TensorIteratorEENKUlvE_clEvENKUlvE2_clEvEUlN3c104HalfES7_E_St5arrayIPcLm3EELi4E23TrivialOffsetCalculatorILi2EjESC_ILi1EjENS0_6memory15LoadWithoutCastENSF_16StoreWithoutCastEEEviT_T0_T2_T3_T4_T5_:
.text._ZN2at6native27unrolled_elementwise_kernelIZZZNS0_12prelu_kernelERNS_14TensorIteratorEENKUlvE_clEvENKUlvE2_clEvEUlN3c104HalfES7_E_St5arrayIPcLm3EELi4E23TrivialOffsetCalculatorILi2EjESC_ILi1EjENS0_6memory15LoadWithoutCastENSF_16StoreWithoutCastEEEviT_T0_T2_T3_T4_T5_:
[----:B------:R-:W-:Y:S01]  /*0000*/  LDC R1, c[0x0][0x28] ;  /* 0x00000a00ff017b82 */ /* 0x000fe20000000800 */
[----:B------:R-:W0:Y:S07]  /*0010*/  S2R R12, SR_CTAID.X ;  /* 0x00000000000c7919 */ /* 0x000e2e0000002500 */
[----:B------:R-:W0:Y:S01]  /*0020*/  LDC R13, c[0x0][0x210] ;  /* 0x00008400ff0d7b82 */ /* 0x000e220000000800 */
[----:B------:R-:W-:Y:S01]  /*0030*/  PRMT R0, RZ, 0x7610, R0 ;  /* 0x00007610ff007816 */ /* 0x000fe20000000000 */
[----:B------:R-:W-:Y:S01]  /*0040*/  ULDC.64 UR4, c[0x0][0x208] ;  /* 0x0000820000047ab9 */ /* 0x000fe20000000a00 */
[----:B------:R-:W1:Y:S01]  /*0050*/  S2R R16, SR_TID.X ;  /* 0x0000000000107919 */ /* 0x000e620000002100 */
[----:B0-----:R-:W-:-:S02]  /*0060*/  IMAD R13, R12, -0x200, R13 ;  /* 0xfffffe000c0d7824 */ /* 0x001fc400078e020d */
[----:B-1----:R-:W-:-:S03]  /*0070*/  IMAD.MOV.U32 R17, RZ, RZ, R16 ;  /* 0x000000ffff117224 */ /* 0x002fc600078e0010 */
[----:B------:R-:W-:-:S13]  /*0080*/  ISETP.GE.AND P3, PT, R16, R13, PT ;  /* 0x0000000d1000720c */ /* 0x000fda0003f66270 */
[----:B------:R-:W-:Y:S01]  /*0090*/  @!P3 IMAD R27, R12, 0x200, R17 ;  /* 0x000002000c1bb824 */ /* 0x000fe200078e0211 */
[----:B------:R-:W-:Y:S01]  /*00a0*/  @!P3 IADD3 R17, R17, 0x80, RZ ;  /* 0x000000801111b810 */ /* 0x000fe20007ffe0ff */
[----:B------:R-:W0:Y:S03]  /*00b0*/  @!P3 LDC.64 R24, c[0x0][0x220] ;  /* 0x00008800ff18bb82 */ /* 0x000e260000000a00 */
[----:B------:R-:W-:-:S05]  /*00c0*/  ISETP.GE.AND P0, PT, R17, R13, PT ;  /* 0x0000000d1100720c */ /* 0x000fca0003f06270 */
[----:B------:R-:W1:Y:S08]  /*00d0*/  @!P3 LDC.64 R8, c[0x0][0x228] ;  /* 0x00008a00ff08bb82 */ /* 0x000e700000000a00 */
[----:B------:R-:W-:Y:S01]  /*00e0*/  @!P0 IMAD R21, R12, 0x200, R17 ;  /* 0x000002000c158824 */ /* 0x000fe200078e0211 */
[----:B------:R-:W2:Y:S01]  /*00f0*/  @!P0 LDC.64 R6, c[0x0][0x220] ;  /* 0x00008800ff068b82 */ /* 0x000ea20000000a00 */
[----:B------:R-:W-:-:S05]  /*0100*/  @!P0 VIADD R17, R17, 0x80 ;  /* 0x0000008011118836 */ /* 0x000fca0000000000 */
[----:B------:R-:W-:Y:S01]  /*0110*/  ISETP.GE.AND P2, PT, R17, R13, PT ;  /* 0x0000000d1100720c */ /* 0x000fe20003f46270 */
[----:B0-----:R-:W-:Y:S01]  /*0120*/  @!P3 IMAD.WIDE.U32 R24, R27, 0x2, R24 ;  /* 0x000000021b18b825 */ /* 0x001fe200078e0018 */
[----:B------:R-:W-:Y:S01]  /*0130*/  PRMT R15, RZ, 0x7610, R15 ;  /* 0x00007610ff0f7816 */ /* 0x000fe2000000000f */
[----:B------:R-:W0:Y:S03]  /*0140*/  @!P0 LDC.64 R2, c[0x0][0x228] ;  /* 0x00008a00ff028b82 */ /* 0x000e260000000a00 */
[----:B------:R1:W3:Y:S07]  /*0150*/  @!P3 LDG.E.U16 R0, desc[UR4][R24.64] ;  /* 0x000000041800b981 */ /* 0x0002ee000c1e1500 */
[----:B------:R-:W4:Y:S01]  /*0160*/  @!P2 LDC.64 R10, c[0x0][0x220] ;  /* 0x00008800ff0aab82 */ /* 0x000f220000000a00 */
[----:B------:R-:W-:-:S07]  /*0170*/  @!P2 LEA R19, R12, R17, 0x9 ;  /* 0x000000110c13a211 */ /* 0x000fce00078e48ff */
[----:B------:R-:W0:Y:S01]  /*0180*/  @!P2 LDC.64 R4, c[0x0][0x228] ;  /* 0x00008a00ff04ab82 */ /* 0x000e220000000a00 */
[----:B----4-:R-:W-:-:S05]  /*0190*/  @!P2 IMAD.WIDE.U32 R10, R19, 0x2, R10 ;  /* 0x00000002130aa825 */ /* 0x010fca00078e000a */
[----:B------:R4:W3:Y:S01]  /*01a0*/  @!P2 LDG.E.U16 R15, desc[UR4][R10.64] ;  /* 0x000000040a0fa981 */ /* 0x0008e2000c1e1500 */
[----:B------:R-:W-:Y:S02]  /*01b0*/  @!P2 VIADD R17, R17, 0x80 ;  /* 0x000000801111a836 */ /* 0x000fe40000000000 */
[----:B-1----:R-:W-:Y:S01]  /*01c0*/  @!P3 IMAD.WIDE.U32 R24, R27, 0x2, R8 ;  /* 0x000000021b18b825 */ /* 0x002fe200078e0008 */
[----:B------:R-:W-:Y:S02]  /*01d0*/  PRMT R8, RZ, 0x7610, R8 ;  /* 0x00007610ff087816 */ /* 0x000fe40000000008 */
[----:B------:R-:W-:Y:S01]  /*01e0*/  PRMT R14, RZ, 0x7610, R14 ;  /* 0x00007610ff0e7816 */ /* 0x000fe2000000000e */
[----:B--2---:R-:W-:Y:S01]  /*01f0*/  @!P0 IMAD.WIDE.U32 R22, R21, 0x2, R6 ;  /* 0x0000000215168825 */ /* 0x004fe200078e0006 */
[----:B------:R-:W-:Y:S02]  /*0200*/  ISETP.GE.AND P1, PT, R17, R13, PT ;  /* 0x0000000d1100720c */ /* 0x000fe40003f26270 */
[----:B------:R-:W2:Y:S01]  /*0210*/  @!P3 LDG.E.U16 R8, desc[UR4][R24.64] ;  /* 0x000000041808b981 */ /* 0x000ea2000c1e1500 */
[----:B0-----:R-:W-:-:S03]  /*0220*/  @!P0 IMAD.WIDE.U32 R2, R21, 0x2, R2 ;  /* 0x0000000215028825 */ /* 0x001fc600078e0002 */
[----:B------:R-:W2:Y:S01]  /*0230*/  @!P0 LDG.E.U16 R14, desc[UR4][R22.64] ;  /* 0x00000004160e8981 */ /* 0x000ea2000c1e1500 */
[----:B------:R-:W-:Y:S01]  /*0240*/  @!P2 IMAD.WIDE.U32 R20, R19, 0x2, R4 ;  /* 0x000000021314a825 */ /* 0x000fe200078e0004 */
[----:B------:R-:W-:-:S05]  /*0250*/  PRMT R5, RZ, 0x7610, R5 ;  /* 0x00007610ff057816 */ /* 0x000fca0000000005 */
[----:B------:R-:W4:Y:S01]  /*0260*/  @!P1 LDC.64 R6, c[0x0][0x220] ;  /* 0x00008800ff069b82 */ /* 0x000f220000000a00 */
[----:B------:R-:W2:Y:S01]  /*0270*/  @!P2 LDG.E.U16 R5, desc[UR4][R20.64] ;  /* 0x000000041405a981 */ /* 0x000ea2000c1e1500 */
[----:B------:R-:W-:Y:S01]  /*0280*/  PRMT R9, RZ, 0x7610, R9 ;  /* 0x00007610ff097816 */ /* 0x000fe20000000009 */
[----:B------:R-:W-:-:S05]  /*0290*/  @!P1 IMAD R17, R12, 0x200, R17 ;  /* 0x000002000c119824 */ /* 0x000fca00078e0211 */
[----:B------:R0:W2:Y:S01]  /*02a0*/  @!P0 LDG.E.U16 R9, desc[UR4][R2.64] ;  /* 0x0000000402098981 */ /* 0x0000a2000c1e1500 */
[----:B------:R-:W-:Y:S01]  /*02b0*/  PRMT R4, RZ, 0x7610, R4 ;  /* 0x00007610ff047816 */ /* 0x000fe20000000004 */
[----:B------:R-:W1:Y:S01]  /*02c0*/  @!P1 LDC.64 R18, c[0x0][0x228] ;  /* 0x00008a00ff129b82 */ /* 0x000e620000000a00 */
[----:B----4-:R-:W-:-:S05]  /*02d0*/  @!P1 IMAD.WIDE.U32 R10, R17, 0x2, R6 ;  /* 0x00000002110a9825 */ /* 0x010fca00078e0006 */
[----:B------:R4:W4:Y:S01]  /*02e0*/  @!P1 LDG.E.U16 R4, desc[UR4][R10.64] ;  /* 0x000000040a049981 */ /* 0x000922000c1e1500 */
[----:B------:R-:W-:Y:S02]  /*02f0*/  PRMT R6, RZ, 0x7610, R6 ;  /* 0x00007610ff067816 */ /* 0x000fe40000000006 */
[----:B------:R-:W-:Y:S01]  /*0300*/  MOV R7, R16 ;  /* 0x0000001000077202 */ /* 0x000fe20000000f00 */
[----:B-1----:R-:W-:-:S05]  /*0310*/  @!P1 IMAD.WIDE.U32 R18, R17, 0x2, R18 ;  /* 0x0000000211129825 */ /* 0x002fca00078e0012 */
[----:B------:R1:W5:Y:S01]  /*0320*/  @!P1 LDG.E.U16 R6, desc[UR4][R18.64] ;  /* 0x0000000412069981 */ /* 0x000362000c1e1500 */
[C---:B0-----:R-:W-:Y:S01]  /*0330*/  VIADD R2, R7.reuse, 0x100 ;  /* 0x0000010007027836 */ /* 0x041fe20000000000 */
[----:B------:R-:W-:Y:S01]  /*0340*/  IADD3 R22, R7, 0x80, RZ ;  /* 0x0000008007167810 */ /* 0x000fe20007ffe0ff */
[----:B------:R-:W-:Y:S01]  /*0350*/  BSSY B0, `(.L_x_983) ;  /* 0x0000029000007945 */ /* 0x000fe20003800000 */
[----:B---3--:R-:W-:-:S05]  /*0360*/  HADD2.F32 R17, -RZ, R0.H0_H0 ;  /* 0x20000000ff117230 */ /* 0x008fca0000004100 */
[----:B------:R-:W-:-:S04]  /*0370*/  FSETP.GT.FTZ.AND P1, PT, R17, RZ, PT ;  /* 0x000000ff1100720b */ /* 0x000fc80003f34000 */
[----:B------:R-:W-:Y:S01]  /*0380*/  ISETP.GE.OR P1, PT, R16, R13, P1 ;  /* 0x0000000d1000720c */ /* 0x000fe20000f26670 */
[----:B------:R-:W-:-:S05]  /*0390*/  HADD2.F32 R21, -RZ, R15.H0_H0 ;  /* 0x2000000fff157230 */ /* 0x000fca0000004100 */
[----:B------:R-:W-:-:S04]  /*03a0*/  FSETP.GT.FTZ.AND P0, PT, R21, RZ, PT ;  /* 0x000000ff1500720b */ /* 0x000fc80003f14000 */
[----:B------:R-:W-:Y:S02]  /*03b0*/  ISETP.GE.OR P0, PT, R2, R13, P0 ;  /* 0x0000000d0200720c */ /* 0x000fe40000706670 */
[----:B------:R-:W0:Y:S01]  /*03c0*/  @!P3 LDC.64 R2, c[0x0][0x218] ;  /* 0x00008600ff02bb82 */ /* 0x000e220000000a00 */
[----:B--2---:R-:W-:Y:S02]  /*03d0*/  @!P1 HADD2.F32 R8, -RZ, R8.H0_H0 ;  /* 0x20000008ff089230 */ /* 0x004fe40000004100 */
[----:B------:R-:W-:-:S03]  /*03e0*/  HADD2.F32 R20, -RZ, R14.H0_H0 ;  /* 0x2000000eff147230 */ /* 0x000fc60000004100 */
[----:B------:R-:W-:Y:S02]  /*03f0*/  @!P1 FMUL.FTZ R17, R17, R8 ;  /* 0x0000000811119220 */ /* 0x000fe40000410000 */
[----:B------:R-:W-:-:S03]  /*0400*/  FSETP.GT.FTZ.AND P2, PT, R20, RZ, PT ;  /* 0x000000ff1400720b */ /* 0x000fc60003f54000 */
[----:B----4-:R-:W-:Y:S01]  /*0410*/  @!P0 HADD2.F32 R10, -RZ, R5.H0_H0 ;  /* 0x20000005ff0a8230 */ /* 0x010fe20000004100 */
[----:B------:R-:W-:Y:S01]  /*0420*/  @!P1 F2FP.F16.F32.PACK_AB R17, RZ, R17 ;  /* 0x00000011ff11923e */ /* 0x000fe200000000ff */
[----:B------:R-:W-:Y:S01]  /*0430*/  @!P3 IMAD R5, R12, 0x200, R16 ;  /* 0x000002000c05b824 */ /* 0x000fe200078e0210 */
[----:B------:R-:W-:Y:S02]  /*0440*/  ISETP.GE.OR P2, PT, R22, R13, P2 ;  /* 0x0000000d1600720c */ /* 0x000fe40001746670 */
[----:B------:R-:W-:Y:S01]  /*0450*/  @!P1 PRMT R0, R17, 0x7610, R0 ;  /* 0x0000761011009816 */ /* 0x000fe20000000000 */
[----:B------:R-:W-:Y:S01]  /*0460*/  VIADD R8, R7, 0x180 ;  /* 0x0000018007087836 */ /* 0x000fe20000000000 */
[----:B------:R-:W-:Y:S01]  /*0470*/  @!P3 MOV R7, R22 ;  /* 0x000000160007b202 */ /* 0x000fe20000000f00 */
[----:B0-----:R-:W-:-:S05]  /*0480*/  @!P3 IMAD.WIDE.U32 R2, R5, 0x2, R2 ;  /* 0x000000020502b825 */ /* 0x001fca00078e0002 */
[----:B------:R1:W-:Y:S01]  /*0490*/  @!P3 STG.E.U16 desc[UR4][R2.64], R0 ;  /* 0x000000000200b986 */ /* 0x0003e2000c101504 */
[----:B------:R-:W-:Y:S02]  /*04a0*/  ISETP.GE.AND P1, PT, R7, R13, PT ;  /* 0x0000000d0700720c */ /* 0x000fe40003f26270 */
[----:B------:R-:W-:Y:S02]  /*04b0*/  @!P2 HADD2.F32 R9, -RZ, R9.H0_H0 ;  /* 0x20000009ff09a230 */ /* 0x000fe40000004100 */
[----:B------:R-:W-:-:S03]  /*04c0*/  @!P0 FMUL.FTZ R10, R21, R10 ;  /* 0x0000000a150a8220 */ /* 0x000fc60000410000 */
[----:B------:R-:W-:Y:S02]  /*04d0*/  @!P2 FMUL.FTZ R9, R20, R9 ;  /* 0x000000091409a220 */ /* 0x000fe40000410000 */
[----:B------:R-:W-:-:S03]  /*04e0*/  @!P0 F2FP.F16.F32.PACK_AB R10, RZ, R10 ;  /* 0x0000000aff0a823e */ /* 0x000fc600000000ff */
[----:B------:R-:W-:Y:S01]  /*04f0*/  @!P2 F2FP.F16.F32.PACK_AB R9, RZ, R9 ;  /* 0x00000009ff09a23e */ /* 0x000fe200000000ff */
[----:B------:R-:W-:Y:S01]  /*0500*/  HADD2.F32 R5, -RZ, R4.H0_H0 ;  /* 0x20000004ff057230 */ /* 0x000fe20000004100 */
[----:B------:R-:W-:Y:S02]  /*0510*/  @!P0 PRMT R15, R10, 0x7610, R15 ;  /* 0x000076100a0f8816 */ /* 0x000fe4000000000f */
[----:B------:R-:W-:Y:S01]  /*0520*/  @!P2 PRMT R14, R9, 0x7610, R14 ;  /* 0x00007610090ea816 */ /* 0x000fe2000000000e */
[----:B-1----:R-:W-:Y:S06]  /*0530*/  @P1 BRA `(.L_x_984) ;  /* 0x0000000000281947 */ /* 0x002fec0003800000 */
[----:B------:R-:W0:Y:S01]  /*0540*/  LDC.64 R10, c[0x0][0x218] ;  /* 0x00008600ff0a7b82 */ /* 0x000e220000000a00 */
[----:B------:R-:W-:Y:S01]  /*0550*/  LEA R3, R12, R7, 0x9 ;  /* 0x000000070c037211 */ /* 0x000fe200078e48ff */
[----:B------:R-:W-:-:S05]  /*0560*/  VIADD R7, R7, 0x80 ;  /* 0x0000008007077836 */ /* 0x000fca0000000000 */
[----:B------:R-:W-:-:S13]  /*0570*/  ISETP.GE.AND P0, PT, R7, R13, PT ;  /* 0x0000000d0700720c */ /* 0x000fda0003f06270 */
[----:B------:R-:W-:Y:S01]  /*0580*/  @!P0 LEA R9, R12, R7, 0x9 ;  /* 0x000000070c098211 */ /* 0x000fe200078e48ff */
[----:B------:R-:W-:Y:S02]  /*0590*/  @!P0 VIADD R7, R7, 0x80 ;  /* 0x0000008007078836 */ /* 0x000fe40000000000 */
[----:B0-----:R-:W-:-:S04]  /*05a0*/  IMAD.WIDE.U32 R2, R3, 0x2, R10 ;  /* 0x0000000203027825 */ /* 0x001fc800078e000a */
[----:B------:R-:W-:Y:S01]  /*05b0*/  @!P0 IMAD.WIDE.U32 R10, R9, 0x2, R10 ;  /* 0x00000002090a8825 */ /* 0x000fe200078e000a */
[----:B------:R0:W-:Y:S04]  /*05c0*/  STG.E.U16 desc[UR4][R2.64], R14 ;  /* 0x0000000e02007986 */ /* 0x0001e8000c101504 */
[----:B------:R0:W-:Y:S02]  /*05d0*/  @!P0 STG.E.U16 desc[UR4][R10.64], R15 ;  /* 0x0000000f0a008986 */ /* 0x0001e4000c101504 */
.L_x_984:
[----:B------:R-:W-:Y:S05]  /*05e0*/  BSYNC B0 ;  /* 0x0000000000007941 */ /* 0x000fea0003800000 */
.L_x_983:
[----:B------:R-:W-:Y:S02]  /*05f0*/  ISETP.GE.AND P1, PT, R7, R13, PT ;  /* 0x0000000d0700720c */ /* 0x000fe40003f26270 */
[----:B------:R-:W-:-:S04]  /*0600*/  FSETP.GT.FTZ.AND P0, PT, R5, RZ, PT ;  /* 0x000000ff0500720b */ /* 0x000fc80003f14000 */
[----:B------:R-:W-:-:S07]  /*0610*/  ISETP.GE.OR P0, PT, R8, R13, P0 ;  /* 0x0000000d0800720c */ /* 0x000fce0000706670 */
[----:B------:R-:W-:Y:S06]  /*0620*/  @P1 EXIT ;  /* 0x000000000000194d */ /* 0x000fec0003800000 */
[----:B0-----:R-:W0:Y:S01]  /*0630*/  LDC.64 R2, c[0x0][0x218] ;  /* 0x00008600ff027b82 */ /* 0x001e220000000a00 */
[----:B-----5:R-:W-:Y:S01]  /*0640*/  @!P0 HADD2.F32 R6, -RZ, R6.H0_H0 ;  /* 0x20000006ff068230 */ /* 0x020fe20000004100 */
[----:B------:R-:W-:-:S04]  /*0650*/  LEA R7, R12, R7, 0x9 ;  /* 0x000000070c077211 */ /* 0x000fc800078e48ff */
[----:B------:R-:W-:-:S05]  /*0660*/  @!P0 FMUL.FTZ R6, R5, R6 ;  /* 0x0000000605068220 */ /* 0x000fca0000410000 */
[----:B------:R-:W-:-:S04]  /*0670*/  @!P0 F2FP.F16.F32.PACK_AB R6, RZ, R6 ;  /* 0x00000006ff06823e */ /* 0x000fc800000000ff */
[----:B------:R-:W-:Y:S01]  /*0680*/  @!P0 PRMT R4, R6, 0x7610, R4 ;  /* 0x0000761006048816 */ /* 0x000fe20000000004 */
[----:B0-----:R-:W-:-:S05]  /*0690*/  IMAD.WIDE.U32 R2, R7, 0x2, R2 ;  /* 0x0000000207027825 */ /* 0x001fca00078e0002 */
[----:B------:R-:W-:Y:S01]  /*06a0*/  STG.E.U16 desc[UR4][R2.64], R4 ;  /* 0x0000000402007986 */ /* 0x000fe2000c101504 */
[----:B------:R-:W-:Y:S05]  /*06b0*/  EXIT ;  /* 0x000000000000794d */ /* 0x000fea0003800000 */
.L_x_985:
        /* <DEDUP_REMOVED lines=12> */
.L_x_3512:


//--------------------- .text._ZN2at6native29vectorized_elementwise_kernelILi2EZZZNS0_12prelu_kernelERNS_14TensorIteratorEENKUlvE_clEvENKUlvE2_clEvEUlN3c104HalfES7_E_St5arrayIPcLm3EEEEviT0_T1_ --------------------------
	.section	.text._ZN2at6native29vectorized_elementwise_kernelILi2EZZZNS0_12prelu_kernelERNS_14TensorIteratorEENKUlvE_clEvENKUlvE2_clEvEUlN3c104HalfES7_E_St5arrayIPcLm3EEEEviT0_T1_,"ax",@progbits
	.align	128
        .global         _ZN2at6native29vectorized_elementwise_kernelILi2EZZZNS0_12prelu_kernelERNS_14TensorIteratorEENKUlvE_clEvENKUlvE2_clEvEUlN3c104HalfES7_E_St5arrayIPcLm3EEEEviT0_T1_
        .type           _ZN2at6native29vectorized_elementwise_kernelILi2EZZZNS0_12prelu_kernelERNS_14TensorIteratorEENKUlvE_clEvENKUlvE2_clEvEUlN3c104HalfES7_E_St5arrayIPcLm3EEEEviT0_T1_,@function
        .size           _ZN2at6native29vectorized_elementwise_kernelILi2EZZZNS0_12prelu_kernelERNS_14TensorIteratorEENKUlvE_clEvENKUlvE2_clEvEUlN3c104HalfES7_E_St5arrayIPcLm3EEEEviT0_T1_,(.L_x_3513 - _ZN2at6native29vectorized_elementwise_kernelILi2EZZZNS0_12prelu_kernelERNS_14TensorIteratorEENKUlvE_clEvENKUlvE2_clEvEUlN3c104HalfES7_E_St5arrayIPcLm3EEEEviT0_T1_)
        .other          _ZN2at6native29vectorized_elementwise_kernelILi2EZZZNS0_12prelu_kernelERNS_14TensorIteratorEENKUlvE_clEvENKUlvE2_clEvEUlN3c104HalfES7_E_St5arrayIPcLm3EEEEviT0_T1_,@"STO_CUDA_ENTRY STV_DEFAULT"
_ZN2at6native29vectorized_elementwise_kernelILi2EZZZNS0_12prelu_kernelERNS_14TensorIteratorEENKUlvE_clEvENKUlvE2_clEvEUlN3c104HalfES7_E_St5arrayIPcLm3EEEEviT0_T1_:
.text._ZN2at6native29vectorized_elementwise_kernelILi2EZZZNS0_12prelu_kernelERNS_14TensorIteratorEENKUlvE_clEvENKUlvE2_clEvEUlN3c104HalfES7_E_St5arrayIPcLm3EEEEviT0_T1_:
[----:B------:R-:W-:Y:S01]  /*0000*/  LDC R1, c[0x0][0x28] ;  /* 0x00000a00ff017b82 */ /* 0x000fe20000000800 */
[----:B------:R-:W0:Y:S01]  /*0010*/  S2R R0, SR_CTAID.X ;  /* 0x0000000000007919 */ /* 0x000e220000002500 */
[----:B------:R-:W-:Y:S01]  /*0020*/  ULDC UR4, c[0x0][0x210] ;  /* 0x0000840000047ab9 */ /* 0x000fe20000000800 */
[----:B0-----:R-:W-:-:S05]  /*0030*/  IMAD.SHL.U32 R0, R0, 0x400, RZ ;  /* 0x0000040000007824 */ /* 0x001fca00078e00ff */
[----:B------:R-:W-:Y:S01]  /*0040*/  IADD3 R2, -R0, UR4, RZ ;  /* 0x0000000400027c10 */ /* 0x000fe2000fffe1ff */
[----:B------:R-:W-:-:S03]  /*0050*/  ULDC.64 UR4, c[0x0][0x208] ;  /* 0x0000820000047ab9 */ /* 0x000fc60000000a00 */
[----:B------:R-:W-:-:S13]  /*0060*/  ISETP.GE.U32.AND P0, PT, R2, 0x400, PT ;  /* 0x000004000200780c */ /* 0x000fda0003f06070 */
[----:B------:R-:W-:Y:S05]  /*0070*/  @!P0 BRA `(.L_x_986) ;  /* 0x0000000400308947 */ /* 0x000fea0003800000 */
[----:B------:R-:W0:Y:S01]  /*0080*/  S2R R5, SR_TID.X ;  /* 0x0000000000057919 */ /* 0x000e220000002100 */
[----:B------:R-:W1:Y:S08]  /*0090*/  LDC.64 R2, c[0x0][0x220] ;  /* 0x00008800ff027b82 */ /* 0x000e700000000a00 */
[----:B------:R-:W2:Y:S01]  /*00a0*/  LDC.64 R6, c[0x0][0x228] ;  /* 0x00008a00ff067b82 */ /* 0x000ea20000000a00 */
[----:B-1----:R-:W-:-:S04]  /*00b0*/  IMAD.WIDE R2, R0, 0x2, R2 ;  /* 0x0000000200027825 */ /* 0x002fc800078e0202 */
[----:B0-----:R-:W-:-:S05]  /*00c0*/  IMAD.WIDE.U32 R10, R5, 0x4, R2 ;  /* 0x00000004050a7825 */ /* 0x001fca00078e0002 */
[----:B------:R-:W3:Y:S01]  /*00d0*/  LDG.E R14, desc[UR4][R10.64] ;  /* 0x000000040a0e7981 */ /* 0x000ee2000c1e1900 */
[----:B--2---:R-:W-:-:S03]  /*00e0*/  IMAD.WIDE R2, R0, 0x2, R6 ;  /* 0x0000000200027825 */ /* 0x004fc600078e0206 */
[----:B------:R-:W2:Y:S01]  /*00f0*/  LDG.E R18, desc[UR4][R10.64+0x200] ;  /* 0x000200040a127981 */ /* 0x000ea2000c1e1900 */
[----:B------:R-:W-:-:S03]  /*0100*/  IMAD.WIDE.U32 R16, R5, 0x4, R2 ;  /* 0x0000000405107825 */ /* 0x000fc600078e0002 */
[----:B------:R-:W4:Y:S01]  /*0110*/  LDG.E R19, desc[UR4][R10.64+0x400] ;  /* 0x000400040a137981 */ /* 0x000f22000c1e1900 */
[----:B------:R-:W0:Y:S03]  /*0120*/  LDC.64 R2, c[0x0][0x218] ;  /* 0x00008600ff027b82 */ /* 0x000e260000000a00 */
[----:B------:R-:W5:Y:S04]  /*0130*/  LDG.E R6, desc[UR4][R16.64] ;  /* 0x0000000410067981 */ /* 0x000f68000c1e1900 */
[----:B------:R2:W4:Y:S04]  /*0140*/  LDG.E R15, desc[UR4][R10.64+0x600] ;  /* 0x000600040a0f7981 */ /* 0x000528000c1e1900 */
[----:B------:R-:W4:Y:S04]  /*0150*/  LDG.E R9, desc[UR4][R16.64+0x200] ;  /* 0x0002000410097981 */ /* 0x000f28000c1e1900 */
[----:B------:R-:W4:Y:S04]  /*0160*/  LDG.E R4, desc[UR4][R16.64+0x400] ;  /* 0x0004000410047981 */ /* 0x000f28000c1e1900 */
[----:B------:R1:W4:Y:S01]  /*0170*/  LDG.E R7, desc[UR4][R16.64+0x600] ;  /* 0x0006000410077981 */ /* 0x000322000c1e1900 */
[----:B0-----:R-:W-:-:S04]  /*0180*/  IMAD.WIDE.U32 R2, R0, 0x2, R2 ;  /* 0x0000000200027825 */ /* 0x001fc800078e0002 */
[----:B------:R-:W-:-:S04]  /*0190*/  IMAD.WIDE R2, R5, 0x4, R2 ;  /* 0x0000000405027825 */ /* 0x000fc800078e0202 */
[----:B---3--:R-:W-:-:S05]  /*01a0*/  HADD2.F32 R8, -RZ, R14.H0_H0 ;  /* 0x2000000eff087230 */ /* 0x008fca0000004100 */
[----:B------:R-:W-:Y:S02]  /*01b0*/  FSETP.GT.FTZ.AND P3, PT, R8, RZ, PT ;  /* 0x000000ff0800720b */ /* 0x000fe40003f74000 */
[----:B------:R-:W-:Y:S02]  /*01c0*/  PRMT R8, R14, 0x7610, R8 ;  /* 0x000076100e087816 */ /* 0x000fe40000000008 */
[----:B--2---:R-:W-:-:S09]  /*01d0*/  PRMT R11, R18, 0x7610, R11 ;  /* 0x00007610120b7816 */ /* 0x004fd2000000000b */
[----:B------:R-:W-:Y:S02]  /*01e0*/  @!P3 HADD2.F32 R13, -RZ, R8.H0_H0 ;  /* 0x20000008ff0db230 */ /* 0x000fe40000004100 */
[----:B-----5:R-:W-:-:S05]  /*01f0*/  @!P3 HADD2.F32 R12, -RZ, R6.H0_H0 ;  /* 0x20000006ff0cb230 */ /* 0x020fca0000004100 */
[----:B------:R-:W-:Y:S01]  /*0200*/  @!P3 FMUL.FTZ R21, R12, R13 ;  /* 0x0000000d0c15b220 */ /* 0x000fe20000410000 */
[----:B------:R-:W-:Y:S01]  /*0210*/  PRMT R12, R18, 0x7632, R12 ;  /* 0x00007632120c7816 */ /* 0x000fe2000000000c */
[----:B------:R-:W-:Y:S01]  /*0220*/  HADD2.F32 R20, -RZ, R11.H0_H0 ;  /* 0x2000000bff147230 */ /* 0x000fe20000004100 */
[----:B------:R-:W-:Y:S02]  /*0230*/  PRMT R13, R14, 0x7632, R13 ;  /* 0x000076320e0d7816 */ /* 0x000fe4000000000d */
[----:B----4-:R-:W-:Y:S01]  /*0240*/  PRMT R6, R19, 0x7610, R6 ;  /* 0x0000761013067816 */ /* 0x010fe20000000006 */
[----:B------:R-:W-:Y:S01]  /*0250*/  HADD2.F32 R14, -RZ, R12.H0_H0 ;  /* 0x2000000cff0e7230 */ /* 0x000fe20000004100 */
[----:B------:R-:W-:Y:S02]  /*0260*/  PRMT R0, R15, 0x7610, R0 ;  /* 0x000076100f007816 */ /* 0x000fe40000000000 */
[----:B------:R-:W-:Y:S02]  /*0270*/  PRMT R10, R19, 0x7632, R10 ;  /* 0x00007632130a7816 */ /* 0x000fe4000000000a */
[----:B------:R-:W-:Y:S01]  /*0280*/  PRMT R15, R15, 0x7632, R15 ;  /* 0x000076320f0f7816 */ /* 0x000fe2000000000f */
[----:B-1----:R-:W-:Y:S01]  /*0290*/  HADD2.F32 R16, -RZ, R6.H0_H0 ;  /* 0x20000006ff107230 */ /* 0x002fe20000004100 */
[----:B------:R-:W-:Y:S01]  /*02a0*/  FSETP.GT.FTZ.AND P1, PT, R20, RZ, PT ;  /* 0x000000ff1400720b */ /* 0x000fe20003f34000 */
[----:B------:R-:W-:Y:S01]  /*02b0*/  HADD2.F32 R22, -RZ, R13.H0_H0 ;  /* 0x2000000dff167230 */ /* 0x000fe20000004100 */
[----:B------:R-:W-:Y:S01]  /*02c0*/  FSETP.GT.FTZ.AND P0, PT, R14, RZ, PT ;  /* 0x000000ff0e00720b */ /* 0x000fe20003f14000 */
[----:B------:R-:W-:-:S02]  /*02d0*/  HADD2.F32 R19, -RZ, R10.H0_H0 ;  /* 0x2000000aff137230 */ /* 0x000fc40000004100 */
[----:B------:R-:W-:Y:S02]  /*02e0*/  HADD2.F32 R18, -RZ, R0.H0_H0 ;  /* 0x20000000ff127230 */ /* 0x000fe40000004100 */
[----:B------:R-:W-:Y:S01]  /*02f0*/  HADD2.F32 R17, -RZ, R15.H0_H0 ;  /* 0x2000000fff117230 */ /* 0x000fe20000004100 */
[----:B------:R-:W-:Y:S02]  /*0300*/  @!P3 F2FP.F16.F32.PACK_AB R8, RZ, R21 ;  /* 0x00000015ff08b23e */ /* 0x000fe400000000ff */
[----:B------:R-:W-:Y:S02]  /*0310*/  FSETP.GT.FTZ.AND P3, PT, R16, RZ, PT ;  /* 0x000000ff1000720b */ /* 0x000fe40003f74000 */
[----:B------:R-:W-:Y:S02]  /*0320*/  FSETP.GT.FTZ.AND P2, PT, R22, RZ, PT ;  /* 0x000000ff1600720b */ /* 0x000fe40003f54000 */
[----:B------:R-:W-:Y:S02]  /*0330*/  FSETP.GT.FTZ.AND P4, PT, R19, RZ, PT ;  /* 0x000000ff1300720b */ /* 0x000fe40003f94000 */
[----:B------:R-:W-:-:S02]  /*0340*/  FSETP.GT.FTZ.AND P5, PT, R18, RZ, PT ;  /* 0x000000ff1200720b */ /* 0x000fc40003fb4000 */
[----:B------:R-:W-:Y:S01]  /*0350*/  FSETP.GT.FTZ.AND P6, PT, R17, RZ, PT ;  /* 0x000000ff1100720b */ /* 0x000fe20003fd4000 */
[--C-:B------:R-:W-:Y:S02]  /*0360*/  @!P1 HADD2.F32 R23, -RZ, R9.reuse.H0_H0 ;  /* 0x20000009ff179230 */ /* 0x100fe40000004100 */
[----:B------:R-:W-:Y:S02]  /*0370*/  @!P0 HADD2.F32 R9, -RZ, R9.H1_H1 ;  /* 0x30000009ff098230 */ /* 0x000fe40000004100 */
[----:B------:R-:W-:Y:S02]  /*0380*/  @!P3 HADD2.F32 R5, -RZ, R4.H0_H0 ;  /* 0x20000004ff05b230 */ /* 0x000fe40000004100 */
[----:B------:R-:W-:Y:S01]  /*0390*/  @!P1 FMUL.FTZ R20, R20, R23 ;  /* 0x0000001714149220 */ /* 0x000fe20000410000 */
[----:B------:R-:W-:Y:S02]  /*03a0*/  @!P2 HADD2.F32 R21, -RZ, R6.H1_H1 ;  /* 0x30000006ff15a230 */ /* 0x000fe40000004100 */
[----:B------:R-:W-:Y:S01]  /*03b0*/  @!P0 FMUL.FTZ R9, R14, R9 ;  /* 0x000000090e098220 */ /* 0x000fe20000410000 */
[----:B------:R-:W-:-:S02]  /*03c0*/  @!P4 HADD2.F32 R4, -RZ, R4.H1_H1 ;  /* 0x30000004ff04c230 */ /* 0x000fc40000004100 */
[--C-:B------:R-:W-:Y:S02]  /*03d0*/  @!P5 HADD2.F32 R23, -RZ, R7.reuse.H0_H0 ;  /* 0x20000007ff17d230 */ /* 0x100fe40000004100 */
[----:B------:R-:W-:Y:S02]  /*03e0*/  @!P6 HADD2.F32 R14, -RZ, R7.H1_H1 ;  /* 0x30000007ff0ee230 */ /* 0x000fe40000004100 */
[----:B------:R-:W-:Y:S01]  /*03f0*/  @!P2 FMUL.FTZ R21, R22, R21 ;  /* 0x000000151615a220 */ /* 0x000fe20000410000 */
[----:B------:R-:W-:Y:S01]  /*0400*/  @!P3 FMUL.FTZ R5, R16, R5 ;  /* 0x000000051005b220 */ /* 0x000fe20000410000 */
[----:B------:R-:W-:Y:S01]  /*0410*/  @!P4 FMUL.FTZ R4, R19, R4 ;  /* 0x000000041304c220 */ /* 0x000fe20000410000 */
[----:B------:R-:W-:Y:S01]  /*0420*/  @!P5 FMUL.FTZ R23, R18, R23 ;  /* 0x000000171217d220 */ /* 0x000fe20000410000 */
[----:B------:R-:W-:Y:S01]  /*0430*/  @!P6 FMUL.FTZ R14, R17, R14 ;  /* 0x0000000e110ee220 */ /* 0x000fe20000410000 */
[----:B------:R-:W-:Y:S02]  /*0440*/  @!P2 F2FP.F16.F32.PACK_AB R13, RZ, R21 ;  /* 0x00000015ff0da23e */ /* 0x000fe400000000ff */
[----:B------:R-:W-:-:S02]  /*0450*/  @!P1 F2FP.F16.F32.PACK_AB R11, RZ, R20 ;  /* 0x00000014ff0b923e */ /* 0x000fc400000000ff */
[----:B------:R-:W-:Y:S02]  /*0460*/  @!P0 F2FP.F16.F32.PACK_AB R12, RZ, R9 ;  /* 0x00000009ff0c823e */ /* 0x000fe400000000ff */
[----:B------:R-:W-:Y:S02]  /*0470*/  @!P3 F2FP.F16.F32.PACK_AB R6, RZ, R5 ;  /* 0x00000005ff06b23e */ /* 0x000fe400000000ff */
[----:B------:R-:W-:Y:S02]  /*0480*/  @!P4 F2FP.F16.F32.PACK_AB R10, RZ, R4 ;  /* 0x00000004ff0ac23e */ /* 0x000fe400000000ff */
[----:B------:R-:W-:Y:S02]  /*0490*/  @!P5 F2FP.F16.F32.PACK_AB R0, RZ, R23 ;  /* 0x00000017ff00d23e */ /* 0x000fe400000000ff */
[----:B------:R-:W-:Y:S02]  /*04a0*/  @!P6 F2FP.F16.F32.PACK_AB R15, RZ, R14 ;  /* 0x0000000eff0fe23e */ /* 0x000fe400000000ff */
[----:B------:R-:W-:-:S02]  /*04b0*/  PRMT R8, R8, 0x5410, R13 ;  /* 0x0000541008087816 */ /* 0x000fc4000000000d */
[----:B------:R-:W-:Y:S02]  /*04c0*/  PRMT R11, R11, 0x5410, R12 ;  /* 0x000054100b0b7816 */ /* 0x000fe4000000000c */
[----:B------:R-:W-:Y:S02]  /*04d0*/  PRMT R6, R6, 0x5410, R10 ;  /* 0x0000541006067816 */ /* 0x000fe4000000000a */
[----:B------:R-:W-:Y:S01]  /*04e0*/  PRMT R0, R0, 0x5410, R15 ;  /* 0x0000541000007816 */ /* 0x000fe2000000000f */
[----:B------:R-:W-:Y:S04]  /*04f0*/  STG.E desc[UR4][R2.64], R8 ;  /* 0x0000000802007986 */ /* 0x000fe8000c101904 */
[----:B------:R-:W-:Y:S04]  /*0500*/  STG.E desc[UR4][R2.64+0x200], R11 ;  /* 0x0002000b02007986 */ /* 0x000fe8000c101904 */
[----:B------:R-:W-:Y:S04]  /*0510*/  STG.E desc[UR4][R2.64+0x400], R6 ;  /* 0x0004000602007986 */ /* 0x000fe8000c101904 */
[----:B------:R-:W-:Y:S01]  /*0520*/  STG.E desc[UR4][R2.64+0x600], R0 ;  /* 0x0006000002007986 */ /* 0x000fe2000c101904 */
[----:B------:R-:W-:Y:S05]  /*0530*/  EXIT ;  /* 0x000000000000794d */ /* 0x000fea0003800000 */
.L_x_986:
[----:B------:R-:W0:Y:S01]  /*0540*/  S2R R23, SR_TID.X ;  /* 0x0000000000177919 */ /* 0x000e220000002100 */
[----:B------:R-:W-:Y:S02]  /*0550*/  PRMT R22, RZ, 0x7610, R22 ;  /* 0x00007610ff167816 */ /* 0x000fe40000000016 */
[----:B0-----:R-:W-:Y:S01]  /*0560*/  ISETP.GE.AND P6, PT, R23, R2, PT ;  /* 0x000000021700720c */ /* 0x001fe20003fc6270 */
[----:B------:R-:W-:-:S12]  /*0570*/  IMAD.MOV.U32 R9, RZ, RZ, R23 ;  /* 0x000000ffff097224 */ /* 0x000fd800078e0017 */
[----:B------:R-:W-:Y:S01]  /*0580*/  @!P6 IADD3 R8, R0, R9, RZ ;  /* 0x000000090008e210 */ /* 0x000fe20007ffe0ff */
[----:B------:R-:W-:Y:S01]  /*0590*/  @!P6 VIADD R9, R9, 0x80 ;  /* 0x000000800909e836 */ /* 0x000fe20000000000 */
[----:B------:R-:W0:Y:S04]  /*05a0*/  @!P6 LDC.64 R18, c[0x0][0x220] ;  /* 0x00008800ff12eb82 */ /* 0x000e280000000a00 */
[----:B------:R-:W-:-:S04]  /*05b0*/  ISETP.GE.AND P5, PT, R9, R2, PT ;  /* 0x000000020900720c */ /* 0x000fc80003fa6270 */
[----:B------:R-:W1:Y:S09]  /*05c0*/  @!P6 LDC.64 R10, c[0x0][0x228] ;  /* 0x00008a00ff0aeb82 */ /* 0x000e720000000a00 */
[----:B------:R-:W-:Y:S01]  /*05d0*/  @!P5 IMAD.IADD R3, R0, 0x1, R9 ;  /* 0x000000010003d824 */ /* 0x000fe200078e0209 */
[----:B------:R-:W-:Y:S01]  /*05e0*/  @!P5 IADD3 R9, R9, 0x80, RZ ;  /* 0x000000800909d810 */ /* 0x000fe20007ffe0ff */
[----:B------:R-:W2:Y:S03]  /*05f0*/  @!P5 LDC.64 R20, c[0x0][0x228] ;  /* 0x00008a00ff14db82 */ /* 0x000ea60000000a00 */
[----:B------:R-:W-:-:S02]  /*0600*/  ISETP.GE.AND P4, PT, R9, R2, PT ;  /* 0x000000020900720c */ /* 0x000fc40003f86270 */
[----:B------:R-:W-:Y:S01]  /*0610*/  PRMT R24, RZ, 0x7610, R24 ;  /* 0x00007610ff187816 */ /* 0x000fe20000000018 */
[----:B0-----:R-:W-:Y:S02]  /*0620*/  @!P6 IMAD.WIDE.U32 R18, R8, 0x2, R18 ;  /* 0x000000020812e825 */ /* 0x001fe400078e0012 */
[----:B------:R-:W0:Y:S01]  /*0630*/  @!P5 LDC.64 R28, c[0x0][0x220] ;  /* 0x00008800ff1cdb82 */ /* 0x000e220000000a00 */
[----:B------:R-:W-:Y:S02]  /*0640*/  PRMT R4, RZ, 0x7610, R4 ;  /* 0x00007610ff047816 */ /* 0x000fe40000000004 */
[----:B------:R-:W3:Y:S05]  /*0650*/  @!P6 LDG.E.U16 R22, desc[UR4][R18.64] ;  /* 0x000000041216e981 */ /* 0x000eea000c1e1500 */
[----:B------:R-:W-:Y:S01]  /*0660*/  @!P4 IMAD.IADD R5, R0, 0x1, R9 ;  /* 0x000000010005c824 */ /* 0x000fe200078e0209 */
[----:B------:R-:W4:Y:S01]  /*0670*/  @!P4 LDC.64 R14, c[0x0][0x220] ;  /* 0x00008800ff0ecb82 */ /* 0x000f220000000a00 */
[----:B------:R-:W-:-:S05]  /*0680*/  @!P4 VIADD R9, R9, 0x80 ;  /* 0x000000800909c836 */ /* 0x000fca0000000000 */
[CC--:B------:R-:W-:Y:S02]  /*0690*/  ISETP.GE.AND P3, PT, R9.reuse, R2.reuse, PT ;  /* 0x000000020900720c */ /* 0x0c0fe40003f66270 */
[----:B------:R-:W5:Y:S11]  /*06a0*/  @!P4 LDC.64 R12, c[0x0][0x228] ;  /* 0x00008a00ff0ccb82 */ /* 0x000f760000000a00 */
[----:B------:R-:W-:Y:S01]  /*06b0*/  @!P3 IADD3 R25, R0, R9, RZ ;  /* 0x000000090019b210 */ /* 0x000fe20007ffe0ff */
[----:B------:R-:W-:Y:S01]  /*06c0*/  @!P3 VIADD R9, R9, 0x80 ;  /* 0x000000800909b836 */ /* 0x000fe20000000000 */
[----:B------:R-:W5:Y:S04]  /*06d0*/  @!P3 LDC.64 R6, c[0x0][0x220] ;  /* 0x00008800ff06bb82 */ /* 0x000f680000000a00 */
[----:B------:R-:W-:-:S13]  /*06e0*/  ISETP.GE.AND P2, PT, R9, R2, PT ;  /* 0x000000020900720c */ /* 0x000fda0003f46270 */
[----:B------:R-:W-:Y:S01]  /*06f0*/  @!P2 IMAD.IADD R17, R0, 0x1, R9 ;  /* 0x000000010011a824 */ /* 0x000fe200078e0209 */
[----:B------:R-:W-:-:S04]  /*0700*/  @!P2 IADD3 R9, R9, 0x80, RZ ;  /* 0x000000800909a810 */ /* 0x000fc80007ffe0ff */
[----:B------:R-:W-:Y:S01]  /*0710*/  ISETP.GE.AND P1, PT, R9, R2, PT ;  /* 0x000000020900720c */ /* 0x000fe20003f26270 */
[----:B--2---:R-:W-:-:S04]  /*0720*/  @!P5 IMAD.WIDE.U32 R20, R3, 0x2, R20 ;  /* 0x000000020314d825 */ /* 0x004fc800078e0014 */
[----:B0-----:R-:W-:-:S08]  /*0730*/  @!P5 IMAD.WIDE.U32 R28, R3, 0x2, R28 ;  /* 0x00000002031cd825 */ /* 0x001fd000078e001c */
[----:B------:R-:W-:Y:S01]  /*0740*/  @!P1 IMAD.IADD R27, R0, 0x1, R9 ;  /* 0x00000001001b9824 */ /* 0x000fe200078e0209 */
[----:B------:R0:W2:Y:S01]  /*0750*/  @!P5 LDG.E.U16 R24, desc[UR4][R20.64] ;  /* 0x000000041418d981 */ /* 0x0000a2000c1e1500 */
[----:B------:R-:W-:Y:S01]  /*0760*/  @!P1 VIADD R9, R9, 0x80 ;  /* 0x0000008009099836 */ /* 0x000fe20000000000 */
[----:B------:R-:W-:-:S04]  /*0770*/  PRMT R3, RZ, 0x7610, R3 ;  /* 0x00007610ff037816 */ /* 0x000fc80000000003 */
[----:B------:R-:W-:Y:S01]  /*0780*/  ISETP.GE.AND P0, PT, R9, R2, PT ;  /* 0x000000020900720c */ /* 0x000fe20003f06270 */
[----:B----4-:R-:W-:Y:S01]  /*0790*/  @!P4 IMAD.WIDE.U32 R14, R5, 0x2, R14 ;  /* 0x00000002050ec825 */ /* 0x010fe200078e000e */
[----:B------:R4:W2:Y:S01]  /*07a0*/  @!P5 LDG.E.U16 R3, desc[UR4][R28.64] ;  /* 0x000000041c03d981 */ /* 0x0008a2000c1e1500 */
[----:B0-----:R-:W0:Y:S03]  /*07b0*/  @!P1 LDC.64 R20, c[0x0][0x220] ;  /* 0x00008800ff149b82 */ /* 0x001e260000000a00 */
[----:B------:R5:W2:Y:S01]  /*07c0*/  @!P4 LDG.E.U16 R4, desc[UR4][R14.64] ;  /* 0x000000040e04c981 */ /* 0x000aa2000c1e1500 */
[----:B------:R-:W-:-:S04]  /*07d0*/  PRMT R18, RZ, 0x7610, R18 ;  /* 0x00007610ff127816 */ /* 0x000fc80000000012 */
[----:B----4-:R-:W4:Y:S02]  /*07e0*/  @!P2 LDC.64 R28, c[0x0][0x220] ;  /* 0x00008800ff1cab82 */ /* 0x010f240000000a00 */
[----:B------:R-:W-:Y:S01]  /*07f0*/  @!P0 IADD3 R19, R0, R9, RZ ;  /* 0x0000000900138210 */ /* 0x000fe20007ffe0ff */
[----:B------:R-:W-:Y:S02]  /*0800*/  @!P0 VIADD R9, R9, 0x80 ;  /* 0x0000008009098836 */ /* 0x000fe40000000000 */
[----:B-1----:R-:W-:-:S03]  /*0810*/  @!P6 IMAD.WIDE.U32 R10, R8, 0x2, R10 ;  /* 0x00000002080ae825 */ /* 0x002fc600078e000a */
[----:B-----5:R-:W1:Y:S01]  /*0820*/  @!P0 LDC.64 R14, c[0x0][0x220] ;  /* 0x00008800ff0e8b82 */ /* 0x020e620000000a00 */
[----:B------:R-:W-:Y:S01]  /*0830*/  ISETP.GE.AND P5, PT, R9, R2, PT ;  /* 0x000000020900720c */ /* 0x000fe20003fa6270 */
[----:B------:R-:W-:Y:S01]  /*0840*/  @!P4 IMAD.WIDE.U32 R12, R5, 0x2, R12 ;  /* 0x00000002050cc825 */ /* 0x000fe200078e000c */
[----:B------:R-:W-:Y:S01]  /*0850*/  PRMT R5, RZ, 0x7610, R5 ;  /* 0x00007610ff057816 */ /* 0x000fe20000000005 */
[----:B------:R5:W2:Y:S02]  /*0860*/  @!P6 LDG.E.U16 R18, desc[UR4][R10.64] ;  /* 0x000000040a12e981 */ /* 0x000aa4000c1e1500 */
[----:B------:R-:W-:-:S05]  /*0870*/  @!P3 IMAD.WIDE.U32 R6, R25, 0x2, R6 ;  /* 0x000000021906b825 */ /* 0x000fca00078e0006 */
[----:B------:R0:W2:Y:S01]  /*0880*/  @!P3 LDG.E.U16 R5, desc[UR4][R6.64] ;  /* 0x000000040605b981 */ /* 0x0000a2000c1e1500 */
[----:B-----5:R-:W-:Y:S01]  /*0890*/  PRMT R10, RZ, 0x7610, R10 ;  /* 0x00007610ff0a7816 */ /* 0x020fe2000000000a */
[----:B0-----:R-:W-:-:S05]  /*08a0*/  @!P1 IMAD.WIDE.U32 R20, R27, 0x2, R20 ;  /* 0x000000021b149825 */ /* 0x001fca00078e0014 */
[----:B------:R0:W5:Y:S01]  /*08b0*/  @!P4 LDG.E.U16 R10, desc[UR4][R12.64] ;  /* 0x000000040c0ac981 */ /* 0x000162000c1e1500 */
[----:B------:R-:W-:Y:S01]  /*08c0*/  PRMT R7, RZ, 0x7610, R7 ;  /* 0x00007610ff077816 */ /* 0x000fe20000000007 */
[----:B----4-:R-:W-:Y:S01]  /*08d0*/  @!P2 IMAD.WIDE.U32 R28, R17, 0x2, R28 ;  /* 0x00000002111ca825 */ /* 0x010fe200078e001c */
[----:B------:R-:W-:-:S04]  /*08e0*/  PRMT R6, RZ, 0x7610, R6 ;  /* 0x00007610ff067816 */ /* 0x000fc80000000006 */
[----:B------:R4:W5:Y:S01]  /*08f0*/  @!P1 LDG.E.U16 R7, desc[UR4][R20.64] ;  /* 0x0000000414079981 */ /* 0x000962000c1e1500 */
[----:B0-----:R-:W0:Y:S01]  /*0900*/  @!P5 LDC.64 R12, c[0x0][0x220] ;  /* 0x00008800ff0cdb82 */ /* 0x001e220000000a00 */
[----:B------:R-:W-:Y:S01]  /*0910*/  PRMT R8, RZ, 0x7610, R8 ;  /* 0x00007610ff087816 */ /* 0x000fe20000000008 */
[----:B-1----:R-:W-:Y:S01]  /*0920*/  @!P0 IMAD.WIDE.U32 R14, R19, 0x2, R14 ;  /* 0x00000002130e8825 */ /* 0x002fe200078e000e */
[----:B------:R1:W5:Y:S04]  /*0930*/  @!P2 LDG.E.U16 R6, desc[UR4][R28.64] ;  /* 0x000000041c06a981 */ /* 0x000368000c1e1500 */
[----:B------:R0:W5:Y:S01]  /*0940*/  @!P0 LDG.E.U16 R8, desc[UR4][R14.64] ;  /* 0x000000040e088981 */ /* 0x000162000c1e1500 */
[----:B----4-:R-:W4:Y:S08]  /*0950*/  @!P2 LDC.64 R20, c[0x0][0x228] ;  /* 0x00008a00ff14ab82 */ /* 0x010f300000000a00 */
[----:B-1----:R-:W1:Y:S01]  /*0960*/  @!P3 LDC.64 R28, c[0x0][0x228] ;  /* 0x00008a00ff1cbb82 */ /* 0x002e620000000a00 */
[--C-:B------:R-:W-:Y:S01]  /*0970*/  @!P5 IMAD.IADD R11, R0, 0x1, R9.reuse ;  /* 0x00000001000bd824 */ /* 0x100fe200078e0209 */
[----:B------:R-:W-:-:S03]  /*0980*/  PRMT R9, RZ, 0x7610, R9 ;  /* 0x00007610ff097816 */ /* 0x000fc60000000009 */
[----:B0-----:R-:W-:-:S03]  /*0990*/  @!P5 IMAD.WIDE.U32 R12, R11, 0x2, R12 ;  /* 0x000000020b0cd825 */ /* 0x001fc600078e000c */
[----:B------:R-:W0:Y:S02]  /*09a0*/  @!P0 LDC.64 R14, c[0x0][0x228] ;  /* 0x00008a00ff0e8b82 */ /* 0x000e240000000a00 */
[----:B------:R1:W5:Y:S01]  /*09b0*/  @!P5 LDG.E.U16 R9, desc[UR4][R12.64] ;  /* 0x000000040c09d981 */ /* 0x000362000c1e1500 */
[----:B----4-:R-:W-:-:S05]  /*09c0*/  @!P2 IMAD.WIDE.U32 R20, R17, 0x2, R20 ;  /* 0x000000021114a825 */ /* 0x010fca00078e0014 */
[----:B------:R-:W4:Y:S08]  /*09d0*/  @!P1 LDC.64 R16, c[0x0][0x228] ;  /* 0x00008a00ff109b82 */ /* 0x000f300000000a00 */
[----:B-1----:R-:W1:Y:S01]  /*09e0*/  @!P5 LDC.64 R12, c[0x0][0x228] ;  /* 0x00008a00ff0cdb82 */ /* 0x002e620000000a00 */
[----:B------:R-:W-:Y:S01]  /*09f0*/  @!P3 IMAD.WIDE.U32 R28, R25, 0x2, R28 ;  /* 0x00000002191cb825 */ /* 0x000fe200078e001c */
[----:B------:R-:W-:-:S02]  /*0a00*/  PRMT R25, RZ, 0x7610, R25 ;  /* 0x00007610ff197816 */ /* 0x000fc40000000019 */
[----:B------:R-:W-:-:S04]  /*0a10*/  PRMT R26, RZ, 0x7610, R26 ;  /* 0x00007610ff1a7816 */ /* 0x000fc8000000001a */
[----:B------:R-:W5:Y:S01]  /*0a20*/  @!P3 LDG.E.U16 R25, desc[UR4][R28.64] ;  /* 0x000000041c19b981 */ /* 0x000f62000c1e1500 */
[----:B0-----:R-:W-:Y:S01]  /*0a30*/  @!P0 IMAD.WIDE.U32 R14, R19, 0x2, R14 ;  /* 0x00000002130e8825 */ /* 0x001fe200078e000e */
[----:B------:R-:W-:Y:S02]  /*0a40*/  PRMT R19, RZ, 0x7610, R19 ;  /* 0x00007610ff137816 */ /* 0x000fe40000000013 */
[----:B------:R0:W5:Y:S01]  /*0a50*/  @!P2 LDG.E.U16 R26, desc[UR4][R20.64] ;  /* 0x00000004141aa981 */ /* 0x000162000c1e1500 */
[----:B----4-:R-:W-:Y:S01]  /*0a60*/  @!P1 IMAD.WIDE.U32 R16, R27, 0x2, R16 ;  /* 0x000000021b109825 */ /* 0x010fe200078e0010 */
[----:B------:R-:W-:-:S04]  /*0a70*/  PRMT R27, RZ, 0x7610, R27 ;  /* 0x00007610ff1b7816 */ /* 0x000fc8000000001b */
[----:B------:R-:W4:Y:S01]  /*0a80*/  @!P1 LDG.E.U16 R19, desc[UR4][R16.64] ;  /* 0x0000000410139981 */ /* 0x000f22000c1e1500 */
[----:B0-----:R-:W-:Y:S01]  /*0a90*/  PRMT R20, RZ, 0x7610, R20 ;  /* 0x00007610ff147816 */ /* 0x001fe20000000014 */
[----:B-1----:R-:W-:Y:S02]  /*0aa0*/  @!P5 IMAD.WIDE.U32 R12, R11, 0x2, R12 ;  /* 0x000000020b0cd825 */ /* 0x002fe400078e000c */
[----:B------:R0:W4:Y:S04]  /*0ab0*/  @!P0 LDG.E.U16 R27, desc[UR4][R14.64] ;  /* 0x000000040e1b8981 */ /* 0x000128000c1e1500 */
[----:B------:R5:W4:Y:S01]  /*0ac0*/  @!P5 LDG.E.U16 R20, desc[UR4][R12.64] ;  /* 0x000000040c14d981 */ /* 0x000b22000c1e1500 */
[C---:B0-----:R-:W-:Y:S01]  /*0ad0*/  VIADD R15, R23.reuse, 0x80 ;  /* 0x00000080170f7836 */ /* 0x041fe20000000000 */
[----:B------:R-:W-:-:S02]  /*0ae0*/  IADD3 R29, R23, 0x100, RZ ;  /* 0x00000100171d7810 */ /* 0x000fc40007ffe0ff */
[----:B------:R-:W-:Y:S01]  /*0af0*/  IADD3 R17, R23, 0x200, RZ ;  /* 0x0000020017117810 */ /* 0x000fe20007ffe0ff */
[----:B------:R-:W-:Y:S04]  /*0b00*/  BSSY B0, `(.L_x_987) ;  /* 0x000006e000007945 */ /* 0x000fe80003800000 */
[----:B------:R-:W-:Y:S01]  /*0b10*/  BSSY B1, `(.L_x_988) ;  /* 0x0000066000017945 */ /* 0x000fe20003800000 */
[----:B---3--:R-:W-:-:S05]  /*0b20*/  HADD2.F32 R21, -RZ, R22.H0_H0 ;  /* 0x20000016ff157230 */ /* 0x008fca0000004100 */
[----:B------:R-:W-:-:S04]  /*0b30*/  FSETP.GT.FTZ.AND P0, PT, R21, RZ, PT ;  /* 0x000000ff1500720b */ /* 0x000fc80003f14000 */
[----:B------:R-:W-:Y:S01]  /*0b40*/  ISETP.GE.OR P1, PT, R23, R2, P0 ;  /* 0x000000021700720c */ /* 0x000fe20000726670 */
[----:B--2---:R-:W-:-:S05]  /*0b50*/  HADD2.F32 R11, -RZ, R3.H0_H0 ;  /* 0x20000003ff0b7230 */ /* 0x004fca0000004100 */
[----:B------:R-:W-:Y:S01]  /*0b60*/  FSETP.GT.FTZ.AND P4, PT, R11, RZ, PT ;  /* 0x000000ff0b00720b */ /* 0x000fe20003f94000 */
[----:B------:R-:W-:-:S03]  /*0b70*/  HADD2.F32 R28, -RZ, R4.H0_H0 ;  /* 0x20000004ff1c7230 */ /* 0x000fc60000004100 */
[----:B------:R-:W-:Y:S02]  /*0b80*/  ISETP.GE.OR P4, PT, R15, R2, P4 ;  /* 0x000000020f00720c */ /* 0x000fe40002786670 */
[----:B------:R-:W-:-:S04]  /*0b90*/  FSETP.GT.FTZ.AND P0, PT, R28, RZ, PT ;  /* 0x000000ff1c00720b */ /* 0x000fc80003f14000 */
[----:B------:R-:W-:Y:S01]  /*0ba0*/  ISETP.GE.OR P0, PT, R29, R2, P0 ;  /* 0x000000021d00720c */ /* 0x000fe20000706670 */
[----:B------:R-:W-:-:S06]  /*0bb0*/  @!P1 HADD2.F32 R18, -RZ, R18.H0_H0 ;  /* 0x20000012ff129230 */ /* 0x000fcc0000004100 */
[----:B------:R-:W-:Y:S02]  /*0bc0*/  @!P4 HADD2.F32 R16, -RZ, R24.H0_H0 ;  /* 0x20000018ff10c230 */ /* 0x000fe40000004100 */
[----:B------:R-:W-:Y:S01]  /*0bd0*/  @!P1 FMUL.FTZ R18, R21, R18 ;  /* 0x0000001215129220 */ /* 0x000fe20000410000 */
[----:B------:R-:W-:Y:S02]  /*0be0*/  HADD2.F32 R14, -RZ, R5.H0_H0 ;  /* 0x20000005ff0e7230 */ /* 0x000fe40000004100 */
[----:B------:R-:W-:Y:S01]  /*0bf0*/  @!P4 FMUL.FTZ R16, R11, R16 ;  /* 0x000000100b10c220 */ /* 0x000fe20000410000 */
[----:B------:R-:W-:Y:S01]  /*0c00*/  VIADD R11, R23, 0x180 ;  /* 0x00000180170b7836 */ /* 0x000fe20000000000 */
[----:B------:R-:W-:Y:S02]  /*0c10*/  @!P1 F2FP.F16.F32.PACK_AB R18, RZ, R18 ;  /* 0x00000012ff12923e */ /* 0x000fe400000000ff */
[----:B------:R-:W-:Y:S01]  /*0c20*/  FSETP.GT.FTZ.AND P3, PT, R14, RZ, PT ;  /* 0x000000ff0e00720b */ /* 0x000fe20003f74000 */
[----:B-----5:R-:W-:-:S03]  /*0c30*/  @!P0 HADD2.F32 R13, -RZ, R10.H0_H0 ;  /* 0x2000000aff0d8230 */ /* 0x020fc60000004100 */
[----:B------:R-:W-:Y:S01]  /*0c40*/  ISETP.GE.OR P3, PT, R11, R2, P3 ;  /* 0x000000020b00720c */ /* 0x000fe20001f66670 */
[----:B------:R-:W-:Y:S02]  /*0c50*/  VIADD R11, R23, 0x280 ;  /* 0x00000280170b7836 */ /* 0x000fe40000000000 */
[----:B------:R-:W-:Y:S02]  /*0c60*/  HADD2.F32 R12, -RZ, R7.H0_H0 ;  /* 0x20000007ff0c7230 */ /* 0x000fe40000004100 */
[----:B------:R-:W-:Y:S01]  /*0c70*/  @!P0 FMUL.FTZ R13, R28, R13 ;  /* 0x0000000d1c0d8220 */ /* 0x000fe20000410000 */
[----:B------:R-:W-:Y:S02]  /*0c80*/  @!P1 PRMT R22, R18, 0x7610, R22 ;  /* 0x0000761012169816 */ /* 0x000fe40000000016 */
[----:B------:R-:W-:Y:S01]  /*0c90*/  FSETP.GT.FTZ.AND P2, PT, R12, RZ, PT ;  /* 0x000000ff0c00720b */ /* 0x000fe20003f54000 */
[----:B------:R-:W-:-:S03]  /*0ca0*/  HADD2.F32 R18, -RZ, R8.H0_H0 ;  /* 0x20000008ff127230 */ /* 0x000fc60000004100 */
[-C--:B------:R-:W-:Y:S01]  /*0cb0*/  ISETP.GE.OR P2, PT, R11, R2.reuse, P2 ;  /* 0x000000020b00720c */ /* 0x080fe20001746670 */
[----:B------:R-:W-:Y:S01]  /*0cc0*/  VIADD R11, R23, 0x300 ;  /* 0x00000300170b7836 */ /* 0x000fe20000000000 */
[----:B------:R-:W-:Y:S02]  /*0cd0*/  @!P0 F2FP.F16.F32.PACK_AB R10, RZ, R13 ;  /* 0x0000000dff0a823e */ /* 0x000fe400000000ff */
[----:B------:R-:W-:Y:S01]  /*0ce0*/  FSETP.GT.FTZ.AND P1, PT, R18, RZ, PT ;  /* 0x000000ff1200720b */ /* 0x000fe20003f34000 */
[----:B------:R-:W-:Y:S01]  /*0cf0*/  HADD2.F32 R13, -RZ, R6.H0_H0 ;  /* 0x20000006ff0d7230 */ /* 0x000fe20000004100 */
[----:B------:R-:W-:Y:S02]  /*0d00*/  @!P0 PRMT R4, R10, 0x7610, R4 ;  /* 0x000076100a048816 */ /* 0x000fe40000000004 */
[----:B------:R-:W-:Y:S02]  /*0d10*/  ISETP.GE.OR P1, PT, R11, R2, P1 ;  /* 0x000000020b00720c */ /* 0x000fe40000f26670 */
[----:B------:R-:W0:Y:S01]  /*0d20*/  @!P6 LDC.64 R10, c[0x0][0x218] ;  /* 0x00008600ff0aeb82 */ /* 0x000e220000000a00 */
[----:B------:R-:W-:-:S04]  /*0d30*/  FSETP.GT.FTZ.AND P0, PT, R13, RZ, PT ;  /* 0x000000ff0d00720b */ /* 0x000fc80003f14000 */
[----:B------:R-:W-:Y:S01]  /*0d40*/  ISETP.GE.OR P0, PT, R17, R2, P0 ;  /* 0x000000021100720c */ /* 0x000fe20000706670 */
[----:B------:R-:W-:Y:S01]  /*0d50*/  HADD2.F32 R17, -RZ, R9.H0_H0 ;  /* 0x20000009ff117230 */ /* 0x000fe20000004100 */
[----:B------:R-:W-:-:S04]  /*0d60*/  IADD3 R21, R23, 0x380, RZ ;  /* 0x0000038017157810 */ /* 0x000fc80007ffe0ff */
[----:B------:R-:W-:-:S04]  /*0d70*/  FSETP.GT.FTZ.AND P5, PT, R17, RZ, PT ;  /* 0x000000ff1100720b */ /* 0x000fc80003fb4000 */
[----:B------:R-:W-:Y:S01]  /*0d80*/  ISETP.GE.OR P5, PT, R21, R2, P5 ;  /* 0x000000021500720c */ /* 0x000fe20002fa6670 */
[----:B------:R-:W-:-:S04]  /*0d90*/  @!P6 IMAD.IADD R21, R0, 0x1, R23 ;  /* 0x000000010015e824 */ /* 0x000fc800078e0217 */
[----:B0-----:R-:W-:-:S04]  /*0da0*/  @!P6 IMAD.WIDE.U32 R10, R21, 0x2, R10 ;  /* 0x00000002150ae825 */ /* 0x001fc800078e000a */
[----:B------:R-:W-:-:S05]  /*0db0*/  @!P3 HADD2.F32 R25, -RZ, R25.H0_H0 ;  /* 0x20000019ff19b230 */ /* 0x000fca0000004100 */
[----:B------:R-:W-:Y:S01]  /*0dc0*/  @!P3 FMUL.FTZ R25, R14, R25 ;  /* 0x000000190e19b220 */ /* 0x000fe20000410000 */
[----:B------:R-:W-:Y:S01]  /*0dd0*/  @!P6 IMAD.MOV.U32 R23, RZ, RZ, R15 ;  /* 0x000000ffff17e224 */ /* 0x000fe200078e000f */
[----:B------:R0:W-:Y:S03]  /*0de0*/  @!P6 STG.E.U16 desc[UR4][R10.64], R22 ;  /* 0x000000160a00e986 */ /* 0x0001e6000c101504 */
[----:B------:R-:W-:Y:S01]  /*0df0*/  @!P3 F2FP.F16.F32.PACK_AB R25, RZ, R25 ;  /* 0x00000019ff19b23e */ /* 0x000fe200000000ff */
[----:B------:R-:W-:-:S03]  /*0e00*/  @!P0 HADD2.F32 R26, -RZ, R26.H0_H0 ;  /* 0x2000001aff1a8230 */ /* 0x000fc60000004100 */
[----:B------:R-:W-:Y:S01]  /*0e10*/  @!P3 PRMT R5, R25, 0x7610, R5 ;  /* 0x000076101905b816 */ /* 0x000fe20000000005 */
[----:B----4-:R-:W-:Y:S01]  /*0e20*/  @!P2 HADD2.F32 R19, -RZ, R19.H0_H0 ;  /* 0x20000013ff13a230 */ /* 0x010fe20000004100 */
[----:B------:R-:W-:Y:S01]  /*0e30*/  ISETP.GE.AND P3, PT, R23, R2, PT ;  /* 0x000000021700720c */ /* 0x000fe20003f66270 */
[----:B------:R-:W-:Y:S02]  /*0e40*/  @!P1 HADD2.F32 R27, -RZ, R27.H0_H0 ;  /* 0x2000001bff1b9230 */ /* 0x000fe40000004100 */
[----:B------:R-:W-:Y:S02]  /*0e50*/  @!P5 HADD2.F32 R20, -RZ, R20.H0_H0 ;  /* 0x20000014ff14d230 */ /* 0x000fe40000004100 */
[----:B------:R-:W-:Y:S01]  /*0e60*/  @!P0 FMUL.FTZ R26, R13, R26 ;  /* 0x0000001a0d1a8220 */ /* 0x000fe20000410000 */
[----:B------:R-:W-:Y:S01]  /*0e70*/  @!P2 FMUL.FTZ R19, R12, R19 ;  /* 0x000000130c13a220 */ /* 0x000fe20000410000 */
[----:B------:R-:W-:Y:S01]  /*0e80*/  @!P1 FMUL.FTZ R27, R18, R27 ;  /* 0x0000001b121b9220 */ /* 0x000fe20000410000 */
[----:B------:R-:W-:Y:S01]  /*0e90*/  @!P5 FMUL.FTZ R20, R17, R20 ;  /* 0x000000141114d220 */ /* 0x000fe20000410000 */
[----:B------:R-:W-:-:S02]  /*0ea0*/  @!P4 F2FP.F16.F32.PACK_AB R16, RZ, R16 ;  /* 0x00000010ff10c23e */ /* 0x000fc400000000ff */
[----:B------:R-:W-:Y:S02]  /*0eb0*/  @!P0 F2FP.F16.F32.PACK_AB R26, RZ, R26 ;  /* 0x0000001aff1a823e */ /* 0x000fe400000000ff */
[----:B------:R-:W-:Y:S02]  /*0ec0*/  @!P2 F2FP.F16.F32.PACK_AB R19, RZ, R19 ;  /* 0x00000013ff13a23e */ /* 0x000fe400000000ff */
[----:B------:R-:W-:Y:S02]  /*0ed0*/  @!P1 F2FP.F16.F32.PACK_AB R27, RZ, R27 ;  /* 0x0000001bff1b923e */ /* 0x000fe400000000ff */
[----:B------:R-:W-:Y:S02]  /*0ee0*/  @!P5 F2FP.F16.F32.PACK_AB R20, RZ, R20 ;  /* 0x00000014ff14d23e */ /* 0x000fe400000000ff */
[----:B------:R-:W-:Y:S02]  /*0ef0*/  @!P4 PRMT R3, R16, 0x7610, R3 ;  /* 0x000076101003c816 */ /* 0x000fe40000000003 */
[----:B------:R-:W-:-:S02]  /*0f00*/  @!P0 PRMT R6, R26, 0x7610, R6 ;  /* 0x000076101a068816 */ /* 0x000fc40000000006 */
[----:B------:R-:W-:Y:S02]  /*0f10*/  @!P2 PRMT R7, R19, 0x7610, R7 ;  /* 0x000076101307a816 */ /* 0x000fe40000000007 */
[----:B------:R-:W-:Y:S02]  /*0f20*/  @!P1 PRMT R8, R27, 0x7610, R8 ;  /* 0x000076101b089816 */ /* 0x000fe40000000008 */
[----:B------:R-:W-:Y:S01]  /*0f30*/  @!P5 PRMT R9, R20, 0x7610, R9 ;  /* 0x000076101409d816 */ /* 0x000fe20000000009 */
[----:B0-----:R-:W-:Y:S06]  /*0f40*/  @P3 BRA `(.L_x_989) ;  /* 0x0000000000303947 */ /* 0x001fec0003800000 */
[----:B------:R-:W0:Y:S01]  /*0f50*/  LDC.64 R10, c[0x0][0x218] ;  /* 0x00008600ff0a7b82 */ /* 0x000e220000000a00 */
[----:B------:R-:W-:Y:S01]  /*0f60*/  IADD3 R13, R0, R23, RZ ;  /* 0x00000017000d7210 */ /* 0x000fe20007ffe0ff */
[----:B------:R-:W-:-:S05]  /*0f70*/  VIADD R23, R23, 0x80 ;  /* 0x0000008017177836 */ /* 0x000fca0000000000 */
[----:B------:R-:W-:Y:S01]  /*0f80*/  ISETP.GE.AND P0, PT, R23, R2, PT ;  /* 0x000000021700720c */ /* 0x000fe20003f06270 */
[----:B0-----:R-:W-:-:S05]  /*0f90*/  IMAD.WIDE.U32 R10, R13, 0x2, R10 ;  /* 0x000000020d0a7825 */ /* 0x001fca00078e000a */
[----:B------:R0:W-:Y:S07]  /*0fa0*/  STG.E.U16 desc[UR4][R10.64], R3 ;  /* 0x000000030a007986 */ /* 0x0001ee000c101504 */
[----:B------:R-:W-:Y:S05]  /*0fb0*/  @P0 BRA `(.L_x_990) ;  /* 0x0000000000300947 */ /* 0x000fea0003800000 */
[----:B0-----:R-:W0:Y:S01]  /*0fc0*/  LDC.64 R10, c[0x0][0x218] ;  /* 0x00008600ff0a7b82 */ /* 0x001e220000000a00 */
[----:B------:R-:W-:Y:S01]  /*0fd0*/  IMAD.IADD R3, R0, 0x1, R23 ;  /* 0x0000000100037824 */ /* 0x000fe200078e0217 */
[----:B------:R-:W-:-:S03]  /*0fe0*/  IADD3 R23, R23, 0x80, RZ ;  /* 0x0000008017177810 */ /* 0x000fc60007ffe0ff */
[----:B0-----:R-:W-:-:S05]  /*0ff0*/  IMAD.WIDE.U32 R10, R3, 0x2, R10 ;  /* 0x00000002030a7825 */ /* 0x001fca00078e000a */
[----:B------:R0:W-:Y:S02]  /*1000*/  STG.E.U16 desc[UR4][R10.64], R4 ;  /* 0x000000040a007986 */ /* 0x0001e4000c101504 */
.L_x_989:
[----:B------:R-:W-:-:S13]  /*1010*/  ISETP.GE.AND P0, PT, R23, R2, PT ;  /* 0x000000021700720c */ /* 0x000fda0003f06270 */
[----:B------:R-:W-:Y:S05]  /*1020*/  @P0 BRA `(.L_x_991) ;  /* 0x0000000000300947 */ /* 0x000fea0003800000 */
[----:B0-----:R-:W0:Y:S01]  /*1030*/  LDC.64 R10, c[0x0][0x218] ;  /* 0x00008600ff0a7b82 */ /* 0x001e220000000a00 */
[----:B------:R-:W-:Y:S02]  /*1040*/  IMAD.IADD R3, R0, 0x1, R23 ;  /* 0x0000000100037824 */ /* 0x000fe400078e0217 */
[----:B------:R-:W-:Y:S02]  /*1050*/  VIADD R23, R23, 0x80 ;  /* 0x0000008017177836 */ /* 0x000fe40000000000 */
[----:B0-----:R-:W-:-:S05]  /*1060*/  IMAD.WIDE.U32 R10, R3, 0x2, R10 ;  /* 0x00000002030a7825 */ /* 0x001fca00078e000a */
[----:B------:R1:W-:Y:S02]  /*1070*/  STG.E.U16 desc[UR4][R10.64], R5 ;  /* 0x000000050a007986 */ /* 0x0003e4000c101504 */
.L_x_990:
[----:B------:R-:W-:-:S13]  /*1080*/  ISETP.GE.AND P0, PT, R23, R2, PT ;  /* 0x000000021700720c */ /* 0x000fda0003f06270 */
[----:B------:R-:W-:Y:S05]  /*1090*/  @P0 BRA `(.L_x_992) ;  /* 0x0000000000340947 */ /* 0x000fea0003800000 */
[----:B-1----:R-:W1:Y:S01]  /*10a0*/  LDC.64 R4, c[0x0][0x218] ;  /* 0x00008600ff047b82 */ /* 0x002e620000000a00 */
[----:B0-----:R-:W-:Y:S01]  /*10b0*/  IADD3 R3, R0, R23, RZ ;  /* 0x0000001700037210 */ /* 0x001fe20007ffe0ff */
[----:B------:R-:W-:-:S04]  /*10c0*/  VIADD R23, R23, 0x80 ;  /* 0x0000008017177836 */ /* 0x000fc80000000000 */
[----:B-1----:R-:W-:-:S05]  /*10d0*/  IMAD.WIDE.U32 R4, R3, 0x2, R4 ;  /* 0x0000000203047825 */ /* 0x002fca00078e0004 */
[----:B------:R1:W-:Y:S02]  /*10e0*/  STG.E.U16 desc[UR4][R4.64], R6 ;  /* 0x0000000604007986 */ /* 0x0003e4000c101504 */
.L_x_991:
[----:B------:R-:W-:-:S13]  /*10f0*/  ISETP.GE.AND P0, PT, R23, R2, PT ;  /* 0x000000021700720c */ /* 0x000fda0003f06270 */
[----:B------:R-:W-:Y:S05]  /*1100*/  @P0 BREAK B1 ;  /* 0x0000000000010942 */ /* 0x000fea0003800000 */
[----:B------:R-:W-:Y:S05]  /*1110*/  @P0 BRA `(.L_x_993) ;  /* 0x0000000000300947 */ /* 0x000fea0003800000 */
[----:B01----:R-:W0:Y:S01]  /*1120*/  LDC.64 R4, c[0x0][0x218] ;  /* 0x00008600ff047b82 */ /* 0x003e220000000a00 */
[----:B------:R-:W-:Y:S01]  /*1130*/  IADD3 R3, R0, R23, RZ ;  /* 0x0000001700037210 */ /* 0x000fe20007ffe0ff */
[----:B------:R-:W-:-:S04]  /*1140*/  VIADD R23, R23, 0x80 ;  /* 0x0000008017177836 */ /* 0x000fc80000000000 */
[----:B0-----:R-:W-:-:S05]  /*1150*/  IMAD.WIDE.U32 R4, R3, 0x2, R4 ;  /* 0x0000000203047825 */ /* 0x001fca00078e0004 */
[----:B------:R2:W-:Y:S02]  /*1160*/  STG.E.U16 desc[UR4][R4.64], R7 ;  /* 0x0000000704007986 */ /* 0x0005e4000c101504 */
.L_x_992:
[----:B------:R-:W-:Y:S05]  /*1170*/  BSYNC B1 ;  /* 0x0000000000017941 */ /* 0x000fea0003800000 */
.L_x_988:
[----:B------:R-:W-:-:S13]  /*1180*/  ISETP.GE.AND P0, PT, R23, R2, PT ;  /* 0x000000021700720c */ /* 0x000fda0003f06270 */
[----:B-12---:R-:W1:Y:S01]  /*1190*/  @!P0 LDC.64 R4, c[0x0][0x218] ;  /* 0x00008600ff048b82 */ /* 0x006e620000000a00 */
[----:B0-----:R-:W-:Y:S01]  /*11a0*/  @!P0 IADD3 R3, R0, R23, RZ ;  /* 0x0000001700038210 */ /* 0x001fe20007ffe0ff */
[----:B------:R-:W-:-:S04]  /*11b0*/  @!P0 VIADD R23, R23, 0x80 ;  /* 0x0000008017178836 */ /* 0x000fc80000000000 */
[----:B-1----:R-:W-:-:S05]  /*11c0*/  @!P0 IMAD.WIDE.U32 R4, R3, 0x2, R4 ;  /* 0x0000000203048825 */ /* 0x002fca00078e0004 */
[----:B------:R2:W-:Y:S02]  /*11d0*/  @!P0 STG.E.U16 desc[UR4][R4.64], R8 ;  /* 0x0000000804008986 */ /* 0x0005e4000c101504 */
.L_x_993:
[----:B------:R-:W-:Y:S05]  /*11e0*/  BSYNC B0 ;  /* 0x0000000000007941 */ /* 0x000fea0003800000 */
.L_x_987:
[----:B------:R-:W-:Y:S05]  /*11f0*/  WARPSYNC.ALL ;  /* 0x0000000000007948 */ /* 0x000fea0003800000 */
[----:B------:R-:W-:-:S13]  /*1200*/  ISETP.GE.AND P0, PT, R23, R2, PT ;  /* 0x000000021700720c */ /* 0x000fda0003f06270 */
[----:B------:R-:W-:Y:S05]  /*1210*/  @P0 EXIT ;  /* 0x000000000000094d */ /* 0x000fea0003800000 */
[----:B------:R-:W3:Y:S01]  /*1220*/  LDC.64 R2, c[0x0][0x218] ;  /* 0x00008600ff027b82 */ /* 0x000ee20000000a00 */
[----:B------:R-:W-:-:S05]  /*1230*/  IADD3 R23, R0, R23, RZ ;  /* 0x0000001700177210 */ /* 0x000fca0007ffe0ff */
[----:B---3--:R-:W-:-:S05]  /*1240*/  IMAD.WIDE.U32 R2, R23, 0x2, R2 ;  /* 0x0000000217027825 */ /* 0x008fca00078e0002 */
[----:B------:R-:W-:Y:S01]  /*1250*/  STG.E.U16 desc[UR4][R2.64], R9 ;  /* 0x0000000902007986 */ /* 0x000fe2000c101504 */
[----:B------:R-:W-:Y:S05]  /*1260*/  EXIT ;  /* 0x000000000000794d */ /* 0x000fea0003800000 */
.L_x_994:
        /* <DEDUP_REMOVED lines=9> */
.L_x_3513:


//--------------------- .text._ZN2at6native29vectorized_elementwise_kernelILi4EZZZNS0_12prelu_kernelERNS_14TensorIteratorEENKUlvE_clEvENKUlvE2_clEvEUlN3c104HalfES7_E_St5arrayIPcLm3EEEEviT0_T1_ --------------------------
	.section	.text._ZN2at6native29vectorized_elementwise_kernelILi4EZZZNS0_12prelu_kernelERNS_14TensorIteratorEENKUlvE_clEvENKUlvE2_clEvEUlN3c104HalfES7_E_St5arrayIPcLm3EEEEviT0_T1_,"ax",@progbits
	.align	128
        .global         _ZN2at6native29vectorized_elementwise_kernelILi4EZZZNS0_12prelu_kernelERNS_14TensorIteratorEENKUlvE_clEvENKUlvE2_clEvEUlN3c104HalfES7_E_St5arrayIPcLm3EEEEviT0_T1_
        .type           _ZN2at6native29vectorized_elementwise_kernelILi4EZZZNS0_12prelu_kernelERNS_14TensorIteratorEENKUlvE_clEvENKUlvE2_clEvEUlN3c104HalfES7_E_St5arrayIPcLm3EEEEviT0_T1_,@function
        .size           _ZN2at6native29vectorized_elementwise_kernelILi4EZZZNS0_12prelu_kernelERNS_14TensorIteratorEENKUlvE_clEvENKUlvE2_clEvEUlN3c104HalfES7_E_St5arrayIPcLm3EEEEviT0_T1_,(.L_x_3514 - _ZN2at6native29vectorized_elementwise_kernelILi4EZZZNS0_12prelu_kernelERNS_14TensorIteratorEENKUlvE_clEvENKUlvE2_clEvEUlN3c104HalfES7_E_St5arrayIPcLm3EEEEviT0_T1_)
        .other          _ZN2at6native29vectorized_elementwise_kernelILi4EZZZNS0_12prelu_kernelERNS_14TensorIteratorEENKUlvE_clEvENKUlvE2_clEvEUlN3c104HalfES7_E_St5arrayIPcLm3EEEEviT0_T1_,@"STO_CUDA_ENTRY STV_DEFAULT"
_ZN2at6native29vectorized_elementwise_kernelILi4EZZZNS0_12prelu_kernelERNS_14TensorIteratorEENKUlvE_clEvENKUlvE2_clEvEUlN3c104HalfES7_E_St5arrayIPcLm3EEEEviT0_T1_:
.text._ZN2at6native29vectorized_elementwise_kernelILi4EZZZNS0_12prelu_kernelERNS_14TensorIteratorEENKUlvE_clEvENKUlvE2_clEvEUlN3c104HalfES7_E_St5arrayIPcLm3EEEEviT0_T1_:
        /* <DEDUP_REMOVED lines=13> */
[----:B------:R-:W3:Y:S01]  /*00d0*/  LDG.E.64 R12, desc[UR4][R6.64] ;  /* 0x00000004060c7981 */ /* 0x000ee2000c1e1b00 */
[----:B--2---:R-:W-:-:S03]  /*00e0*/  IMAD.WIDE R2, R0, 0x2, R4 ;  /* 0x0000000200027825 */ /* 0x004fc600078e0204 */
[----:B------:R0:W2:Y:S01]  /*00f0*/  LDG.E.64 R10, desc[UR4][R6.64+0x400] ;  /* 0x00040004060a7981 */ /* 0x0000a2000c1e1b00 */
[----:B------:R-:W-:-:S05]  /*0100*/  IMAD.WIDE.U32 R14, R9, 0x8, R2 ;  /* 0x00000008090e7825 */ /* 0x000fca00078e0002 */
[----:B------:R-:W4:Y:S01]  /*0110*/  LDG.E.64 R4, desc[UR4][R14.64] ;  /* 0x000000040e047981 */ /* 0x000f22000c1e1b00 */
[----:B0-----:R-:W0:Y:S03]  /*0120*/  LDC.64 R6, c[0x0][0x218] ;  /* 0x00008600ff067b82 */ /* 0x001e260000000a00 */
[----:B------:R2:W5:Y:S01]  /*0130*/  LDG.E.64 R2, desc[UR4][R14.64+0x400] ;  /* 0x000400040e027981 */ /* 0x000562000c1e1b00 */
[----:B0-----:R-:W-:-:S04]  /*0140*/  IMAD.WIDE.U32 R6, R0, 0x2, R6 ;  /* 0x0000000200067825 */ /* 0x001fc800078e0006 */
[----:B------:R-:W-:-:S04]  /*0150*/  IMAD.WIDE R6, R9, 0x8, R6 ;  /* 0x0000000809067825 */ /* 0x000fc800078e0206 */
[----:B---3--:R-:W-:-:S05]  /*0160*/  HADD2.F32 R8, -RZ, R12.H0_H0 ;  /* 0x2000000cff087230 */ /* 0x008fca0000004100 */
[----:B------:R-:W-:Y:S02]  /*0170*/  FSETP.GT.FTZ.AND P0, PT, R8, RZ, PT ;  /* 0x000000ff0800720b */ /* 0x000fe40003f14000 */
[----:B------:R-:W-:Y:S02]  /*0180*/  PRMT R8, R12, 0x7610, R8 ;  /* 0x000076100c087816 */ /* 0x000fe40000000008 */
[----:B--2---:R-:W-:-:S09]  /*0190*/  PRMT R14, R10, 0x7610, R14 ;  /* 0x000076100a0e7816 */ /* 0x004fd2000000000e */
[----:B------:R-:W-:Y:S02]  /*01a0*/  @!P0 HADD2.F32 R17, -RZ, R8.H0_H0 ;  /* 0x20000008ff118230 */ /* 0x000fe40000004100 */
[----:B----4-:R-:W-:Y:S01]  /*01b0*/  @!P0 HADD2.F32 R16, -RZ, R4.H0_H0 ;  /* 0x20000004ff108230 */ /* 0x010fe20000004100 */
[----:B------:R-:W-:Y:S02]  /*01c0*/  PRMT R4, R12, 0x7632, R4 ;  /* 0x000076320c047816 */ /* 0x000fe40000000004 */
[C---:B------:R-:W-:Y:S02]  /*01d0*/  PRMT R12, R13.reuse, 0x7610, R12 ;  /* 0x000076100d0c7816 */ /* 0x040fe4000000000c */
[----:B------:R-:W-:Y:S01]  /*01e0*/  @!P0 FMUL.FTZ R17, R16, R17 ;  /* 0x0000001110118220 */ /* 0x000fe20000410000 */
[----:B------:R-:W-:Y:S01]  /*01f0*/  HADD2.F32 R22, -RZ, R4.H0_H0 ;  /* 0x20000004ff167230 */ /* 0x000fe20000004100 */
[----:B------:R-:W-:Y:S02]  /*0200*/  PRMT R13, R13, 0x7632, R13 ;  /* 0x000076320d0d7816 */ /* 0x000fe4000000000d */
[----:B------:R-:W-:-:S02]  /*0210*/  PRMT R10, R10, 0x7632, R10 ;  /* 0x000076320a0a7816 */ /* 0x000fc4000000000a */
[C---:B------:R-:W-:Y:S02]  /*0220*/  PRMT R15, R11.reuse, 0x7610, R15 ;  /* 0x000076100b0f7816 */ /* 0x040fe4000000000f */
[----:B------:R-:W-:Y:S02]  /*0230*/  PRMT R11, R11, 0x7632, R11 ;  /* 0x000076320b0b7816 */ /* 0x000fe4000000000b */
[----:B------:R-:W-:Y:S01]  /*0240*/  @!P0 F2FP.F16.F32.PACK_AB R8, RZ, R17 ;  /* 0x00000011ff08823e */ /* 0x000fe200000000ff */
[----:B------:R-:W-:Y:S01]  /*0250*/  HADD2.F32 R16, -RZ, R12.H0_H0 ;  /* 0x2000000cff107230 */ /* 0x000fe20000004100 */
[----:B------:R-:W-:Y:S01]  /*0260*/  FSETP.GT.FTZ.AND P0, PT, R22, RZ, PT ;  /* 0x000000ff1600720b */ /* 0x000fe20003f14000 */
[----:B------:R-:W-:Y:S02]  /*0270*/  HADD2.F32 R17, -RZ, R13.H0_H0 ;  /* 0x2000000dff117230 */ /* 0x000fe40000004100 */
[----:B------:R-:W-:Y:S02]  /*0280*/  HADD2.F32 R21, -RZ, R14.H0_H0 ;  /* 0x2000000eff157230 */ /* 0x000fe40000004100 */
[----:B------:R-:W-:-:S02]  /*0290*/  HADD2.F32 R20, -RZ, R10.H0_H0 ;  /* 0x2000000aff147230 */ /* 0x000fc40000004100 */
[----:B------:R-:W-:Y:S02]  /*02a0*/  HADD2.F32 R19, -RZ, R15.H0_H0 ;  /* 0x2000000fff137230 */ /* 0x000fe40000004100 */
[----:B------:R-:W-:Y:S01]  /*02b0*/  HADD2.F32 R18, -RZ, R11.H0_H0 ;  /* 0x2000000bff127230 */ /* 0x000fe20000004100 */
[----:B------:R-:W-:Y:S02]  /*02c0*/  FSETP.GT.FTZ.AND P1, PT, R16, RZ, PT ;  /* 0x000000ff1000720b */ /* 0x000fe40003f34000 */
[----:B------:R-:W-:Y:S02]  /*02d0*/  FSETP.GT.FTZ.AND P2, PT, R17, RZ, PT ;  /* 0x000000ff1100720b */ /* 0x000fe40003f54000 */
[----:B------:R-:W-:Y:S02]  /*02e0*/  FSETP.GT.FTZ.AND P3, PT, R21, RZ, PT ;  /* 0x000000ff1500720b */ /* 0x000fe40003f74000 */
[----:B------:R-:W-:Y:S02]  /*02f0*/  FSETP.GT.FTZ.AND P4, PT, R20, RZ, PT ;  /* 0x000000ff1400720b */ /* 0x000fe40003f94000 */
[----:B------:R-:W-:-:S02]  /*0300*/  FSETP.GT.FTZ.AND P5, PT, R19, RZ, PT ;  /* 0x000000ff1300720b */ /* 0x000fc40003fb4000 */
[----:B------:R-:W-:Y:S01]  /*0310*/  FSETP.GT.FTZ.AND P6, PT, R18, RZ, PT ;  /* 0x000000ff1200720b */ /* 0x000fe20003fd4000 */
[----:B------:R-:W-:Y:S02]  /*0320*/  @!P0 HADD2.F32 R23, -RZ, R4.H1_H1 ;  /* 0x30000004ff178230 */ /* 0x000fe40000004100 */
[----:B------:R-:W-:-:S03]  /*0330*/  @!P1 HADD2.F32 R25, -RZ, R5.H0_H0 ;  /* 0x20000005ff199230 */ /* 0x000fc60000004100 */
[----:B------:R-:W-:Y:S01]  /*0340*/  @!P0 FMUL.FTZ R0, R22, R23 ;  /* 0x0000001716008220 */ /* 0x000fe20000410000 */
[----:B------:R-:W-:Y:S02]  /*0350*/  @!P2 HADD2.F32 R22, -RZ, R5.H1_H1 ;  /* 0x30000005ff16a230 */ /* 0x000fe40000004100 */
[--C-:B-----5:R-:W-:Y:S02]  /*0360*/  @!P3 HADD2.F32 R24, -RZ, R2.reuse.H0_H0 ;  /* 0x20000002ff18b230 */ /* 0x120fe40000004100 */
[----:B------:R-:W-:Y:S02]  /*0370*/  @!P4 HADD2.F32 R5, -RZ, R2.H1_H1 ;  /* 0x30000002ff05c230 */ /* 0x000fe40000004100 */
[--C-:B------:R-:W-:Y:S02]  /*0380*/  @!P5 HADD2.F32 R2, -RZ, R3.reuse.H0_H0 ;  /* 0x20000003ff02d230 */ /* 0x100fe40000004100 */
[----:B------:R-:W-:Y:S02]  /*0390*/  @!P6 HADD2.F32 R3, -RZ, R3.H1_H1 ;  /* 0x30000003ff03e230 */ /* 0x000fe40000004100 */
[----:B------:R-:W-:Y:S01]  /*03a0*/  @!P1 FMUL.FTZ R16, R16, R25 ;  /* 0x0000001910109220 */ /* 0x000fe20000410000 */
[----:B------:R-:W-:Y:S01]  /*03b0*/  @!P2 FMUL.FTZ R22, R17, R22 ;  /* 0x000000161116a220 */ /* 0x000fe20000410000 */
        /* <DEDUP_REMOVED lines=9> */
[----:B------:R-:W-:Y:S02]  /*0450*/  @!P5 F2FP.F16.F32.PACK_AB R15, RZ, R2 ;  /* 0x00000002ff0fd23e */ /* 0x000fe400000000ff */
[----:B------:R-:W-:-:S02]  /*0460*/  @!P6 F2FP.F16.F32.PACK_AB R11, RZ, R3 ;  /* 0x00000003ff0be23e */ /* 0x000fc400000000ff */
[----:B------:R-:W-:Y:S02]  /*0470*/  PRMT R8, R8, 0x5410, R4 ;  /* 0x0000541008087816 */ /* 0x000fe40000000004 */
[----:B------:R-:W-:Y:S02]  /*0480*/  PRMT R9, R12, 0x5410, R13 ;  /* 0x000054100c097816 */ /* 0x000fe4000000000d */
[----:B------:R-:W-:Y:S02]  /*0490*/  PRMT R14, R14, 0x5410, R10 ;  /* 0x000054100e0e7816 */ /* 0x000fe4000000000a */
[----:B------:R-:W-:Y:S01]  /*04a0*/  PRMT R15, R15, 0x5410, R11 ;  /* 0x000054100f0f7816 */ /* 0x000fe2000000000b */
[----:B------:R-:W-:Y:S04]  /*04b0*/  STG.E.64 desc[UR4][R6.64], R8 ;  /* 0x0000000806007986 */ /* 0x000fe8000c101b04 */
[----:B------:R-:W-:Y:S01]  /*04c0*/  STG.E.64 desc[UR4][R6.64+0x400], R14 ;  /* 0x0004000e06007986 */ /* 0x000fe2000c101b04 */
[----:B------:R-:W-:Y:S05]  /*04d0*/  EXIT ;  /* 0x000000000000794d */ /* 0x000fea0003800000 */
.L_x_995:
        /* <DEDUP_REMOVED lines=173> */
.L_x_998:
[----:B------:R-:W-:-:S13]  /*0fb0*/  ISETP.GE.AND P0, PT, R23, R2, PT ;  /* 0x000000021700720c */ /* 0x000fda0003f06270 */
[----:B------:R-:W-:Y:S05]  /*0fc0*/  @P0 BRA `(.L_x_1000) ;  /* 0x0000000000300947 */ /* 0x000fea0003800000 */
[----:B0-----:R-:W0:Y:S01]  /*0fd0*/  LDC.64 R10, c[0x0][0x218] ;  /* 0x00008600ff0a7b82 */ /* 0x001e220000000a00 */
[----:B------:R-:W-:Y:S02]  /*0fe0*/  IMAD.IADD R3, R0, 0x1, R23 ;  /* 0x0000000100037824 */ /* 0x000fe400078e0217 */
[----:B------:R-:W-:Y:S02]  /*0ff0*/  VIADD R23, R23, 0x80 ;  /* 0x0000008017177836 */ /* 0x000fe40000000000 */
[----:B0-----:R-:W-:-:S05]  /*1000*/  IMAD.WIDE.U32 R10, R3, 0x2, R10 ;  /* 0x00000002030a7825 */ /* 0x001fca00078e000a */
[----:B------:R1:W-:Y:S02]  /*1010*/  STG.E.U16 desc[UR4][R10.64], R5 ;  /* 0x000000050a007986 */ /* 0x0003e4000c101504 */
.L_x_999:
[----:B------:R-:W-:-:S13]  /*1020*/  ISETP.GE.AND P0, PT, R23, R2, PT ;  /* 0x000000021700720c */ /* 0x000fda0003f06270 */
[----:B------:R-:W-:Y:S05]  /*1030*/  @P0 BRA `(.L_x_1001) ;  /* 0x0000000000340947 */ /* 0x000fea0003800000 */
[----:B-1----:R-:W1:Y:S01]  /*1040*/  LDC.64 R4, c[0x0][0x218] ;  /* 0x00008600ff047b82 */ /* 0x002e620000000a00 */
[----:B0-----:R-:W-:Y:S01]  /*1050*/  IADD3 R3, R0, R23, RZ ;  /* 0x0000001700037210 */ /* 0x001fe20007ffe0ff */
[----:B------:R-:W-:-:S04]  /*1060*/  VIADD R23, R23, 0x80 ;  /* 0x0000008017177836 */ /* 0x000fc80000000000 */
[----:B-1----:R-:W-:-:S05]  /*1070*/  IMAD.WIDE.U32 R4, R3, 0x2, R4 ;  /* 0x0000000203047825 */ /* 0x002fca00078e0004 */
[----:B------:R1:W-:Y:S02]  /*1080*/  STG.E.U16 desc[UR4][R4.64], R6 ;  /* 0x0000000604007986 */ /* 0x0003e4000c101504 */
.L_x_1000:
        /* <DEDUP_REMOVED lines=8> */
.L_x_1001:
[----:B------:R-:W-:Y:S05]  /*1110*/  BSYNC B1 ;  /* 0x0000000000017941 */ /* 0x000fea0003800000 */
.L_x_997:
[----:B------:R-:W-:-:S13]  /*1120*/  ISETP.GE.AND P0, PT, R23, R2, PT ;  /* 0x000000021700720c */ /* 0x000fda0003f06270 */
[----:B-12---:R-:W1:Y:S01]  /*1130*/  @!P0 LDC.64 R4, c[0x0][0x218] ;  /* 0x00008600ff048b82 */ /* 0x006e620000000a00 */
[----:B0-----:R-:W-:Y:S01]  /*1140*/  @!P0 IADD3 R3, R0, R23, RZ ;  /* 0x0000001700038210 */ /* 0x001fe20007ffe0ff */
[----:B------:R-:W-:-:S04]  /*1150*/  @!P0 VIADD R23, R23, 0x80 ;  /* 0x0000008017178836 */ /* 0x000fc80000000000 */
[----:B-1----:R-:W-:-:S05]  /*1160*/  @!P0 IMAD.WIDE.U32 R4, R3, 0x2, R4 ;  /* 0x0000000203048825 */ /* 0x002fca00078e0004 */
[----:B------:R2:W-:Y:S02]  /*1170*/  @!P0 STG.E.U16 desc[UR4][R4.64], R8 ;  /* 0x0000000804008986 */ /* 0x0005e4000c101504 */
.L_x_1002:
[----:B------:R-:W-:Y:S05]  /*1180*/  BSYNC B0 ;  /* 0x0000000000007941 */ /* 0x000fea0003800000 */
.L_x_996:
        /* <DEDUP_REMOVED lines=8> */
.L_x_1003:
        /* <DEDUP_REMOVED lines=15> */
.L_x_3514:


//--------------------- .text._ZN2at6native29vectorized_elementwise_kernelILi8EZZZNS0_12prelu_kernelERNS_14TensorIteratorEENKUlvE_clEvENKUlvE2_clEvEUlN3c104HalfES7_E_St5arrayIPcLm3EEEEviT0_T1_ --------------------------
	.section	.text._ZN2at6native29vectorized_elementwise_kernelILi8EZZZNS0_12prelu_kernelERNS_14TensorIteratorEENKUlvE_clEvENKUlvE2_clEvEUlN3c104HalfES7_E_St5arrayIPcLm3EEEEviT0_T1_,"ax",@progbits
	.align	128
        .global         _ZN2at6native29vectorized_elementwise_kernelILi8EZZZNS0_12prelu_kernelERNS_14TensorIteratorEENKUlvE_clEvENKUlvE2_clEvEUlN3c104HalfES7_E_St5arrayIPcLm3EEEEviT0_T1_
        .type           _ZN2at6native29vectorized_elementwise_kernelILi8EZZZNS0_12prelu_kernelERNS_14TensorIteratorEENKUlvE_clEvENKUlvE2_clEvEUlN3c104HalfES7_E_St5arrayIPcLm3EEEEviT0_T1_,@function
        .size           _ZN2at6native29vectorized_elementwise_kernelILi8EZZZNS0_12prelu_kernelERNS_14TensorIteratorEENKUlvE_clEvENKUlvE2_clEvEUlN3c104HalfES7_E_St5arrayIPcLm3EEEEviT0_T1_,(.L_x_3515 - _ZN2at6native29vectorized_elementwise_kernelILi8EZZZNS0_12prelu_kernelERNS_14TensorIteratorEENKUlvE_clEvENKUlvE2_clEvEUlN3c104HalfES7_E_St5arrayIPcLm3EEEEviT0_T1_)
        .other          _ZN2at6native29vectorized_elementwise_kernelILi8EZZZNS0_12prelu_kernelERNS_14TensorIteratorEENKUlvE_clEvENKUlvE2_clEvEUlN3c104HalfES7_E_St5arrayIPcLm3EEEEviT0_T1_,@"STO_CUDA_ENTRY STV_DEFAULT"
_ZN2at6native29vectorized_elementwise_kernelILi8EZZZNS0_12prelu_kernelERNS_14TensorIteratorEENKUlvE_clEvENKUlvE2_clEvEUlN3c104HalfES7_E_St5arrayIPcLm3EEEEviT0_T1_:
.text._ZN2at6native29vectorized_elementwise_kernelILi8EZZZNS0_12prelu_kernelERNS_14TensorIteratorEENKUlvE_clEvENKUlvE2_clEvEUlN3c104HalfES7_E_St5arrayIPcLm3EEEEviT0_T1_:
        /* <DEDUP_REMOVED lines=13> */
[----:B------:R0:W3:Y:S01]  /*00d0*/  LDG.E.128 R8, desc[UR4][R2.64] ;  /* 0x0000000402087981 */ /* 0x0000e2000c1e1d00 */
[----:B--2---:R-:W-:-:S04]  /*00e0*/  IMAD.WIDE R4, R0, 0x2, R4 ;  /* 0x0000000200047825 */ /* 0x004fc800078e0204 */
[----:B------:R-:W-:Y:S01]  /*00f0*/  IMAD.WIDE.U32 R6, R13, 0x10, R4 ;  /* 0x000000100d067825 */ /* 0x000fe200078e0004 */
[----:B0-----:R-:W0:Y:S05]  /*0100*/  LDC.64 R2, c[0x0][0x218] ;  /* 0x00008600ff027b82 */ /* 0x001e2a0000000a00 */
[----:B------:R-:W2:Y:S01]  /*0110*/  LDG.E.128 R4, desc[UR4][R6.64] ;  /* 0x0000000406047981 */ /* 0x000ea2000c1e1d00 */
[----:B0-----:R-:W-:-:S04]  /*0120*/  IMAD.WIDE.U32 R2, R0, 0x2, R2 ;  /* 0x0000000200027825 */ /* 0x001fc800078e0002 */
[----:B------:R-:W-:-:S04]  /*0130*/  IMAD.WIDE R2, R13, 0x10, R2 ;  /* 0x000000100d027825 */ /* 0x000fc800078e0202 */
[----:B---3--:R-:W-:Y:S01]  /*0140*/  HADD2.F32 R12, -RZ, R8.H0_H0 ;  /* 0x20000008ff0c7230 */ /* 0x008fe20000004100 */
[C---:B------:R-:W-:Y:S02]  /*0150*/  PRMT R15, R9.reuse, 0x7610, R15 ;  /* 0x00007610090f7816 */ /* 0x040fe4000000000f */
[----:B------:R-:W-:Y:S02]  /*0160*/  PRMT R9, R9, 0x7632, R9 ;  /* 0x0000763209097816 */ /* 0x000fe40000000009 */
[----:B------:R-:W-:Y:S01]  /*0170*/  FSETP.GT.FTZ.AND P0, PT, R12, RZ, PT ;  /* 0x000000ff0c00720b */ /* 0x000fe20003f14000 */
[----:B------:R-:W-:Y:S01]  /*0180*/  HADD2.F32 R21, -RZ, R15.H0_H0 ;  /* 0x2000000fff157230 */ /* 0x000fe20000004100 */
[C---:B------:R-:W-:Y:S01]  /*0190*/  PRMT R14, R10.reuse, 0x7610, R14 ;  /* 0x000076100a0e7816 */ /* 0x040fe2000000000e */
[----:B------:R-:W-:Y:S01]  /*01a0*/  HADD2.F32 R20, -RZ, R9.H0_H0 ;  /* 0x20000009ff147230 */ /* 0x000fe20000004100 */
[----:B------:R-:W-:Y:S02]  /*01b0*/  PRMT R10, R10, 0x7632, R10 ;  /* 0x000076320a0a7816 */ /* 0x000fe4000000000a */
[----:B------:R-:W-:Y:S01]  /*01c0*/  FSETP.GT.FTZ.AND P1, PT, R21, RZ, PT ;  /* 0x000000ff1500720b */ /* 0x000fe20003f34000 */
[----:B------:R-:W-:Y:S01]  /*01d0*/  HADD2.F32 R19, -RZ, R14.H0_H0 ;  /* 0x2000000eff137230 */ /* 0x000fe20000004100 */
[----:B------:R-:W-:Y:S01]  /*01e0*/  FSETP.GT.FTZ.AND P2, PT, R20, RZ, PT ;  /* 0x000000ff1400720b */ /* 0x000fe20003f54000 */
[----:B------:R-:W-:-:S03]  /*01f0*/  HADD2.F32 R18, -RZ, R10.H0_H0 ;  /* 0x2000000aff127230 */ /* 0x000fc60000004100 */
[----:B------:R-:W-:Y:S01]  /*0200*/  FSETP.GT.FTZ.AND P3, PT, R19, RZ, PT ;  /* 0x000000ff1300720b */ /* 0x000fe20003f74000 */
[----:B------:R-:W-:Y:S01]  /*0210*/  @!P0 HADD2.F32 R17, -RZ, R8.H0_H0 ;  /* 0x20000008ff118230 */ /* 0x000fe20000004100 */
[----:B------:R-:W-:Y:S01]  /*0220*/  FSETP.GT.FTZ.AND P4, PT, R18, RZ, PT ;  /* 0x000000ff1200720b */ /* 0x000fe20003f94000 */
[----:B--2---:R-:W-:Y:S01]  /*0230*/  @!P0 HADD2.F32 R12, -RZ, R4.H0_H0 ;  /* 0x20000004ff0c8230 */ /* 0x004fe20000004100 */
[----:B------:R-:W-:-:S03]  /*0240*/  PRMT R4, R8, 0x7632, R4 ;  /* 0x0000763208047816 */ /* 0x000fc60000000004 */
[--C-:B------:R-:W-:Y:S02]  /*0250*/  @!P1 HADD2.F32 R24, -RZ, R5.reuse.H0_H0 ;  /* 0x20000005ff189230 */ /* 0x100fe40000004100 */
[----:B------:R-:W-:Y:S01]  /*0260*/  @!P0 FMUL.FTZ R17, R12, R17 ;  /* 0x000000110c118220 */ /* 0x000fe20000410000 */
[C---:B------:R-:W-:Y:S01]  /*0270*/  PRMT R12, R11.reuse, 0x7610, R12 ;  /* 0x000076100b0c7816 */ /* 0x040fe2000000000c */
[----:B------:R-:W-:Y:S01]  /*0280*/  HADD2.F32 R22, -RZ, R4.H0_H0 ;  /* 0x20000004ff167230 */ /* 0x000fe20000004100 */
[----:B------:R-:W-:Y:S01]  /*0290*/  PRMT R11, R11, 0x7632, R11 ;  /* 0x000076320b0b7816 */ /* 0x000fe2000000000b */
[----:B------:R-:W-:Y:S01]  /*02a0*/  @!P2 HADD2.F32 R25, -RZ, R5.H1_H1 ;  /* 0x30000005ff19a230 */ /* 0x000fe20000004100 */
[----:B------:R-:W-:Y:S01]  /*02b0*/  @!P0 F2FP.F16.F32.PACK_AB R8, RZ, R17 ;  /* 0x00000011ff08823e */ /* 0x000fe200000000ff */
[----:B------:R-:W-:Y:S01]  /*02c0*/  HADD2.F32 R17, -RZ, R12.H0_H0 ;  /* 0x2000000cff117230 */ /* 0x000fe20000004100 */
[----:B------:R-:W-:Y:S01]  /*02d0*/  FSETP.GT.FTZ.AND P0, PT, R22, RZ, PT ;  /* 0x000000ff1600720b */ /* 0x000fe20003f14000 */
[----:B------:R-:W-:-:S02]  /*02e0*/  HADD2.F32 R16, -RZ, R11.H0_H0 ;  /* 0x2000000bff107230 */ /* 0x000fc40000004100 */
[----:B------:R-:W-:Y:S01]  /*02f0*/  @!P1 FMUL.FTZ R24, R21, R24 ;  /* 0x0000001815189220 */ /* 0x000fe20000410000 */
[--C-:B------:R-:W-:Y:S01]  /*0300*/  @!P3 HADD2.F32 R0, -RZ, R6.reuse.H0_H0 ;  /* 0x20000006ff00b230 */ /* 0x100fe20000004100 */
[----:B------:R-:W-:Y:S01]  /*0310*/  FSETP.GT.FTZ.AND P5, PT, R17, RZ, PT ;  /* 0x000000ff1100720b */ /* 0x000fe20003fb4000 */
[----:B------:R-:W-:Y:S01]  /*0320*/  @!P4 HADD2.F32 R5, -RZ, R6.H1_H1 ;  /* 0x30000006ff05c230 */ /* 0x000fe20000004100 */
[----:B------:R-:W-:Y:S01]  /*0330*/  FSETP.GT.FTZ.AND P6, PT, R16, RZ, PT ;  /* 0x000000ff1000720b */ /* 0x000fe20003fd4000 */
[----:B------:R-:W-:Y:S01]  /*0340*/  @!P2 FMUL.FTZ R25, R20, R25 ;  /* 0x000000191419a220 */ /* 0x000fe20000410000 */
[----:B------:R-:W-:Y:S01]  /*0350*/  @!P3 FMUL.FTZ R0, R19, R0 ;  /* 0x000000001300b220 */ /* 0x000fe20000410000 */
[----:B------:R-:W-:Y:S01]  /*0360*/  @!P1 F2FP.F16.F32.PACK_AB R15, RZ, R24 ;  /* 0x00000018ff0f923e */ /* 0x000fe200000000ff */
[----:B------:R-:W-:Y:S02]  /*0370*/  @!P4 FMUL.FTZ R5, R18, R5 ;  /* 0x000000051205c220 */ /* 0x000fe40000410000 */
[----:B------:R-:W-:Y:S01]  /*0380*/  @!P2 F2FP.F16.F32.PACK_AB R9, RZ, R25 ;  /* 0x00000019ff09a23e */ /* 0x000fe200000000ff */
[----:B------:R-:W-:Y:S01]  /*0390*/  @!P0 HADD2.F32 R23, -RZ, R4.H1_H1 ;  /* 0x30000004ff178230 */ /* 0x000fe20000004100 */
[----:B------:R-:W-:-:S02]  /*03a0*/  @!P3 F2FP.F16.F32.PACK_AB R14, RZ, R0 ;  /* 0x00000000ff0eb23e */ /* 0x000fc400000000ff */
[----:B------:R-:W-:Y:S01]  /*03b0*/  @!P4 F2FP.F16.F32.PACK_AB R10, RZ, R5 ;  /* 0x00000005ff0ac23e */ /* 0x000fe200000000ff */
[--C-:B------:R-:W-:Y:S02]  /*03c0*/  @!P5 HADD2.F32 R6, -RZ, R7.reuse.H0_H0 ;  /* 0x20000007ff06d230 */ /* 0x100fe40000004100 */
[----:B------:R-:W-:Y:S01]  /*03d0*/  @!P0 FMUL.FTZ R22, R22, R23 ;  /* 0x0000001716168220 */ /* 0x000fe20000410000 */
[----:B------:R-:W-:Y:S01]  /*03e0*/  @!P6 HADD2.F32 R7, -RZ, R7.H1_H1 ;  /* 0x30000007ff07e230 */ /* 0x000fe20000004100 */
[----:B------:R-:W-:Y:S01]  /*03f0*/  PRMT R5, R15, 0x5410, R9 ;  /* 0x000054100f057816 */ /* 0x000fe20000000009 */
[----:B------:R-:W-:Y:S02]  /*0400*/  @!P5 FMUL.FTZ R6, R17, R6 ;  /* 0x000000061106d220 */ /* 0x000fe40000410000 */
[----:B------:R-:W-:Y:S01]  /*0410*/  @!P0 F2FP.F16.F32.PACK_AB R4, RZ, R22 ;  /* 0x00000016ff04823e */ /* 0x000fe200000000ff */
[----:B------:R-:W-:Y:S02]  /*0420*/  @!P6 FMUL.FTZ R7, R16, R7 ;  /* 0x000000071007e220 */ /* 0x000fe40000410000 */
[----:B------:R-:W-:-:S03]  /*0430*/  @!P5 F2FP.F16.F32.PACK_AB R12, RZ, R6 ;  /* 0x00000006ff0cd23e */ /* 0x000fc600000000ff */
[----:B------:R-:W-:Y:S02]  /*0440*/  @!P6 F2FP.F16.F32.PACK_AB R11, RZ, R7 ;  /* 0x00000007ff0be23e */ /* 0x000fe400000000ff */
[----:B------:R-:W-:Y:S02]  /*0450*/  PRMT R4, R8, 0x5410, R4 ;  /* 0x0000541008047816 */ /* 0x000fe40000000004 */
[----:B------:R-:W-:Y:S02]  /*0460*/  PRMT R6, R14, 0x5410, R10 ;  /* 0x000054100e067816 */ /* 0x000fe4000000000a */
[----:B------:R-:W-:-:S05]  /*0470*/  PRMT R7, R12, 0x5410, R11 ;  /* 0x000054100c077816 */ /* 0x000fca000000000b */
[----:B------:R-:W-:Y:S01]  /*0480*/  STG.E.128 desc[UR4][R2.64], R4 ;  /* 0x0000000402007986 */ /* 0x000fe2000c101d04 */
[----:B------:R-:W-:Y:S05]  /*0490*/  EXIT ;  /* 0x000000000000794d */ /* 0x000fea0003800000 */
.L_x_1004:
        /* <DEDUP_REMOVED lines=173> */
.L_x_1007:
[----:B------:R-:W-:-:S13]  /*0f70*/  ISETP.GE.AND P0, PT, R23, R2, PT ;  /* 0x000000021700720c */ /* 0x000fda0003f06270 */
[----:B------:R-:W-:Y:S05]  /*0f80*/  @P0 BRA `(.L_x_1009) ;  /* 0x0000000000300947 */ /* 0x000fea0003800000 */
[----:B0-----:R-:W0:Y:S01]  /*0f90*/  LDC.64 R10, c[0x0][0x218] ;  /* 0x00008600ff0a7b82 */ /* 0x001e220000000a00 */
[----:B------:R-:W-:Y:S02]  /*0fa0*/  IMAD.IADD R3, R0, 0x1, R23 ;  /* 0x0000000100037824 */ /* 0x000fe400078e0217 */
[----:B------:R-:W-:Y:S02]  /*0fb0*/  VIADD R23, R23, 0x80 ;  /* 0x0000008017177836 */ /* 0x000fe40000000000 */
[----:B0-----:R-:W-:-:S05]  /*0fc0*/  IMAD.WIDE.U32 R10, R3, 0x2, R10 ;  /* 0x00000002030a7825 */ /* 0x001fca00078e000a */
[----:B------:R1:W-:Y:S02]  /*0fd0*/  STG.E.U16 desc[UR4][R10.64], R5 ;  /* 0x000000050a007986 */ /* 0x0003e4000c101504 */
.L_x_1008:
[----:B------:R-:W-:-:S13]  /*0fe0*/  ISETP.GE.AND P0, PT, R23, R2, PT ;  /* 0x000000021700720c */ /* 0x000fda0003f06270 */
[----:B------:R-:W-:Y:S05]  /*0ff0*/  @P0 BRA `(.L_x_1010) ;  /* 0x0000000000340947 */ /* 0x000fea0003800000 */
[----:B-1----:R-:W1:Y:S01]  /*1000*/  LDC.64 R4, c[0x0][0x218] ;  /* 0x00008600ff047b82 */ /* 0x002e620000000a00 */
[----:B0-----:R-:W-:Y:S01]  /*1010*/  IADD3 R3, R0, R23, RZ ;  /* 0x0000001700037210 */ /* 0x001fe20007ffe0ff */
[----:B------:R-:W-:-:S04]  /*1020*/  VIADD R23, R23, 0x80 ;  /* 0x0000008017177836 */ /* 0x000fc80000000000 */
[----:B-1----:R-:W-:-:S05]  /*1030*/  IMAD.WIDE.U32 R4, R3, 0x2, R4 ;  /* 0x0000000203047825 */ /* 0x002fca00078e0004 */
[----:B------:R1:W-:Y:S02]  /*1040*/  STG.E.U16 desc[UR4][R4.64], R6 ;  /* 0x0000000604007986 */ /* 0x0003e4000c101504 */
.L_x_1009:
        /* <DEDUP_REMOVED lines=8> */
.L_x_1010:
[----:B------:R-:W-:Y:S05]  /*10d0*/  BSYNC B1 ;  /* 0x0000000000017941 */ /* 0x000fea0003800000 */
.L_x_1006:
[----:B------:R-:W-:-:S13]  /*10e0*/  ISETP.GE.AND P0, PT, R23, R2, PT ;  /* 0x000000021700720c */ /* 0x000fda0003f06270 */
[----:B-12---:R-:W1:Y:S01]  /*10f0*/  @!P0 LDC.64 R4, c[0x0][0x218] ;  /* 0x00008600ff048b82 */ /* 0x006e620000000a00 */
[----:B0-----:R-:W-:Y:S01]  /*1100*/  @!P0 IADD3 R3, R0, R23, RZ ;  /* 0x0000001700038210 */ /* 0x001fe20007ffe0ff */
[----:B------:R-:W-:-:S04]  /*1110*/  @!P0 VIADD R23, R23, 0x80 ;  /* 0x0000008017178836 */ /* 0x000fc80000000000 */
[----:B-1----:R-:W-:-:S05]  /*1120*/  @!P0 IMAD.WIDE.U32 R4, R3, 0x2, R4 ;  /* 0x0000000203048825 */ /* 0x002fca00078e0004 */
[----:B------:R2:W-:Y:S02]  /*1130*/  @!P0 STG.E.U16 desc[UR4][R4.64], R8 ;  /* 0x0000000804008986 */ /* 0x0005e4000c101504 */
.L_x_1011:
[----:B------:R-:W-:Y:S05]  /*1140*/  BSYNC B0 ;  /* 0x0000000000007941 */ /* 0x000fea0003800000 */
.L_x_1005:
        /* <DEDUP_REMOVED lines=8> */
.L_x_1012:
        /* <DEDUP_REMOVED lines=11> */
.L_x_3515:


//--------------------- .text._ZN2at6native18elementwise_kernelILi128ELi4EZNS0_15gpu_kernel_implIZZZNS0_12prelu_kernelERNS_14TensorIteratorEENKUlvE_clEvENKUlvE1_clEvEUlN3c108BFloat16ES8_E_EEvRNS_18TensorIteratorBaseERKT_EUliE_EEviT1_ --------------------------
	.section	.text._ZN2at6native18elementwise_kernelILi128ELi4EZNS0_15gpu_kernel_implIZZZNS0_12prelu_kernelERNS_14TensorIteratorEENKUlvE_clEvENKUlvE1_clEvEUlN3c108BFloat16ES8_E_EEvRNS_18TensorIteratorBaseERKT_EUliE_EEviT1_,"ax",@progbits
	.align	128
        .global         _ZN2at6native18elementwise_kernelILi128ELi4EZNS0_15gpu_kernel_implIZZZNS0_12prelu_kernelERNS_14TensorIteratorEENKUlvE_clEvENKUlvE1_clEvEUlN3c108BFloat16ES8_E_EEvRNS_18TensorIteratorBaseERKT_EUliE_EEviT1_
        .type           _ZN2at6native18elementwise_kernelILi128ELi4EZNS0_15gpu_kernel_implIZZZNS0_12prelu_kernelERNS_14TensorIteratorEENKUlvE_clEvENKUlvE1_clEvEUlN3c108BFloat16ES8_E_EEvRNS_18TensorIteratorBaseERKT_EUliE_EEviT1_,@function
        .size           _ZN2at6native18elementwise_kernelILi128ELi4EZNS0_15gpu_kernel_implIZZZNS0_12prelu_kernelERNS_14TensorIteratorEENKUlvE_clEvENKUlvE1_clEvEUlN3c108BFloat16ES8_E_EEvRNS_18TensorIteratorBaseERKT_EUliE_EEviT1_,(.L_x_3516 - _ZN2at6native18elementwise_kernelILi128ELi4EZNS0_15gpu_kernel_implIZZZNS0_12prelu_kernelERNS_14TensorIteratorEENKUlvE_clEvENKUlvE1_clEvEUlN3c108BFloat16ES8_E_EEvRNS_18TensorIteratorBaseERKT_EUliE_EEviT1_)
        .other          _ZN2at6native18elementwise_kernelILi128ELi4EZNS0_15gpu_kernel_implIZZZNS0_12prelu_kernelERNS_14TensorIteratorEENKUlvE_clEvENKUlvE1_clEvEUlN3c108BFloat16ES8_E_EEvRNS_18TensorIteratorBaseERKT_EUliE_EEviT1_,@"STO_CUDA_ENTRY STV_DEFAULT"
_ZN2at6native18elementwise_kernelILi128ELi4EZNS0_15gpu_kernel_implIZZZNS0_12prelu_kernelERNS_14TensorIteratorEENKUlvE_clEvENKUlvE1_clEvEUlN3c108BFloat16ES8_E_EEvRNS_18TensorIteratorBaseERKT_EUliE_EEviT1_:
.text._ZN2at6native18elementwise_kernelILi128ELi4EZNS0_15gpu_kernel_implIZZZNS0_12prelu_kernelERNS_14TensorIteratorEENKUlvE_clEvENKUlvE1_clEvEUlN3c108BFloat16ES8_E_EEvRNS_18TensorIteratorBaseERKT_EUliE_EEviT1_:
        /* <DEDUP_REMOVED lines=365> */
.L_x_1015:
        /* <DEDUP_REMOVED lines=20> */
[----:B0-----:R-:W-:-:S04]  /*1810*/  F2FP.BF16.F32.PACK_AB R0, RZ, R0 ;  /* 0x00000000ff00723e */ /* 0x001fc800000010ff */
[----:B------:R-:W-:Y:S01]  /*1820*/  PRMT R19, R0, 0x7610, R19 ;  /* 0x0000761000137816 */ /* 0x000fe20000000013 */
[----:B------:R-:W-:Y:S06]  /*1830*/  BRA `(.L_x_1021) ;  /* 0x0000000c00dc7947 */ /* 0x000fec0003800000 */
.L_x_1019:
[----:B------:R-:W2:Y:S02]  /*1840*/  LDG.E.U8 R2, desc[UR36][R2.64] ;  /* 0x0000002402027981 */ /* 0x000ea4000c1e1100 */
[----:B--2---:R-:W-:-:S04]  /*1850*/  I2FP.F32.U32 R0, R2 ;  /* 0x0000000200007245 */ /* 0x004fc80000201000 */
[----:B------:R-:W-:-:S04]  /*1860*/  F2FP.BF16.F32.PACK_AB R0, RZ, R0 ;  /* 0x00000000ff00723e */ /* 0x000fc800000010ff */
[----:B------:R-:W-:Y:S01]  /*1870*/  PRMT R19, R0, 0x7610, R19 ;  /* 0x0000761000137816 */ /* 0x000fe20000000013 */
[----:B------:R-:W-:Y:S06]  /*1880*/  BRA `(.L_x_1021) ;  /* 0x0000000c00c87947 */ /* 0x000fec0003800000 */
.L_x_1018:
        /* <DEDUP_REMOVED lines=8> */
[----:B0-----:R-:W-:-:S04]  /*1910*/  F2FP.BF16.F32.PACK_AB R0, RZ, R0 ;  /* 0x00000000ff00723e */ /* 0x001fc800000010ff */
[----:B------:R-:W-:Y:S01]  /*1920*/  PRMT R19, R0, 0x7610, R19 ;  /* 0x0000761000137816 */ /* 0x000fe20000000013 */
[----:B------:R-:W-:Y:S06]  /*1930*/  BRA `(.L_x_1021) ;  /* 0x0000000c009c7947 */ /* 0x000fec0003800000 */
.L_x_1023:
[----:B------:R-:W2:Y:S02]  /*1940*/  LDG.E R2, desc[UR36][R2.64] ;  /* 0x0000002402027981 */ /* 0x000ea4000c1e1900 */
[----:B--2---:R-:W-:-:S04]  /*1950*/  I2FP.F32.S32 R0, R2 ;  /* 0x0000000200007245 */ /* 0x004fc80000201400 */
[----:B------:R-:W-:-:S04]  /*1960*/  F2FP.BF16.F32.PACK_AB R0, RZ, R0 ;  /* 0x00000000ff00723e */ /* 0x000fc800000010ff */
[----:B------:R-:W-:Y:S01]  /*1970*/  PRMT R19, R0, 0x7610, R19 ;  /* 0x0000761000137816 */ /* 0x000fe20000000013 */
[----:B------:R-:W-:Y:S06]  /*1980*/  BRA `(.L_x_1021) ;  /* 0x0000000c00887947 */ /* 0x000fec0003800000 */
.L_x_1022:
[----:B------:R-:W2:Y:S02]  /*1990*/  LDG.E.U16 R2, desc[UR36][R2.64] ;  /* 0x0000002402027981 */ /* 0x000ea4000c1e1500 */
[----:B--2---:R-:W0:Y:S02]  /*19a0*/  I2F.S16 R0, R2 ;  /* 0x0000000200007306 */ /* 0x004e240000101400 */
[----:B0-----:R-:W-:-:S04]  /*19b0*/  F2FP.BF16.F32.PACK_AB R0, RZ, R0 ;  /* 0x00000000ff00723e */ /* 0x001fc800000010ff */
[----:B------:R-:W-:Y:S01]  /*19c0*/  PRMT R19, R0, 0x7610, R19 ;  /* 0x0000761000137816 */ /* 0x000fe20000000013 */
[----:B------:R-:W-:Y:S06]  /*19d0*/  BRA `(.L_x_1021) ;  /* 0x0000000c00747947 */ /* 0x000fec0003800000 */
.L_x_1017:
[----:B------:R-:W-:-:S13]  /*19e0*/  ISETP.GT.AND P0, PT, R4, 0x6, PT ;  /* 0x000000060400780c */ /* 0x000fda0003f04270 */
[----:B------:R-:W-:Y:S05]  /*19f0*/  @P0 BRA `(.L_x_1024) ;  /* 0x0000000000300947 */ /* 0x000fea0003800000 */
[----:B------:R-:W-:-:S13]  /*1a00*/  ISETP.NE.AND P0, PT, R4, 0x5, PT ;  /* 0x000000050400780c */ /* 0x000fda0003f05270 */
[----:B------:R-:W-:Y:S05]  /*1a10*/  @!P0 BRA `(.L_x_1025) ;  /* 0x0000000000148947 */ /* 0x000fea0003800000 */
[----:B------:R-:W-:-:S13]  /*1a20*/  ISETP.NE.AND P0, PT, R4, 0x6, PT ;  /* 0x000000060400780c */ /* 0x000fda0003f05270 */
[----:B------:R-:W-:Y:S05]  /*1a30*/  @P0 BRA `(.L_x_1020) ;  /* 0x0000000800f00947 */ /* 0x000fea0003800000 */
[----:B------:R-:W2:Y:S02]  /*1a40*/  LDG.E R2, desc[UR36][R2.64] ;  /* 0x0000002402027981 */ /* 0x000ea4000c1e1900 */
[----:B--2---:R-:W-:Y:S01]  /*1a50*/  F2FP.BF16.F32.PACK_AB R19, RZ, R2 ;  /* 0x00000002ff13723e */ /* 0x004fe200000010ff */
[----:B------:R-:W-:Y:S06]  /*1a60*/  BRA `(.L_x_1021) ;  /* 0x0000000c00507947 */ /* 0x000fec0003800000 */
.L_x_1025:
[----:B------:R-:W2:Y:S02]  /*1a70*/  LDG.E.U16 R0, desc[UR36][R2.64] ;  /* 0x0000002402007981 */ /* 0x000ea4000c1e1500 */
[----:B--2---:R-:W-:-:S05]  /*1a80*/  HADD2.F32 R0, -RZ, R0.H0_H0 ;  /* 0x20000000ff007230 */ /* 0x004fca0000004100 */
[----:B------:R-:W-:-:S04]  /*1a90*/  F2FP.BF16.F32.PACK_AB R0, RZ, R0 ;  /* 0x00000000ff00723e */ /* 0x000fc800000010ff */
[----:B------:R-:W-:Y:S01]  /*1aa0*/  PRMT R19, R0, 0x7610, R19 ;  /* 0x0000761000137816 */ /* 0x000fe20000000013 */
[----:B------:R-:W-:Y:S06]  /*1ab0*/  BRA `(.L_x_1021) ;  /* 0x0000000c003c7947 */ /* 0x000fec0003800000 */
.L_x_1024:
[----:B------:R-:W-:-:S13]  /*1ac0*/  ISETP.NE.AND P0, PT, R4, 0x7, PT ;  /* 0x000000070400780c */ /* 0x000fda0003f05270 */
[----:B------:R-:W-:Y:S05]  /*1ad0*/  @!P0 BRA `(.L_x_1026) ;  /* 0x0000000000308947 */ /* 0x000fea0003800000 */
[----:B------:R-:W-:-:S13]  /*1ae0*/  ISETP.NE.AND P0, PT, R4, 0x8, PT ;  /* 0x000000080400780c */ /* 0x000fda0003f05270 */
[----:B------:R-:W-:Y:S05]  /*1af0*/  @!P0 BRA `(.L_x_1027) ;  /* 0x0000000000148947 */ /* 0x000fea0003800000 */
[----:B------:R-:W-:-:S13]  /*1b00*/  ISETP.NE.AND P0, PT, R4, 0x9, PT ;  /* 0x000000090400780c */ /* 0x000fda0003f05270 */
[----:B------:R-:W-:Y:S05]  /*1b10*/  @P0 BRA `(.L_x_1020) ;  /* 0x0000000800b80947 */ /* 0x000fea0003800000 */
[----:B------:R-:W2:Y:S02]  /*1b20*/  LDG.E R2, desc[UR36][R2.64] ;  /* 0x0000002402027981 */ /* 0x000ea4000c1e1900 */
[----:B--2---:R-:W-:Y:S01]  /*1b30*/  F2FP.BF16.F32.PACK_AB R19, RZ, R2 ;  /* 0x00000002ff13723e */ /* 0x004fe200000010ff */
[----:B------:R-:W-:Y:S06]  /*1b40*/  BRA `(.L_x_1021) ;  /* 0x0000000c00187947 */ /* 0x000fec0003800000 */
.L_x_1027:
[----:B------:R-:W2:Y:S02]  /*1b50*/  LDG.E.U16 R2, desc[UR36][R2.64] ;  /* 0x0000002402027981 */ /* 0x000ea4000c1e1500 */
[----:B--2---:R-:W-:-:S05]  /*1b60*/  HADD2.F32 R0, -RZ, R2.H0_H0 ;  /* 0x20000002ff007230 */ /* 0x004fca0000004100 */
[----:B------:R-:W-:-:S04]  /*1b70*/  F2FP.BF16.F32.PACK_AB R0, RZ, R0 ;  /* 0x00000000ff00723e */ /* 0x000fc800000010ff */
[----:B------:R-:W-:Y:S01]  /*1b80*/  PRMT R19, R0, 0x7610, R19 ;  /* 0x0000761000137816 */ /* 0x000fe20000000013 */
[----:B------:R-:W-:Y:S06]  /*1b90*/  BRA `(.L_x_1021) ;  /* 0x0000000c00047947 */ /* 0x000fec0003800000 */
.L_x_1026:
[----:B------:R-:W2:Y:S01]  /*1ba0*/  LDG.E.64 R2, desc[UR36][R2.64] ;  /* 0x0000002402027981 */ /* 0x000ea2000c1e1b00 */
[----:B------:R-:W-:Y:S01]  /*1bb0*/  UMOV UR4, 0xf0000000 ;  /* 0xf000000000047882 */ /* 0x000fe20000000000 */
[----:B------:R-:W-:Y:S01]  /*1bc0*/  UMOV UR5, 0x380fffff ;  /* 0x380fffff00057882 */ /* 0x000fe20000000000 */
[----:B--2---:R-:W0:Y:S01]  /*1bd0*/  F2F.F32.F64 R0, R2 ;  /* 0x0000000200007310 */ /* 0x004e220000301000 */
[----:B------:R-:W-:-:S14]  /*1be0*/  DSETP.GEU.AND P0, PT, |R2|, UR4, PT ;  /* 0x0000000402007e2a */ /* 0x000fdc000bf0e200 */
[----:B0-----:R-:W-:-:S05]  /*1bf0*/  @!P0 FMUL R0, R0, 1.175494350822287508e-38 ;  /* 0x0080000000008820 */ /* 0x001fca0000400000 */
[----:B------:R-:W-:-:S04]  /*1c00*/  F2FP.BF16.F32.PACK_AB R0, RZ, R0 ;  /* 0x00000000ff00723e */ /* 0x000fc800000010ff */
[----:B------:R-:W-:Y:S01]  /*1c10*/  PRMT R19, R0, 0x7610, R19 ;  /* 0x0000761000137816 */ /* 0x000fe20000000013 */
[----:B------:R-:W-:Y:S06]  /*1c20*/  BRA `(.L_x_1021) ;  /* 0x0000000800e07947 */ /* 0x000fec0003800000 */
.L_x_1016:
        /* <DEDUP_REMOVED lines=11> */
[----:B------:R-:W-:-:S04]  /*1ce0*/  F2FP.BF16.F32.PACK_AB R0, RZ, R0 ;  /* 0x00000000ff00723e */ /* 0x000fc800000010ff */
[----:B------:R-:W-:Y:S01]  /*1cf0*/  PRMT R19, R0, 0x7610, R19 ;  /* 0x0000761000137816 */ /* 0x000fe20000000013 */
[----:B------:R-:W-:Y:S06]  /*1d00*/  BRA `(.L_x_1021) ;  /* 0x0000000800a87947 */ /* 0x000fec0003800000 */
.L_x_1030:
        /* <DEDUP_REMOVED lines=9> */
.L_x_1029:
        /* <DEDUP_REMOVED lines=25> */
[----:B------:R-:W-:-:S04]  /*1f30*/  F2FP.BF16.F32.PACK_AB R5, RZ, R5 ;  /* 0x00000005ff05723e */ /* 0x000fc800000010ff */
[----:B------:R-:W-:Y:S01]  /*1f40*/  PRMT R19, R5, 0x7610, R19 ;  /* 0x0000761005137816 */ /* 0x000fe20000000013 */
[----:B------:R-:W-:Y:S06]  /*1f50*/  BRA `(.L_x_1021) ;  /* 0x0000000800147947 */ /* 0x000fec0003800000 */
.L_x_1032:
        /* <DEDUP_REMOVED lines=12> */
[----:B------:R-:W-:-:S04]  /*2020*/  F2FP.BF16.F32.PACK_AB R4, RZ, R4 ;  /* 0x00000004ff04723e */ /* 0x000fc800000010ff */
[----:B------:R-:W-:Y:S01]  /*2030*/  PRMT R19, R4, 0x7610, R19 ;  /* 0x0000761004137816 */ /* 0x000fe20000000013 */
[----:B------:R-:W-:Y:S06]  /*2040*/  BRA `(.L_x_1021) ;  /* 0x0000000400d87947 */ /* 0x000fec0003800000 */
.L_x_1031:
[----:B------:R0:W5:Y:S01]  /*2050*/  LDG.E.U16 R19, desc[UR36][R2.64] ;  /* 0x0000002402137981 */ /* 0x000162000c1e1500 */
[----:B------:R-:W-:Y:S05]  /*2060*/  BRA `(.L_x_1021) ;  /* 0x0000000400d07947 */ /* 0x000fea0003800000 */
.L_x_1028:
        /* <DEDUP_REMOVED lines=10> */
[----:B------:R-:W-:-:S04]  /*2110*/  F2FP.BF16.F32.PACK_AB R0, RZ, R0 ;  /* 0x00000000ff00723e */ /* 0x000fc800000010ff */
[----:B------:R-:W-:Y:S01]  /*2120*/  PRMT R19, R0, 0x7610, R19 ;  /* 0x0000761000137816 */ /* 0x000fe20000000013 */
[----:B------:R-:W-:Y:S06]  /*2130*/  BRA `(.L_x_1021) ;  /* 0x00000004009c7947 */ /* 0x000fec0003800000 */
.L_x_1035:
        /* <DEDUP_REMOVED lines=21> */
.L_x_1039:
[----:B------:R-:W-:Y:S05]  /*2290*/  BSYNC B1 ;  /* 0x0000000000017941 */ /* 0x000fea0003800000 */
.L_x_1038:
[----:B------:R-:W-:Y:S01]  /*22a0*/  LEA R3, R0, 0x3b800000, 0x17 ;  /* 0x3b80000000037811 */ /* 0x000fe200078eb8ff */
[----:B------:R-:W-:-:S05]  /*22b0*/  IMAD.SHL.U32 R0, R2, 0x100000, RZ ;  /* 0x0010000002007824 */ /* 0x000fca00078e00ff */
[----:B------:R-:W-:-:S07]  /*22c0*/  LOP3.LUT R0, R3, R0, R4, 0xfe, !PT ;  /* 0x0000000003007212 */ /* 0x000fce00078efe04 */
.L_x_1037:
[----:B------:R-:W-:Y:S05]  /*22d0*/  BSYNC B0 ;  /* 0x0000000000007941 */ /* 0x000fea0003800000 */
.L_x_1036:
[----:B------:R-:W-:-:S04]  /*22e0*/  F2FP.BF16.F32.PACK_AB R0, RZ, R0 ;  /* 0x00000000ff00723e */ /* 0x000fc800000010ff */
[----:B------:R-:W-:Y:S01]  /*22f0*/  PRMT R19, R0, 0x7610, R19 ;  /* 0x0000761000137816 */ /* 0x000fe20000000013 */
[----:B------:R-:W-:Y:S06]  /*2300*/  BRA `(.L_x_1021) ;  /* 0x0000000400287947 */ /* 0x000fec0003800000 */
.L_x_1034:
        /* <DEDUP_REMOVED lines=21> */
.L_x_1043:
[----:B------:R-:W-:Y:S05]  /*2460*/  BSYNC B1 ;  /* 0x0000000000017941 */ /* 0x000fea0003800000 */
.L_x_1042:
[----:B------:R-:W-:Y:S01]  /*2470*/  LEA R3, R0, 0x37800000, 0x17 ;  /* 0x3780000000037811 */ /* 0x000fe200078eb8ff */
[----:B------:R-:W-:-:S05]  /*2480*/  IMAD.SHL.U32 R0, R2, 0x200000, RZ ;  /* 0x0020000002007824 */ /* 0x000fca00078e00ff */
[----:B------:R-:W-:-:S07]  /*2490*/  LOP3.LUT R0, R3, R0, R4, 0xfe, !PT ;  /* 0x0000000003007212 */ /* 0x000fce00078efe04 */
.L_x_1041:
[----:B------:R-:W-:Y:S05]  /*24a0*/  BSYNC B0 ;  /* 0x0000000000007941 */ /* 0x000fea0003800000 */
.L_x_1040:
[----:B------:R-:W-:-:S04]  /*24b0*/  F2FP.BF16.F32.PACK_AB R0, RZ, R0 ;  /* 0x00000000ff00723e */ /* 0x000fc800000010ff */
[----:B------:R-:W-:Y:S01]  /*24c0*/  PRMT R19, R0, 0x7610, R19 ;  /* 0x0000761000137816 */ /* 0x000fe20000000013 */
[----:B------:R-:W-:Y:S06]  /*24d0*/  BRA `(.L_x_1021) ;  /* 0x0000000000b47947 */ /* 0x000fec0003800000 */
.L_x_1033:
        /* <DEDUP_REMOVED lines=14> */
.L_x_1047:
[----:B------:R-:W-:Y:S05]  /*25c0*/  BSYNC B0 ;  /* 0x0000000000007941 */ /* 0x000fea0003800000 */
.L_x_1046:
[----:B------:R-:W-:-:S04]  /*25d0*/  F2FP.BF16.F32.PACK_AB R0, RZ, R0 ;  /* 0x00000000ff00723e */ /* 0x000fc800000010ff */
[----:B------:R-:W-:Y:S01]  /*25e0*/  PRMT R19, R0, 0x7610, R19 ;  /* 0x0000761000137816 */ /* 0x000fe20000000013 */
[----:B------:R-:W-:Y:S06]  /*25f0*/  BRA `(.L_x_1021) ;  /* 0x00000000006c7947 */ /* 0x000fec0003800000 */
.L_x_1020:
        /* <DEDUP_REMOVED lines=16> */
.L_x_1048:
[----:B------:R-:W-:Y:S01]  /*2700*/  PRMT R19, RZ, 0x7610, R19 ;  /* 0x00007610ff137816 */ /* 0x000fe20000000013 */
[----:B------:R-:W-:Y:S06]  /*2710*/  BRA `(.L_x_1021) ;  /* 0x0000000000247947 */ /* 0x000fec0003800000 */
.L_x_1045:
[----:B------:R-:W2:Y:S02]  /*2720*/  LDG.E.64 R2, desc[UR36][R2.64] ;  /* 0x0000002402027981 */ /* 0x000ea4000c1e1b00 */
[----:B--2---:R-:W0:Y:S02]  /*2730*/  I2F.U64 R0, R2 ;  /* 0x0000000200007312 */ /* 0x004e240000301000 */
[----:B0-----:R-:W-:-:S04]  /*2740*/  F2FP.BF16.F32.PACK_AB R0, RZ, R0 ;  /* 0x00000000ff00723e */ /* 0x001fc800000010ff */
[----:B------:R-:W-:Y:S01]  /*2750*/  PRMT R19, R0, 0x7610, R19 ;  /* 0x0000761000137816 */ /* 0x000fe20000000013 */
[----:B------:R-:W-:Y:S06]  /*2760*/  BRA `(.L_x_1021) ;  /* 0x0000000000107947 */ /* 0x000fec0003800000 */
.L_x_1044:
[----:B------:R-:W2:Y:S02]  /*2770*/  LDG.E R2, desc[UR36][R2.64] ;  /* 0x0000002402027981 */ /* 0x000ea4000c1e1900 */
[----:B--2---:R-:W-:-:S04]  /*2780*/  I2FP.F32.U32 R0, R2 ;  /* 0x0000000200007245 */ /* 0x004fc80000201000 */
[----:B------:R-:W-:-:S04]  /*2790*/  F2FP.BF16.F32.PACK_AB R0, RZ, R0 ;  /* 0x00000000ff00723e */ /* 0x000fc800000010ff */
[----:B------:R-:W-:-:S07]  /*27a0*/  PRMT R19, R0, 0x7610, R19 ;  /* 0x0000761000137816 */ /* 0x000fce0000000013 */
.L_x_1021:
[----:B------:R-:W1:Y:S01]  /*27b0*/  LDC.U8 R4, c[0x0][0x493] ;  /* 0x000124c0ff047b82 */ /* 0x000e620000000000 */
[----:B------:R-:W-:Y:S02]  /*27c0*/  ULDC.64 UR4, c[0x0][0x488] ;  /* 0x0001220000047ab9 */ /* 0x000fe40000000a00 */
[----:B0-----:R-:W-:-:S05]  /*27d0*/  IADD3 R2, P1, R22, UR4, RZ ;  /* 0x0000000416027c10 */ /* 0x001fca000ff3e0ff */
[----:B------:R-:W-:Y:S01]  /*27e0*/  IMAD.X R3, RZ, RZ, UR5, P1 ;  /* 0x00000005ff037e24 */ /* 0x000fe200088e06ff */
[----:B-1----:R-:W-:-:S04]  /*27f0*/  PRMT R0, R4, 0x9910, RZ ;  /* 0x0000991004007816 */ /* 0x002fc800000000ff */
        /* <DEDUP_REMOVED lines=12> */
[----:B0-----:R-:W-:Y:S01]  /*28c0*/  F2FP.BF16.F32.PACK_AB R0, RZ, R0 ;  /* 0x00000000ff00723e */ /* 0x001fe200000010ff */
[----:B------:R-:W-:Y:S06]  /*28d0*/  BRA `(.L_x_1054) ;  /* 0x0000000c00a07947 */ /* 0x000fec0003800000 */
.L_x_1052:
[----:B------:R-:W2:Y:S02]  /*28e0*/  LDG.E.U8 R2, desc[UR36][R2.64] ;  /* 0x0000002402027981 */ /* 0x000ea4000c1e1100 */
[----:B--2---:R-:W-:-:S04]  /*28f0*/  I2FP.F32.U32 R0, R2 ;  /* 0x0000000200007245 */ /* 0x004fc80000201000 */
[----:B------:R-:W-:Y:S01]  /*2900*/  F2FP.BF16.F32.PACK_AB R0, RZ, R0 ;  /* 0x00000000ff00723e */ /* 0x000fe200000010ff */
[----:B------:R-:W-:Y:S06]  /*2910*/  BRA `(.L_x_1054) ;  /* 0x0000000c00907947 */ /* 0x000fec0003800000 */
.L_x_1051:
        /* <DEDUP_REMOVED lines=8> */
[----:B0-----:R-:W-:Y:S01]  /*29a0*/  F2FP.BF16.F32.PACK_AB R0, RZ, R0 ;  /* 0x00000000ff00723e */ /* 0x001fe200000010ff */
[----:B------:R-:W-:Y:S06]  /*29b0*/  BRA `(.L_x_1054) ;  /* 0x0000000c00687947 */ /* 0x000fec0003800000 */
.L_x_1056:
[----:B------:R-:W2:Y:S02]  /*29c0*/  LDG.E R2, desc[UR36][R2.64] ;  /* 0x0000002402027981 */ /* 0x000ea4000c1e1900 */
[----:B--2---:R-:W-:-:S04]  /*29d0*/  I2FP.F32.S32 R0, R2 ;  /* 0x0000000200007245 */ /* 0x004fc80000201400 */
[----:B------:R-:W-:Y:S01]  /*29e0*/  F2FP.BF16.F32.PACK_AB R0, RZ, R0 ;  /* 0x00000000ff00723e */ /* 0x000fe200000010ff */
[----:B------:R-:W-:Y:S06]  /*29f0*/  BRA `(.L_x_1054) ;  /* 0x0000000c00587947 */ /* 0x000fec0003800000 */
.L_x_1055:
[----:B------:R-:W2:Y:S02]  /*2a00*/  LDG.E.U16 R2, desc[UR36][R2.64] ;  /* 0x0000002402027981 */ /* 0x000ea4000c1e1500 */
[----:B--2---:R-:W0:Y:S02]  /*2a10*/  I2F.S16 R0, R2 ;  /* 0x0000000200007306 */ /* 0x004e240000101400 */
[----:B0-----:R-:W-:Y:S01]  /*2a20*/  F2FP.BF16.F32.PACK_AB R0, RZ, R0 ;  /* 0x00000000ff00723e */ /* 0x001fe200000010ff */
[----:B------:R-:W-:Y:S06]  /*2a30*/  BRA `(.L_x_1054) ;  /* 0x0000000c00487947 */ /* 0x000fec0003800000 */
.L_x_1050:
        /* <DEDUP_REMOVED lines=9> */
.L_x_1058:
[----:B------:R-:W2:Y:S02]  /*2ad0*/  LDG.E.U16 R0, desc[UR36][R2.64] ;  /* 0x0000002402007981 */ /* 0x000ea4000c1e1500 */
[----:B--2---:R-:W-:-:S05]  /*2ae0*/  HADD2.F32 R0, -RZ, R0.H0_H0 ;  /* 0x20000000ff007230 */ /* 0x004fca0000004100 */
[----:B------:R-:W-:Y:S01]  /*2af0*/  F2FP.BF16.F32.PACK_AB R0, RZ, R0 ;  /* 0x00000000ff00723e */ /* 0x000fe200000010ff */
[----:B------:R-:W-:Y:S06]  /*2b00*/  BRA `(.L_x_1054) ;  /* 0x0000000c00147947 */ /* 0x000fec0003800000 */
.L_x_1057:
        /* <DEDUP_REMOVED lines=9> */
.L_x_1060:
[----:B------:R-:W2:Y:S02]  /*2ba0*/  LDG.E.U16 R2, desc[UR36][R2.64] ;  /* 0x0000002402027981 */ /* 0x000ea4000c1e1500 */
[----:B--2---:R-:W-:-:S05]  /*2bb0*/  HADD2.F32 R0, -RZ, R2.H0_H0 ;  /* 0x20000002ff007230 */ /* 0x004fca0000004100 */
[----:B------:R-:W-:Y:S01]  /*2bc0*/  F2FP.BF16.F32.PACK_AB R0, RZ, R0 ;  /* 0x00000000ff00723e */ /* 0x000fe200000010ff */
[----:B------:R-:W-:Y:S06]  /*2bd0*/  BRA `(.L_x_1054) ;  /* 0x0000000800e07947 */ /* 0x000fec0003800000 */
.L_x_1059:
[----:B------:R-:W2:Y:S01]  /*2be0*/  LDG.E.64 R2, desc[UR36][R2.64] ;  /* 0x0000002402027981 */ /* 0x000ea2000c1e1b00 */
[----:B------:R-:W-:Y:S01]  /*2bf0*/  UMOV UR4, 0xf0000000 ;  /* 0xf000000000047882 */ /* 0x000fe20000000000 */
[----:B------:R-:W-:Y:S01]  /*2c00*/  UMOV UR5, 0x380fffff ;  /* 0x380fffff00057882 */ /* 0x000fe20000000000 */
[----:B--2---:R-:W0:Y:S01]  /*2c10*/  F2F.F32.F64 R0, R2 ;  /* 0x0000000200007310 */ /* 0x004e220000301000 */
[----:B------:R-:W-:-:S14]  /*2c20*/  DSETP.GEU.AND P0, PT, |R2|, UR4, PT ;  /* 0x0000000402007e2a */ /* 0x000fdc000bf0e200 */
[----:B0-----:R-:W-:-:S05]  /*2c30*/  @!P0 FMUL R0, R0, 1.175494350822287508e-38 ;  /* 0x0080000000008820 */ /* 0x001fca0000400000 */
[----:B------:R-:W-:Y:S01]  /*2c40*/  F2FP.BF16.F32.PACK_AB R0, RZ, R0 ;  /* 0x00000000ff00723e */ /* 0x000fe200000010ff */
[----:B------:R-:W-:Y:S06]  /*2c50*/  BRA `(.L_x_1054) ;  /* 0x0000000800c07947 */ /* 0x000fec0003800000 */
.L_x_1049:
        /* <DEDUP_REMOVED lines=11> */
[----:B------:R-:W-:Y:S01]  /*2d10*/  F2FP.BF16.F32.PACK_AB R0, RZ, R0 ;  /* 0x00000000ff00723e */ /* 0x000fe200000010ff */
[----:B------:R-:W-:Y:S06]  /*2d20*/  BRA `(.L_x_1054) ;  /* 0x00000008008c7947 */ /* 0x000fec0003800000 */
.L_x_1063:
        /* <DEDUP_REMOVED lines=8> */
.L_x_1062:
        /* <DEDUP_REMOVED lines=28> */
.L_x_1065:
        /* <DEDUP_REMOVED lines=15> */
.L_x_1064:
[----:B------:R0:W5:Y:S01]  /*3060*/  LDG.E.U16 R0, desc[UR36][R2.64] ;  /* 0x0000002402007981 */ /* 0x000162000c1e1500 */
[----:B------:R-:W-:Y:S05]  /*3070*/  BRA `(.L_x_1054) ;  /* 0x0000000400b87947 */ /* 0x000fea0003800000 */
.L_x_1061:
        /* <DEDUP_REMOVED lines=10> */
[----:B------:R-:W-:Y:S01]  /*3120*/  F2FP.BF16.F32.PACK_AB R0, RZ, R0 ;  /* 0x00000000ff00723e */ /* 0x000fe200000010ff */
[----:B------:R-:W-:Y:S06]  /*3130*/  BRA `(.L_x_1054) ;  /* 0x0000000400887947 */ /* 0x000fec0003800000 */
.L_x_1068:
        /* <DEDUP_REMOVED lines=21> */
.L_x_1072:
[----:B------:R-:W-:Y:S05]  /*3290*/  BSYNC B1 ;  /* 0x0000000000017941 */ /* 0x000fea0003800000 */
.L_x_1071:
[----:B------:R-:W-:Y:S01]  /*32a0*/  LEA R3, R0, 0x3b800000, 0x17 ;  /* 0x3b80000000037811 */ /* 0x000fe200078eb8ff */
[----:B------:R-:W-:-:S05]  /*32b0*/  IMAD.SHL.U32 R0, R2, 0x100000, RZ ;  /* 0x0010000002007824 */ /* 0x000fca00078e00ff */
[----:B------:R-:W-:-:S07]  /*32c0*/  LOP3.LUT R0, R3, R0, R4, 0xfe, !PT ;  /* 0x0000000003007212 */ /* 0x000fce00078efe04 */
.L_x_1070:
[----:B------:R-:W-:Y:S05]  /*32d0*/  BSYNC B0 ;  /* 0x0000000000007941 */ /* 0x000fea0003800000 */
.L_x_1069:
[----:B------:R-:W-:Y:S01]  /*32e0*/  F2FP.BF16.F32.PACK_AB R0, RZ, R0 ;  /* 0x00000000ff00723e */ /* 0x000fe200000010ff */
[----:B------:R-:W-:Y:S06]  /*32f0*/  BRA `(.L_x_1054) ;  /* 0x0000000400187947 */ /* 0x000fec0003800000 */
.L_x_1067:
        /* <DEDUP_REMOVED lines=21> */
.L_x_1076:
[----:B------:R-:W-:Y:S05]  /*3450*/  BSYNC B1 ;  /* 0x0000000000017941 */ /* 0x000fea0003800000 */
.L_x_1075:
[----:B------:R-:W-:Y:S01]  /*3460*/  LEA R3, R0, 0x37800000, 0x17 ;  /* 0x3780000000037811 */ /* 0x000fe200078eb8ff */
[----:B------:R-:W-:-:S05]  /*3470*/  IMAD.SHL.U32 R0, R2, 0x200000, RZ ;  /* 0x0020000002007824 */ /* 0x000fca00078e00ff */
[----:B------:R-:W-:-:S07]  /*3480*/  LOP3.LUT R0, R3, R0, R4, 0xfe, !PT ;  /* 0x0000000003007212 */ /* 0x000fce00078efe04 */
.L_x_1074:
[----:B------:R-:W-:Y:S05]  /*3490*/  BSYNC B0 ;  /* 0x0000000000007941 */ /* 0x000fea0003800000 */
.L_x_1073:
[----:B------:R-:W-:Y:S01]  /*34a0*/  F2FP.BF16.F32.PACK_AB R0, RZ, R0 ;  /* 0x00000000ff00723e */ /* 0x000fe200000010ff */
[----:B------:R-:W-:Y:S06]  /*34b0*/  BRA `(.L_x_1054) ;  /* 0x0000000000a87947 */ /* 0x000fec0003800000 */
.L_x_1066:
        /* <DEDUP_REMOVED lines=14> */
.L_x_1080:
[----:B------:R-:W-:Y:S05]  /*35a0*/  BSYNC B0 ;  /* 0x0000000000007941 */ /* 0x000fea0003800000 */
.L_x_1079:
[----:B------:R-:W-:Y:S01]  /*35b0*/  F2FP.BF16.F32.PACK_AB R0, RZ, R0 ;  /* 0x00000000ff00723e */ /* 0x000fe200000010ff */
[----:B------:R-:W-:Y:S06]  /*35c0*/  BRA `(.L_x_1054) ;  /* 0x0000000000647947 */ /* 0x000fec0003800000 */
.L_x_1053:
        /* <DEDUP_REMOVED lines=16> */
.L_x_1081:
[----:B------:R-:W-:Y:S01]  /*36d0*/  PRMT R0, RZ, 0x7610, R0 ;  /* 0x00007610ff007816 */ /* 0x000fe20000000000 */
[----:B------:R-:W-:Y:S06]  /*36e0*/  BRA `(.L_x_1054) ;  /* 0x00000000001c7947 */ /* 0x000fec0003800000 */
.L_x_1078:
[----:B------:R-:W2:Y:S02]  /*36f0*/  LDG.E.64 R2, desc[UR36][R2.64] ;  /* 0x0000002402027981 */ /* 0x000ea4000c1e1b00 */
[----:B--2---:R-:W0:Y:S02]  /*3700*/  I2F.U64 R0, R2 ;  /* 0x0000000200007312 */ /* 0x004e240000301000 */
[----:B0-----:R-:W-:Y:S01]  /*3710*/  F2FP.BF16.F32.PACK_AB R0, RZ, R0 ;  /* 0x00000000ff00723e */ /* 0x001fe200000010ff */
[----:B------:R-:W-:Y:S06]  /*3720*/  BRA `(.L_x_1054) ;  /* 0x00000000000c7947 */ /* 0x000fec0003800000 */
.L_x_1077:
[----:B------:R-:W2:Y:S02]  /*3730*/  LDG.E R2, desc[UR36][R2.64] ;  /* 0x0000002402027981 */ /* 0x000ea4000c1e1900 */
[----:B--2---:R-:W-:-:S04]  /*3740*/  I2FP.F32.U32 R0, R2 ;  /* 0x0000000200007245 */ /* 0x004fc80000201000 */
[----:B------:R-:W-:-:S07]  /*3750*/  F2FP.BF16.F32.PACK_AB R0, RZ, R0 ;  /* 0x00000000ff00723e */ /* 0x000fce00000010ff */
.L_x_1054:
[----:B------:R-:W1:Y:S01]  /*3760*/  LDC.U8 R5, c[0x0][0x491] ;  /* 0x00012440ff057b82 */ /* 0x000e620000000000 */
[----:B0----5:R-:W-:-:S05]  /*3770*/  IMAD.U32 R2, R19, 0x10000, RZ ;  /* 0x0001000013027824 */ /* 0x021fca00078e00ff */
[----:B------:R-:W-:-:S13]  /*3780*/  FSETP.GT.FTZ.AND P0, PT, R2, RZ, PT ;  /* 0x000000ff0200720b */ /* 0x000fda0003f14000 */
[----:B------:R-:W-:-:S04]  /*3790*/  @!P0 IMAD.U32 R3, R0, 0x10000, RZ ;  /* 0x0001000000038824 */ /* 0x000fc800078e00ff */
[----:B------:R-:W-:Y:S01]  /*37a0*/  @!P0 FMUL.FTZ R3, R2, R3 ;  /* 0x0000000302038220 */ /* 0x000fe20000410000 */
[----:B-1----:R-:W-:-:S04]  /*37b0*/  PRMT R4, R5, 0x9910, RZ ;  /* 0x0000991005047816 */ /* 0x002fc800000000ff */
[----:B------:R-:W-:Y:S01]  /*37c0*/  @!P0 F2FP.BF16.F32.PACK_AB R3, RZ, R3 ;  /* 0x00000003ff03823e */ /* 0x000fe200000010ff */
[----:B------:R-:W-:-:S03]  /*37d0*/  IMAD.MOV.U32 R0, RZ, RZ, R4 ;  /* 0x000000ffff007224 */ /* 0x000fc600078e0004 */
[----:B------:R-:W-:Y:S02]  /*37e0*/  @!P0 PRMT R19, R3, 0x7610, R19 ;  /* 0x0000761003138816 */ /* 0x000fe40000000013 */
        /* <DEDUP_REMOVED lines=10> */
[----:B------:R-:W-:-:S06]  /*3890*/  IMAD.U32 R19, R19, 0x10000, RZ ;  /* 0x0001000013137824 */ /* 0x000fcc00078e00ff */
[----:B------:R-:W0:Y:S02]  /*38a0*/  F2I.FTZ.TRUNC.NTZ R19, R19 ;  /* 0x0000001300137305 */ /* 0x000e24000021f100 */
[----:B0-----:R0:W-:Y:S01]  /*38b0*/  STG.E.U8 desc[UR36][R16.64], R19 ;  /* 0x0000001310007986 */ /* 0x0011e2000c101124 */
[----:B------:R-:W-:Y:S05]  /*38c0*/  BRA `(.L_x_1087) ;  /* 0x0000000c00947947 */ /* 0x000fea0003800000 */
.L_x_1085:
[----:B------:R-:W-:-:S06]  /*38d0*/  IMAD.U32 R3, R19, 0x10000, RZ ;  /* 0x0001000013037824 */ /* 0x000fcc00078e00ff */
[----:B------:R-:W0:Y:S02]  /*38e0*/  F2I.S64.TRUNC R2, R3 ;  /* 0x0000000300027311 */ /* 0x000e24000020d900 */
[----:B0-----:R1:W-:Y:S01]  /*38f0*/  STG.E.U8 desc[UR36][R16.64], R2 ;  /* 0x0000000210007986 */ /* 0x0013e2000c101124 */
[----:B------:R-:W-:Y:S05]  /*3900*/  BRA `(.L_x_1087) ;  /* 0x0000000c00847947 */ /* 0x000fea0003800000 */
.L_x_1084:
[----:B------:R-:W-:-:S13]  /*3910*/  ISETP.NE.AND P0, PT, R0, 0x2, PT ;  /* 0x000000020000780c */ /* 0x000fda0003f05270 */
[----:B------:R-:W-:Y:S05]  /*3920*/  @!P0 BRA `(.L_x_1088) ;  /* 0x0000000000308947 */ /* 0x000fea0003800000 */
[----:B------:R-:W-:-:S13]  /*3930*/  ISETP.NE.AND P0, PT, R0, 0x3, PT ;  /* 0x000000030000780c */ /* 0x000fda0003f05270 */
[----:B------:R-:W-:Y:S05]  /*3940*/  @!P0 BRA `(.L_x_1089) ;  /* 0x0000000000188947 */ /* 0x000fea0003800000 */
[----:B------:R-:W-:-:S13]  /*3950*/  ISETP.NE.AND P0, PT, R0, 0x4, PT ;  /* 0x000000040000780c */ /* 0x000fda0003f05270 */
[----:B------:R-:W-:Y:S05]  /*3960*/  @P0 BRA `(.L_x_1086) ;  /* 0x0000000c000c0947 */ /* 0x000fea0003800000 */
[----:B------:R-:W-:-:S06]  /*3970*/  IMAD.U32 R2, R19, 0x10000, RZ ;  /* 0x0001000013027824 */ /* 0x000fcc00078e00ff */
[----:B------:R-:W0:Y:S02]  /*3980*/  F2I.S64.TRUNC R2, R2 ;  /* 0x0000000200027311 */ /* 0x000e24000020d900 */
[----:B0-----:R4:W-:Y:S01]  /*3990*/  STG.E.64 desc[UR36][R16.64], R2 ;  /* 0x0000000210007986 */ /* 0x0019e2000c101b24 */
[----:B------:R-:W-:Y:S05]  /*39a0*/  BRA `(.L_x_1087) ;  /* 0x0000000c005c7947 */ /* 0x000fea0003800000 */
.L_x_1089:
[----:B------:R-:W-:-:S06]  /*39b0*/  IMAD.U32 R19, R19, 0x10000, RZ ;  /* 0x0001000013137824 */ /* 0x000fcc00078e00ff */
[----:B------:R-:W0:Y:S02]  /*39c0*/  F2I.FTZ.TRUNC.NTZ R19, R19 ;  /* 0x0000001300137305 */ /* 0x000e24000021f100 */
[----:B0-----:R3:W-:Y:S01]  /*39d0*/  STG.E desc[UR36][R16.64], R19 ;  /* 0x0000001310007986 */ /* 0x0017e2000c101924 */
[----:B------:R-:W-:Y:S05]  /*39e0*/  BRA `(.L_x_1087) ;  /* 0x0000000c004c7947 */ /* 0x000fea0003800000 */
.L_x_1088:
[----:B------:R-:W-:-:S06]  /*39f0*/  IMAD.U32 R19, R19, 0x10000, RZ ;  /* 0x0001000013137824 */ /* 0x000fcc00078e00ff */
[----:B------:R-:W0:Y:S02]  /*3a00*/  F2I.FTZ.TRUNC.NTZ R19, R19 ;  /* 0x0000001300137305 */ /* 0x000e24000021f100 */
[----:B0-----:R2:W-:Y:S01]  /*3a10*/  STG.E.U16 desc[UR36][R16.64], R19 ;  /* 0x0000001310007986 */ /* 0x0015e2000c101524 */
[----:B------:R-:W-:Y:S05]  /*3a20*/  BRA `(.L_x_1087) ;  /* 0x0000000c003c7947 */ /* 0x000fea0003800000 */
.L_x_1083:
[----:B------:R-:W-:-:S13]  /*3a30*/  ISETP.GT.AND P0, PT, R0, 0x6, PT ;  /* 0x000000060000780c */ /* 0x000fda0003f04270 */
[----:B------:R-:W-:Y:S05]  /*3a40*/  @P0 BRA `(.L_x_1090) ;  /* 0x00000000002c0947 */ /* 0x000fea0003800000 */
[----:B------:R-:W-:-:S13]  /*3a50*/  ISETP.NE.AND P0, PT, R0, 0x5, PT ;  /* 0x000000050000780c */ /* 0x000fda0003f05270 */
[----:B------:R-:W-:Y:S05]  /*3a60*/  @!P0 BRA `(.L_x_1091) ;  /* 0x0000000000148947 */ /* 0x000fea0003800000 */
[----:B------:R-:W-:-:S13]  /*3a70*/  ISETP.NE.AND P0, PT, R0, 0x6, PT ;  /* 0x000000060000780c */ /* 0x000fda0003f05270 */
[----:B------:R-:W-:Y:S05]  /*3a80*/  @P0 BRA `(.L_x_1086) ;  /* 0x0000000800c40947 */ /* 0x000fea0003800000 */
[----:B------:R-:W-:-:S05]  /*3a90*/  IMAD.U32 R19, R19, 0x10000, RZ ;  /* 0x0001000013137824 */ /* 0x000fca00078e00ff */
[----:B------:R0:W-:Y:S01]  /*3aa0*/  STG.E desc[UR36][R16.64], R19 ;  /* 0x0000001310007986 */ /* 0x0001e2000c101924 */
[----:B------:R-:W-:Y:S05]  /*3ab0*/  BRA `(.L_x_1087) ;  /* 0x0000000c00187947 */ /* 0x000fea0003800000 */
.L_x_1091:
[----:B------:R-:W-:-:S05]  /*3ac0*/  IMAD.U32 R0, R19, 0x10000, RZ ;  /* 0x0001000013007824 */ /* 0x000fca00078e00ff */
[----:B------:R-:W-:-:S05]  /*3ad0*/  F2FP.F16.F32.PACK_AB R0, RZ, R0 ;  /* 0x00000000ff00723e */ /* 0x000fca00000000ff */
[----:B------:R0:W-:Y:S01]  /*3ae0*/  STG.E.U16 desc[UR36][R16.64], R0 ;  /* 0x0000000010007986 */ /* 0x0001e2000c101524 */
[----:B------:R-:W-:Y:S05]  /*3af0*/  BRA `(.L_x_1087) ;  /* 0x0000000c00087947 */ /* 0x000fea0003800000 */
.L_x_1090:
[----:B------:R-:W-:-:S13]  /*3b00*/  ISETP.NE.AND P0, PT, R0, 0x7, PT ;  /* 0x000000070000780c */ /* 0x000fda0003f05270 */
[----:B------:R-:W-:Y:S05]  /*3b10*/  @!P0 BRA `(.L_x_1092) ;  /* 0x0000000000348947 */ /* 0x000fea0003800000 */
[----:B------:R-:W-:-:S13]  /*3b20*/  ISETP.NE.AND P0, PT, R0, 0x8, PT ;  /* 0x000000080000780c */ /* 0x000fda0003f05270 */
[----:B------:R-:W-:Y:S05]  /*3b30*/  @!P0 BRA `(.L_x_1093) ;  /* 0x0000000000188947 */ /* 0x000fea0003800000 */
[----:B------:R-:W-:-:S13]  /*3b40*/  ISETP.NE.AND P0, PT, R0, 0x9, PT ;  /* 0x000000090000780c */ /* 0x000fda0003f05270 */
[----:B------:R-:W-:Y:S05]  /*3b50*/  @P0 BRA `(.L_x_1086) ;  /* 0x0000000800900947 */ /* 0x000fea0003800000 */
[----:B------:R-:W-:Y:S02]  /*3b60*/  IMAD.U32 R2, R19, 0x10000, RZ ;  /* 0x0001000013027824 */ /* 0x000fe400078e00ff */
[----:B------:R-:W-:-:S05]  /*3b70*/  IMAD.MOV.U32 R3, RZ, RZ, RZ ;  /* 0x000000ffff037224 */ /* 0x000fca00078e00ff */
[----:B------:R0:W-:Y:S01]  /*3b80*/  STG.E.64 desc[UR36][R16.64], R2 ;  /* 0x0000000210007986 */ /* 0x0001e2000c101b24 */
[----:B------:R-:W-:Y:S05]  /*3b90*/  BRA `(.L_x_1087) ;  /* 0x0000000800e07947 */ /* 0x000fea0003800000 */
.L_x_1093:
[----:B------:R-:W-:-:S05]  /*3ba0*/  IMAD.U32 R19, R19, 0x10000, RZ ;  /* 0x0001000013137824 */ /* 0x000fca00078e00ff */
[----:B------:R-:W-:-:S04]  /*3bb0*/  F2FP.F16.F32.PACK_AB R3, RZ, R19 ;  /* 0x00000013ff03723e */ /* 0x000fc800000000ff */
[----:B------:R-:W-:-:S05]  /*3bc0*/  PRMT R3, R3, 0x5410, RZ ;  /* 0x0000541003037816 */ /* 0x000fca00000000ff */
[----:B------:R0:W-:Y:S01]  /*3bd0*/  STG.E desc[UR36][R16.64], R3 ;  /* 0x0000000310007986 */ /* 0x0001e2000c101924 */
[----:B------:R-:W-:Y:S05]  /*3be0*/  BRA `(.L_x_1087) ;  /* 0x0000000800cc7947 */ /* 0x000fea0003800000 */
.L_x_1092:
[----:B------:R-:W-:-:S04]  /*3bf0*/  IMAD.U32 R2, R19, 0x10000, RZ ;  /* 0x0001000013027824 */ /* 0x000fc800078e00ff */
[----:B------:R-:W-:-:S06]  /*3c00*/  FMUL.FTZ R2, R2, 1 ;  /* 0x3f80000002027820 */ /* 0x000fcc0000410000 */
[----:B------:R-:W0:Y:S02]  /*3c10*/  F2F.F64.F32 R2, R2 ;  /* 0x0000000200027310 */ /* 0x000e240000201800 */
[----:B0-----:R0:W-:Y:S01]  /*3c20*/  STG.E.64 desc[UR36][R16.64], R2 ;  /* 0x0000000210007986 */ /* 0x0011e2000c101b24 */
[----:B------:R-:W-:Y:S05]  /*3c30*/  BRA `(.L_x_1087) ;  /* 0x0000000800b87947 */ /* 0x000fea0003800000 */
.L_x_1082:
        /* <DEDUP_REMOVED lines=8> */
[----:B------:R-:W-:-:S05]  /*3cc0*/  IMAD.U32 R19, R19, 0x10000, RZ ;  /* 0x0001000013137824 */ /* 0x000fca00078e00ff */
[----:B------:R-:W-:-:S04]  /*3cd0*/  FSETP.NEU.FTZ.AND P0, PT, R19, RZ, PT ;  /* 0x000000ff1300720b */ /* 0x000fc80003f1d000 */
[----:B------:R-:W-:-:S05]  /*3ce0*/  SEL R3, RZ, 0x1, !P0 ;  /* 0x00000001ff037807 */ /* 0x000fca0004000000 */
[----:B------:R0:W-:Y:S01]  /*3cf0*/  STG.E.U8 desc[UR36][R16.64], R3 ;  /* 0x0000000310007986 */ /* 0x0001e2000c101124 */
[----:B------:R-:W-:Y:S05]  /*3d00*/  BRA `(.L_x_1087) ;  /* 0x0000000800847947 */ /* 0x000fea0003800000 */
.L_x_1096:
[----:B------:R-:W-:Y:S01]  /*3d10*/  IMAD.U32 R19, R19, 0x10000, RZ ;  /* 0x0001000013137824 */ /* 0x000fe200078e00ff */
[----:B------:R-:W-:-:S03]  /*3d20*/  CS2R R6, SRZ ;  /* 0x0000000000067805 */ /* 0x000fc6000001ff00 */
[----:B------:R-:W-:-:S06]  /*3d30*/  FMUL.FTZ R4, R19, 1 ;  /* 0x3f80000013047820 */ /* 0x000fcc0000410000 */
[----:B------:R-:W0:Y:S02]  /*3d40*/  F2F.F64.F32 R4, R4 ;  /* 0x0000000400047310 */ /* 0x000e240000201800 */
[----:B0-----:R0:W-:Y:S01]  /*3d50*/  STG.E.128 desc[UR36][R16.64], R4 ;  /* 0x0000000410007986 */ /* 0x0011e2000c101d24 */
[----:B------:R-:W-:Y:S05]  /*3d60*/  BRA `(.L_x_1087) ;  /* 0x00000008006c7947 */ /* 0x000fea0003800000 */
.L_x_1095:
[----:B------:R-:W-:-:S13]  /*3d70*/  ISETP.NE.AND P0, PT, R0, 0xf, PT ;  /* 0x0000000f0000780c */ /* 0x000fda0003f05270 */
[----:B------:R-:W-:Y:S05]  /*3d80*/  @!P0 BRA `(.L_x_1097) ;  /* 0x0000000000b48947 */ /* 0x000fea0003800000 */
[----:B------:R-:W-:-:S13]  /*3d90*/  ISETP.NE.AND P0, PT, R0, 0x17, PT ;  /* 0x000000170000780c */ /* 0x000fda0003f05270 */
[----:B------:R-:W-:Y:S05]  /*3da0*/  @!P0 BRA `(.L_x_1098) ;  /* 0x0000000000548947 */ /* 0x000fea0003800000 */
[----:B------:R-:W-:-:S13]  /*3db0*/  ISETP.NE.AND P0, PT, R0, 0x18, PT ;  /* 0x000000180000780c */ /* 0x000fda0003f05270 */
[----:B------:R-:W-:Y:S05]  /*3dc0*/  @P0 BRA `(.L_x_1086) ;  /* 0x0000000400f40947 */ /* 0x000fea0003800000 */
[----:B------:R-:W-:Y:S01]  /*3dd0*/  IMAD.U32 R19, R19, 0x10000, RZ ;  /* 0x0001000013137824 */ /* 0x000fe200078e00ff */
        /* <DEDUP_REMOVED lines=14> */
.L_x_1100:
[----:B------:R-:W-:Y:S05]  /*3ec0*/  BSYNC B0 ;  /* 0x0000000000007941 */ /* 0x000fea0003800000 */
.L_x_1099:
[----:B------:R-:W-:-:S05]  /*3ed0*/  LOP3.LUT R3, R0, R3, RZ, 0xfc, !PT ;  /* 0x0000000300037212 */ /* 0x000fca00078efcff */
[----:B------:R0:W-:Y:S01]  /*3ee0*/  STG.E.U8 desc[UR36][R16.64], R3 ;  /* 0x0000000310007986 */ /* 0x0001e2000c101124 */
[----:B------:R-:W-:Y:S05]  /*3ef0*/  BRA `(.L_x_1087) ;  /* 0x0000000800087947 */ /* 0x000fea0003800000 */
.L_x_1098:
[----:B------:R-:W-:Y:S01]  /*3f00*/  IMAD.U32 R19, R19, 0x10000, RZ ;  /* 0x0001000013137824 */ /* 0x000fe200078e00ff */
        /* <DEDUP_REMOVED lines=12> */
.L_x_1102:
[----:B------:R-:W-:Y:S01]  /*3fd0*/  IMAD.MOV.U32 R0, RZ, RZ, 0x7f ;  /* 0x0000007fff007424 */ /* 0x000fe200078e00ff */
[----:B------:R-:W-:-:S04]  /*3fe0*/  ISETP.GT.U32.AND P0, PT, R2, 0x7f800000, PT ;  /* 0x7f8000000200780c */ /* 0x000fc80003f04070 */
[----:B------:R-:W-:-:S09]  /*3ff0*/  SEL R0, R0, 0x7c, P0 ;  /* 0x0000007c00007807 */ /* 0x000fd20000000000 */
.L_x_1103:
[----:B------:R-:W-:Y:S05]  /*4000*/  BSYNC B0 ;  /* 0x0000000000007941 */ /* 0x000fea0003800000 */
.L_x_1101:
[----:B------:R-:W-:-:S04]  /*4010*/  LOP3.LUT R2, R19, 0x80000000, RZ, 0xc0, !PT ;  /* 0x8000000013027812 */ /* 0x000fc800078ec0ff */
[----:B------:R-:W-:-:S04]  /*4020*/  SHF.R.U32.HI R3, RZ, 0x18, R2 ;  /* 0x00000018ff037819 */ /* 0x000fc80000011602 */
[----:B------:R-:W-:-:S05]  /*4030*/  LOP3.LUT R3, R0, R3, RZ, 0xfc, !PT ;  /* 0x0000000300037212 */ /* 0x000fca00078efcff */
[----:B------:R0:W-:Y:S01]  /*4040*/  STG.E.U8 desc[UR36][R16.64], R3 ;  /* 0x0000000310007986 */ /* 0x0001e2000c101124 */
[----:B------:R-:W-:Y:S05]  /*4050*/  BRA `(.L_x_1087) ;  /* 0x0000000400b07947 */ /* 0x000fea0003800000 */
.L_x_1097:
[----:B------:R0:W-:Y:S01]  /*4060*/  STG.E.U16 desc[UR36][R16.64], R19 ;  /* 0x0000001310007986 */ /* 0x0001e2000c101524 */
[----:B------:R-:W-:Y:S05]  /*4070*/  BRA `(.L_x_1087) ;  /* 0x0000000400a87947 */ /* 0x000fea0003800000 */
.L_x_1094:
        /* <DEDUP_REMOVED lines=8> */
[----:B------:R-:W-:-:S06]  /*4100*/  IMAD.U32 R3, R19, 0x10000, RZ ;  /* 0x0001000013037824 */ /* 0x000fcc00078e00ff */
[----:B------:R-:W0:Y:S02]  /*4110*/  F2I.FTZ.U32.TRUNC.NTZ R3, R3 ;  /* 0x0000000300037305 */ /* 0x000e24000021f000 */
[----:B0-----:R0:W-:Y:S01]  /*4120*/  STG.E.U16 desc[UR36][R16.64], R3 ;  /* 0x0000000310007986 */ /* 0x0011e2000c101524 */
[----:B------:R-:W-:Y:S05]  /*4130*/  BRA `(.L_x_1087) ;  /* 0x0000000400787947 */ /* 0x000fea0003800000 */
.L_x_1106:
[----:B------:R-:W-:Y:S01]  /*4140*/  IMAD.U32 R19, R19, 0x10000, RZ ;  /* 0x0001000013137824 */ /* 0x000fe200078e00ff */
        /* <DEDUP_REMOVED lines=16> */
.L_x_1109:
[----:B------:R-:W-:-:S04]  /*4250*/  LOP3.LUT R2, R19, 0x80000000, RZ, 0xc0, !PT ;  /* 0x8000000013027812 */ /* 0x000fc800078ec0ff */
[----:B------:R-:W-:-:S04]  /*4260*/  SHF.R.U32.HI R3, RZ, 0x18, R2 ;  /* 0x00000018ff037819 */ /* 0x000fc80000011602 */
[----:B------:R-:W-:-:S04]  /*4270*/  LOP3.LUT R0, R0, R3, RZ, 0xfc, !PT ;  /* 0x0000000300007212 */ /* 0x000fc800078efcff */
[----:B------:R-:W-:-:S07]  /*4280*/  PRMT R8, R0, 0x7610, R8 ;  /* 0x0000761000087816 */ /* 0x000fce0000000008 */
.L_x_1108:
[----:B------:R-:W-:Y:S05]  /*4290*/  BSYNC B0 ;  /* 0x0000000000007941 */ /* 0x000fea0003800000 */
.L_x_1107:
[----:B------:R0:W-:Y:S01]  /*42a0*/  STG.E.U8 desc[UR36][R16.64], R8 ;  /* 0x0000000810007986 */ /* 0x0001e2000c101124 */
[----:B------:R-:W-:Y:S05]  /*42b0*/  BRA `(.L_x_1087) ;  /* 0x0000000400187947 */ /* 0x000fea0003800000 */
.L_x_1105:
        /* <DEDUP_REMOVED lines=17> */
.L_x_1112:
[----:B------:R-:W-:-:S04]  /*43d0*/  LOP3.LUT R2, R19, 0x80000000, RZ, 0xc0, !PT ;  /* 0x8000000013027812 */ /* 0x000fc800078ec0ff */
[----:B------:R-:W-:-:S04]  /*43e0*/  SHF.R.U32.HI R3, RZ, 0x18, R2 ;  /* 0x00000018ff037819 */ /* 0x000fc80000011602 */
[----:B------:R-:W-:-:S04]  /*43f0*/  LOP3.LUT R0, R0, R3, RZ, 0xfc, !PT ;  /* 0x0000000300007212 */ /* 0x000fc800078efcff */
[----:B------:R-:W-:-:S07]  /*4400*/  PRMT R8, R0, 0x7610, R8 ;  /* 0x0000761000087816 */ /* 0x000fce0000000008 */
.L_x_1111:
[----:B------:R-:W-:Y:S05]  /*4410*/  BSYNC B0 ;  /* 0x0000000000007941 */ /* 0x000fea0003800000 */
.L_x_1110:
[----:B------:R0:W-:Y:S01]  /*4420*/  STG.E.U8 desc[UR36][R16.64], R8 ;  /* 0x0000000810007986 */ /* 0x0001e2000c101124 */
[----:B------:R-:W-:Y:S05]  /*4430*/  BRA `(.L_x_1087) ;  /* 0x0000000000b87947 */ /* 0x000fea0003800000 */
.L_x_1104:
[----:B------:R-:W-:-:S13]  /*4440*/  ISETP.NE.AND P0, PT, R0, 0x1c, PT ;  /* 0x0000001c0000780c */ /* 0x000fda0003f05270 */
[----:B------:R-:W-:Y:S05]  /*4450*/  @!P0 BRA `(.L_x_1113) ;  /* 0x0000000000a48947 */ /* 0x000fea0003800000 */
[----:B------:R-:W-:-:S13]  /*4460*/  ISETP.NE.AND P0, PT, R0, 0x1d, PT ;  /* 0x0000001d0000780c */ /* 0x000fda0003f05270 */
[----:B------:R-:W-:Y:S05]  /*4470*/  @!P0 BRA `(.L_x_1114) ;  /* 0x00000000008c8947 */ /* 0x000fea0003800000 */
[----:B------:R-:W-:-:S13]  /*4480*/  ISETP.NE.AND P0, PT, R0, 0x2c, PT ;  /* 0x0000002c0000780c */ /* 0x000fda0003f05270 */
[----:B------:R-:W-:Y:S05]  /*4490*/  @P0 BRA `(.L_x_1086) ;  /* 0x0000000000400947 */ /* 0x000fea0003800000 */
[----:B------:R-:W-:Y:S02]  /*44a0*/  IMAD.U32 R19, R19, 0x10000, RZ ;  /* 0x0001000013137824 */ /* 0x000fe400078e00ff */
        /* <DEDUP_REMOVED lines=15> */
.L_x_1086:
        /* <DEDUP_REMOVED lines=16> */
.L_x_1115:
[----:B------:R-:W-:Y:S05]  /*46a0*/  BRA `(.L_x_1087) ;  /* 0x00000000001c7947 */ /* 0x000fea0003800000 */
.L_x_1114:
[----:B------:R-:W-:-:S06]  /*46b0*/  IMAD.U32 R2, R19, 0x10000, RZ ;  /* 0x0001000013027824 */ /* 0x000fcc00078e00ff */
[----:B------:R-:W0:Y:S02]  /*46c0*/  F2I.U64.TRUNC R2, R2 ;  /* 0x0000000200027311 */ /* 0x000e24000020d800 */
[----:B0-----:R0:W-:Y:S01]  /*46d0*/  STG.E.64 desc[UR36][R16.64], R2 ;  /* 0x0000000210007986 */ /* 0x0011e2000c101b24 */
[----:B------:R-:W-:Y:S05]  /*46e0*/  BRA `(.L_x_1087) ;  /* 0x00000000000c7947 */ /* 0x000fea0003800000 */
.L_x_1113:
[----:B------:R-:W-:-:S06]  /*46f0*/  IMAD.U32 R19, R19, 0x10000, RZ ;  /* 0x0001000013137824 */ /* 0x000fcc00078e00ff */
[----:B------:R-:W0:Y:S02]  /*4700*/  F2I.FTZ.U32.TRUNC.NTZ R19, R19 ;  /* 0x0000001300137305 */ /* 0x000e24000021f000 */
[----:B0-----:R0:W-:Y:S02]  /*4710*/  STG.E desc[UR36][R16.64], R19 ;  /* 0x0000001310007986 */ /* 0x0011e4000c101924 */
.L_x_1087:
[----:B------:R-:W-:-:S04]  /*4720*/  IMAD R18, R18, 0x200, R23 ;  /* 0x0000020012127824 */ /* 0x000fc800078e0217 */
[----:B0-23--:R-:W-:-:S07]  /*4730*/  VIADD R19, R18, 0x80 ;  /* 0x0000008012137836 */ /* 0x00dfce0000000000 */
.L_x_1014:
[----:B------:R-:W-:Y:S05]  /*4740*/  BSYNC B6 ;  /* 0x0000000000067941 */ /* 0x000fea0003800000 */
.L_x_1013:
        /* <DEDUP_REMOVED lines=358> */
.L_x_1118:
        /* <DEDUP_REMOVED lines=23> */
.L_x_1122:
[----:B------:R-:W2:Y:S02]  /*5f20*/  LDG.E.U8 R2, desc[UR36][R2.64] ;  /* 0x0000002402027981 */ /* 0x000ea4000c1e1100 */
[----:B--2---:R-:W-:-:S04]  /*5f30*/  I2FP.F32.U32 R0, R2 ;  /* 0x0000000200007245 */ /* 0x004fc80000201000 */
[----:B------:R-:W-:-:S04]  /*5f40*/  F2FP.BF16.F32.PACK_AB R0, RZ, R0 ;  /* 0x00000000ff00723e */ /* 0x000fc800000010ff */
[----:B------:R-:W-:Y:S01]  /*5f50*/  PRMT R23, R0, 0x7610, R23 ;  /* 0x0000761000177816 */ /* 0x000fe20000000017 */
[----:B------:R-:W-:Y:S06]  /*5f60*/  BRA `(.L_x_1124) ;  /* 0x0000000c00c87947 */ /* 0x000fec0003800000 */
.L_x_1121:
        /* <DEDUP_REMOVED lines=11> */
.L_x_1126:
[----:B------:R-:W2:Y:S02]  /*6020*/  LDG.E R2, desc[UR36][R2.64] ;  /* 0x0000002402027981 */ /* 0x000ea4000c1e1900 */
[----:B--2---:R-:W-:-:S04]  /*6030*/  I2FP.F32.S32 R0, R2 ;  /* 0x0000000200007245 */ /* 0x004fc80000201400 */
[----:B------:R-:W-:-:S04]  /*6040*/  F2FP.BF16.F32.PACK_AB R0, RZ, R0 ;  /* 0x00000000ff00723e */ /* 0x000fc800000010ff */
[----:B------:R-:W-:Y:S01]  /*6050*/  PRMT R23, R0, 0x7610, R23 ;  /* 0x0000761000177816 */ /* 0x000fe20000000017 */
[----:B------:R-:W-:Y:S06]  /*6060*/  BRA `(.L_x_1124) ;  /* 0x0000000c00887947 */ /* 0x000fec0003800000 */
.L_x_1125:
[----:B------:R-:W2:Y:S02]  /*6070*/  LDG.E.U16 R2, desc[UR36][R2.64] ;  /* 0x0000002402027981 */ /* 0x000ea4000c1e1500 */
[----:B--2---:R-:W0:Y:S02]  /*6080*/  I2F.S16 R0, R2 ;  /* 0x0000000200007306 */ /* 0x004e240000101400 */
[----:B0-----:R-:W-:-:S04]  /*6090*/  F2FP.BF16.F32.PACK_AB R0, RZ, R0 ;  /* 0x00000000ff00723e */ /* 0x001fc800000010ff */
[----:B------:R-:W-:Y:S01]  /*60a0*/  PRMT R23, R0, 0x7610, R23 ;  /* 0x0000761000177816 */ /* 0x000fe20000000017 */
[----:B------:R-:W-:Y:S06]  /*60b0*/  BRA `(.L_x_1124) ;  /* 0x0000000c00747947 */ /* 0x000fec0003800000 */
.L_x_1120:
        /* <DEDUP_REMOVED lines=9> */
.L_x_1128:
[----:B------:R-:W2:Y:S02]  /*6150*/  LDG.E.U16 R0, desc[UR36][R2.64] ;  /* 0x0000002402007981 */ /* 0x000ea4000c1e1500 */
[----:B--2---:R-:W-:-:S05]  /*6160*/  HADD2.F32 R0, -RZ, R0.H0_H0 ;  /* 0x20000000ff007230 */ /* 0x004fca0000004100 */
[----:B------:R-:W-:-:S04]  /*6170*/  F2FP.BF16.F32.PACK_AB R0, RZ, R0 ;  /* 0x00000000ff00723e */ /* 0x000fc800000010ff */
[----:B------:R-:W-:Y:S01]  /*6180*/  PRMT R23, R0, 0x7610, R23 ;  /* 0x0000761000177816 */ /* 0x000fe20000000017 */
[----:B------:R-:W-:Y:S06]  /*6190*/  BRA `(.L_x_1124) ;  /* 0x0000000c003c7947 */ /* 0x000fec0003800000 */
.L_x_1127:
        /* <DEDUP_REMOVED lines=9> */
.L_x_1130:
[----:B------:R-:W2:Y:S02]  /*6230*/  LDG.E.U16 R2, desc[UR36][R2.64] ;  /* 0x0000002402027981 */ /* 0x000ea4000c1e1500 */
[----:B--2---:R-:W-:-:S05]  /*6240*/  HADD2.F32 R0, -RZ, R2.H0_H0 ;  /* 0x20000002ff007230 */ /* 0x004fca0000004100 */
[----:B------:R-:W-:-:S04]  /*6250*/  F2FP.BF16.F32.PACK_AB R0, RZ, R0 ;  /* 0x00000000ff00723e */ /* 0x000fc800000010ff */
[----:B------:R-:W-:Y:S01]  /*6260*/  PRMT R23, R0, 0x7610, R23 ;  /* 0x0000761000177816 */ /* 0x000fe20000000017 */
[----:B------:R-:W-:Y:S06]  /*6270*/  BRA `(.L_x_1124) ;  /* 0x0000000c00047947 */ /* 0x000fec0003800000 */
.L_x_1129:
        /* <DEDUP_REMOVED lines=9> */
.L_x_1119:
        /* <DEDUP_REMOVED lines=14> */
.L_x_1133:
        /* <DEDUP_REMOVED lines=9> */
.L_x_1132:
        /* <DEDUP_REMOVED lines=28> */
.L_x_1135:
        /* <DEDUP_REMOVED lines=15> */
.L_x_1134:
[----:B------:R0:W5:Y:S01]  /*6730*/  LDG.E.U16 R23, desc[UR36][R2.64] ;  /* 0x0000002402177981 */ /* 0x000162000c1e1500 */
[----:B------:R-:W-:Y:S05]  /*6740*/  BRA `(.L_x_1124) ;  /* 0x0000000400d07947 */ /* 0x000fea0003800000 */
.L_x_1131:
        /* <DEDUP_REMOVED lines=13> */
.L_x_1138:
        /* <DEDUP_REMOVED lines=21> */
.L_x_1142:
[----:B------:R-:W-:Y:S05]  /*6970*/  BSYNC B1 ;  /* 0x0000000000017941 */ /* 0x000fea0003800000 */
.L_x_1141:
[----:B------:R-:W-:Y:S01]  /*6980*/  LEA R3, R0, 0x3b800000, 0x17 ;  /* 0x3b80000000037811 */ /* 0x000fe200078eb8ff */
[----:B------:R-:W-:-:S05]  /*6990*/  IMAD.SHL.U32 R0, R2, 0x100000, RZ ;  /* 0x0010000002007824 */ /* 0x000fca00078e00ff */
[----:B------:R-:W-:-:S07]  /*69a0*/  LOP3.LUT R0, R3, R0, R4, 0xfe, !PT ;  /* 0x0000000003007212 */ /* 0x000fce00078efe04 */
.L_x_1140:
[----:B------:R-:W-:Y:S05]  /*69b0*/  BSYNC B0 ;  /* 0x0000000000007941 */ /* 0x000fea0003800000 */
.L_x_1139:
[----:B------:R-:W-:-:S04]  /*69c0*/  F2FP.BF16.F32.PACK_AB R0, RZ, R0 ;  /* 0x00000000ff00723e */ /* 0x000fc800000010ff */
[----:B------:R-:W-:Y:S01]  /*69d0*/  PRMT R23, R0, 0x7610, R23 ;  /* 0x0000761000177816 */ /* 0x000fe20000000017 */
[----:B------:R-:W-:Y:S06]  /*69e0*/  BRA `(.L_x_1124) ;  /* 0x0000000400287947 */ /* 0x000fec0003800000 */
.L_x_1137:
        /* <DEDUP_REMOVED lines=21> */
.L_x_1146:
[----:B------:R-:W-:Y:S05]  /*6b40*/  BSYNC B1 ;  /* 0x0000000000017941 */ /* 0x000fea0003800000 */
.L_x_1145:
[----:B------:R-:W-:Y:S01]  /*6b50*/  LEA R3, R0, 0x37800000, 0x17 ;  /* 0x3780000000037811 */ /* 0x000fe200078eb8ff */
[----:B------:R-:W-:-:S05]  /*6b60*/  IMAD.SHL.U32 R0, R2, 0x200000, RZ ;  /* 0x0020000002007824 */ /* 0x000fca00078e00ff */
[----:B------:R-:W-:-:S07]  /*6b70*/  LOP3.LUT R0, R3, R0, R4, 0xfe, !PT ;  /* 0x0000000003007212 */ /* 0x000fce00078efe04 */
.L_x_1144:
[----:B------:R-:W-:Y:S05]  /*6b80*/  BSYNC B0 ;  /* 0x0000000000007941 */ /* 0x000fea0003800000 */
.L_x_1143:
[----:B------:R-:W-:-:S04]  /*6b90*/  F2FP.BF16.F32.PACK_AB R0, RZ, R0 ;  /* 0x00000000ff00723e */ /* 0x000fc800000010ff */
[----:B------:R-:W-:Y:S01]  /*6ba0*/  PRMT R23, R0, 0x7610, R23 ;  /* 0x0000761000177816 */ /* 0x000fe20000000017 */
[----:B------:R-:W-:Y:S06]  /*6bb0*/  BRA `(.L_x_1124) ;  /* 0x0000000000b47947 */ /* 0x000fec0003800000 */
.L_x_1136:
        /* <DEDUP_REMOVED lines=14> */
.L_x_1150:
[----:B------:R-:W-:Y:S05]  /*6ca0*/  BSYNC B0 ;  /* 0x0000000000007941 */ /* 0x000fea0003800000 */
.L_x_1149:
[----:B------:R-:W-:-:S04]  /*6cb0*/  F2FP.BF16.F32.PACK_AB R0, RZ, R0 ;  /* 0x00000000ff00723e */ /* 0x000fc800000010ff */
[----:B------:R-:W-:Y:S01]  /*6cc0*/  PRMT R23, R0, 0x7610, R23 ;  /* 0x0000761000177816 */ /* 0x000fe20000000017 */
[----:B------:R-:W-:Y:S06]  /*6cd0*/  BRA `(.L_x_1124) ;  /* 0x00000000006c7947 */ /* 0x000fec0003800000 */
.L_x_1123:
        /* <DEDUP_REMOVED lines=16> */
.L_x_1151:
[----:B------:R-:W-:Y:S01]  /*6de0*/  PRMT R23, RZ, 0x7610, R23 ;  /* 0x00007610ff177816 */ /* 0x000fe20000000017 */
[----:B------:R-:W-:Y:S06]  /*6df0*/  BRA `(.L_x_1124) ;  /* 0x0000000000247947 */ /* 0x000fec0003800000 */
.L_x_1148:
[----:B------:R-:W2:Y:S02]  /*6e00*/  LDG.E.64 R2, desc[UR36][R2.64] ;  /* 0x0000002402027981 */ /* 0x000ea4000c1e1b00 */
[----:B--2---:R-:W0:Y:S02]  /*6e10*/  I2F.U64 R0, R2 ;  /* 0x0000000200007312 */ /* 0x004e240000301000 */
[----:B0-----:R-:W-:-:S04]  /*6e20*/  F2FP.BF16.F32.PACK_AB R0, RZ, R0 ;  /* 0x00000000ff00723e */ /* 0x001fc800000010ff */
[----:B------:R-:W-:Y:S01]  /*6e30*/  PRMT R23, R0, 0x7610, R23 ;  /* 0x0000761000177816 */ /* 0x000fe20000000017 */
[----:B------:R-:W-:Y:S06]  /*6e40*/  BRA `(.L_x_1124) ;  /* 0x0000000000107947 */ /* 0x000fec0003800000 */
.L_x_1147:
[----:B------:R-:W2:Y:S02]  /*6e50*/  LDG.E R2, desc[UR36][R2.64] ;  /* 0x0000002402027981 */ /* 0x000ea4000c1e1900 */
[----:B--2---:R-:W-:-:S04]  /*6e60*/  I2FP.F32.U32 R0, R2 ;  /* 0x0000000200007245 */ /* 0x004fc80000201000 */
[----:B------:R-:W-:-:S04]  /*6e70*/  F2FP.BF16.F32.PACK_AB R0, RZ, R0 ;  /* 0x00000000ff00723e */ /* 0x000fc800000010ff */
[----:B------:R-:W-:-:S07]  /*6e80*/  PRMT R23, R0, 0x7610, R23 ;  /* 0x0000761000177816 */ /* 0x000fce0000000017 */
.L_x_1124:
        /* <DEDUP_REMOVED lines=19> */
.L_x_1155:
[----:B------:R-:W2:Y:S02]  /*6fc0*/  LDG.E.U8 R2, desc[UR36][R2.64] ;  /* 0x0000002402027981 */ /* 0x000ea4000c1e1100 */
[----:B--2---:R-:W-:-:S04]  /*6fd0*/  I2FP.F32.U32 R0, R2 ;  /* 0x0000000200007245 */ /* 0x004fc80000201000 */
[----:B------:R-:W-:Y:S01]  /*6fe0*/  F2FP.BF16.F32.PACK_AB R0, RZ, R0 ;  /* 0x00000000ff00723e */ /* 0x000fe200000010ff */
[----:B------:R-:W-:Y:S06]  /*6ff0*/  BRA `(.L_x_1157) ;  /* 0x0000000c00907947 */ /* 0x000fec0003800000 */
.L_x_1154:
        /* <DEDUP_REMOVED lines=10> */
.L_x_1159:
[----:B------:R-:W2:Y:S02]  /*70a0*/  LDG.E R2, desc[UR36][R2.64] ;  /* 0x0000002402027981 */ /* 0x000ea4000c1e1900 */
[----:B--2---:R-:W-:-:S04]  /*70b0*/  I2FP.F32.S32 R0, R2 ;  /* 0x0000000200007245 */ /* 0x004fc80000201400 */
[----:B------:R-:W-:Y:S01]  /*70c0*/  F2FP.BF16.F32.PACK_AB R0, RZ, R0 ;  /* 0x00000000ff00723e */ /* 0x000fe200000010ff */
[----:B------:R-:W-:Y:S06]  /*70d0*/  BRA `(.L_x_1157) ;  /* 0x0000000c00587947 */ /* 0x000fec0003800000 */
.L_x_1158:
[----:B------:R-:W2:Y:S02]  /*70e0*/  LDG.E.U16 R2, desc[UR36][R2.64] ;  /* 0x0000002402027981 */ /* 0x000ea4000c1e1500 */
[----:B--2---:R-:W0:Y:S02]  /*70f0*/  I2F.S16 R0, R2 ;  /* 0x0000000200007306 */ /* 0x004e240000101400 */
[----:B0-----:R-:W-:Y:S01]  /*7100*/  F2FP.BF16.F32.PACK_AB R0, RZ, R0 ;  /* 0x00000000ff00723e */ /* 0x001fe200000010ff */
[----:B------:R-:W-:Y:S06]  /*7110*/  BRA `(.L_x_1157) ;  /* 0x0000000c00487947 */ /* 0x000fec0003800000 */
.L_x_1153:
        /* <DEDUP_REMOVED lines=9> */
.L_x_1161:
[----:B------:R-:W2:Y:S02]  /*71b0*/  LDG.E.U16 R0, desc[UR36][R2.64] ;  /* 0x0000002402007981 */ /* 0x000ea4000c1e1500 */
[----:B--2---:R-:W-:-:S05]  /*71c0*/  HADD2.F32 R0, -RZ, R0.H0_H0 ;  /* 0x20000000ff007230 */ /* 0x004fca0000004100 */
[----:B------:R-:W-:Y:S01]  /*71d0*/  F2FP.BF16.F32.PACK_AB R0, RZ, R0 ;  /* 0x00000000ff00723e */ /* 0x000fe200000010ff */
[----:B------:R-:W-:Y:S06]  /*71e0*/  BRA `(.L_x_1157) ;  /* 0x0000000c00147947 */ /* 0x000fec0003800000 */
.L_x_1160:
        /* <DEDUP_REMOVED lines=9> */
.L_x_1163:
[----:B------:R-:W2:Y:S02]  /*7280*/  LDG.E.U16 R2, desc[UR36][R2.64] ;  /* 0x0000002402027981 */ /* 0x000ea4000c1e1500 */
[----:B--2---:R-:W-:-:S05]  /*7290*/  HADD2.F32 R0, -RZ, R2.H0_H0 ;  /* 0x20000002ff007230 */ /* 0x004fca0000004100 */
[----:B------:R-:W-:Y:S01]  /*72a0*/  F2FP.BF16.F32.PACK_AB R0, RZ, R0 ;  /* 0x00000000ff00723e */ /* 0x000fe200000010ff */
[----:B------:R-:W-:Y:S06]  /*72b0*/  BRA `(.L_x_1157) ;  /* 0x0000000800e07947 */ /* 0x000fec0003800000 */
.L_x_1162:
        /* <DEDUP_REMOVED lines=8> */
.L_x_1152:
        /* <DEDUP_REMOVED lines=13> */
.L_x_1166:
        /* <DEDUP_REMOVED lines=8> */
.L_x_1165:
        /* <DEDUP_REMOVED lines=28> */
.L_x_1168:
        /* <DEDUP_REMOVED lines=15> */
.L_x_1167:
[----:B------:R0:W5:Y:S01]  /*7740*/  LDG.E.U16 R0, desc[UR36][R2.64] ;  /* 0x0000002402007981 */ /* 0x000162000c1e1500 */
[----:B------:R-:W-:Y:S05]  /*7750*/  BRA `(.L_x_1157) ;  /* 0x0000000400b87947 */ /* 0x000fea0003800000 */
.L_x_1164:
        /* <DEDUP_REMOVED lines=12> */
.L_x_1171:
        /* <DEDUP_REMOVED lines=21> */
.L_x_1175:
[----:B------:R-:W-:Y:S05]  /*7970*/  BSYNC B1 ;  /* 0x0000000000017941 */ /* 0x000fea0003800000 */
.L_x_1174:
[----:B------:R-:W-:Y:S01]  /*7980*/  LEA R3, R0, 0x3b800000, 0x17 ;  /* 0x3b80000000037811 */ /* 0x000fe200078eb8ff */
[----:B------:R-:W-:-:S05]  /*7990*/  IMAD.SHL.U32 R0, R2, 0x100000, RZ ;  /* 0x0010000002007824 */ /* 0x000fca00078e00ff */
[----:B------:R-:W-:-:S07]  /*79a0*/  LOP3.LUT R0, R3, R0, R4, 0xfe, !PT ;  /* 0x0000000003007212 */ /* 0x000fce00078efe04 */
.L_x_1173:
[----:B------:R-:W-:Y:S05]  /*79b0*/  BSYNC B0 ;  /* 0x0000000000007941 */ /* 0x000fea0003800000 */
.L_x_1172:
[----:B------:R-:W-:Y:S01]  /*79c0*/  F2FP.BF16.F32.PACK_AB R0, RZ, R0 ;  /* 0x00000000ff00723e */ /* 0x000fe200000010ff */
[----:B------:R-:W-:Y:S06]  /*79d0*/  BRA `(.L_x_1157) ;  /* 0x0000000400187947 */ /* 0x000fec0003800000 */
.L_x_1170:
        /* <DEDUP_REMOVED lines=21> */
.L_x_1179:
[----:B------:R-:W-:Y:S05]  /*7b30*/  BSYNC B1 ;  /* 0x0000000000017941 */ /* 0x000fea0003800000 */
.L_x_1178:
[----:B------:R-:W-:Y:S01]  /*7b40*/  LEA R3, R0, 0x37800000, 0x17 ;  /* 0x3780000000037811 */ /* 0x000fe200078eb8ff */
[----:B------:R-:W-:-:S05]  /*7b50*/  IMAD.SHL.U32 R0, R2, 0x200000, RZ ;  /* 0x0020000002007824 */ /* 0x000fca00078e00ff */
[----:B------:R-:W-:-:S07]  /*7b60*/  LOP3.LUT R0, R3, R0, R4, 0xfe, !PT ;  /* 0x0000000003007212 */ /* 0x000fce00078efe04 */
.L_x_1177:
[----:B------:R-:W-:Y:S05]  /*7b70*/  BSYNC B0 ;  /* 0x0000000000007941 */ /* 0x000fea0003800000 */
.L_x_1176:
[----:B------:R-:W-:Y:S01]  /*7b80*/  F2FP.BF16.F32.PACK_AB R0, RZ, R0 ;  /* 0x00000000ff00723e */ /* 0x000fe200000010ff */
[----:B------:R-:W-:Y:S06]  /*7b90*/  BRA `(.L_x_1157) ;  /* 0x0000000000a87947 */ /* 0x000fec0003800000 */
.L_x_1169:
        /* <DEDUP_REMOVED lines=14> */
.L_x_1183:
[----:B------:R-:W-:Y:S05]  /*7c80*/  BSYNC B0 ;  /* 0x0000000000007941 */ /* 0x000fea0003800000 */
.L_x_1182:
[----:B------:R-:W-:Y:S01]  /*7c90*/  F2FP.BF16.F32.PACK_AB R0, RZ, R0 ;  /* 0x00000000ff00723e */ /* 0x000fe200000010ff */
[----:B------:R-:W-:Y:S06]  /*7ca0*/  BRA `(.L_x_1157) ;  /* 0x0000000000647947 */ /* 0x000fec0003800000 */
.L_x_1156:
        /* <DEDUP_REMOVED lines=16> */
.L_x_1184:
[----:B------:R-:W-:Y:S01]  /*7db0*/  PRMT R0, RZ, 0x7610, R0 ;  /* 0x00007610ff007816 */ /* 0x000fe20000000000 */
[----:B------:R-:W-:Y:S06]  /*7dc0*/  BRA `(.L_x_1157) ;  /* 0x00000000001c7947 */ /* 0x000fec0003800000 */
.L_x_1181:
[----:B------:R-:W2:Y:S02]  /*7dd0*/  LDG.E.64 R2, desc[UR36][R2.64] ;  /* 0x0000002402027981 */ /* 0x000ea4000c1e1b00 */
[----:B--2---:R-:W0:Y:S02]  /*7de0*/  I2F.U64 R0, R2 ;  /* 0x0000000200007312 */ /* 0x004e240000301000 */
[----:B0-----:R-:W-:Y:S01]  /*7df0*/  F2FP.BF16.F32.PACK_AB R0, RZ, R0 ;  /* 0x00000000ff00723e */ /* 0x001fe200000010ff */
[----:B------:R-:W-:Y:S06]  /*7e00*/  BRA `(.L_x_1157) ;  /* 0x00000000000c7947 */ /* 0x000fec0003800000 */
.L_x_1180:
[----:B------:R-:W2:Y:S02]  /*7e10*/  LDG.E R2, desc[UR36][R2.64] ;  /* 0x0000002402027981 */ /* 0x000ea4000c1e1900 */
[----:B--2---:R-:W-:-:S04]  /*7e20*/  I2FP.F32.U32 R0, R2 ;  /* 0x0000000200007245 */ /* 0x004fc80000201000 */
[----:B------:R-:W-:-:S07]  /*7e30*/  F2FP.BF16.F32.PACK_AB R0, RZ, R0 ;  /* 0x00000000ff00723e */ /* 0x000fce00000010ff */
.L_x_1157:
        /* <DEDUP_REMOVED lines=23> */
.L_x_1188:
[----:B------:R-:W-:-:S06]  /*7fb0*/  IMAD.U32 R3, R23, 0x10000, RZ ;  /* 0x0001000017037824 */ /* 0x000fcc00078e00ff */
[----:B------:R-:W0:Y:S02]  /*7fc0*/  F2I.S64.TRUNC R2, R3 ;  /* 0x0000000300027311 */ /* 0x000e24000020d900 */
[----:B0-----:R0:W-:Y:S01]  /*7fd0*/  STG.E.U8 desc[UR36][R16.64], R2 ;  /* 0x0000000210007986 */ /* 0x0011e2000c101124 */
[----:B------:R-:W-:Y:S05]  /*7fe0*/  BRA `(.L_x_1190) ;  /* 0x0000000c00847947 */ /* 0x000fea0003800000 */
.L_x_1187:
        /* <DEDUP_REMOVED lines=10> */
.L_x_1192:
[----:B------:R-:W-:-:S06]  /*8090*/  IMAD.U32 R23, R23, 0x10000, RZ ;  /* 0x0001000017177824 */ /* 0x000fcc00078e00ff */
[----:B------:R-:W0:Y:S02]  /*80a0*/  F2I.FTZ.TRUNC.NTZ R23, R23 ;  /* 0x0000001700177305 */ /* 0x000e24000021f100 */
[----:B0-----:R3:W-:Y:S01]  /*80b0*/  STG.E desc[UR36][R16.64], R23 ;  /* 0x0000001710007986 */ /* 0x0017e2000c101924 */
[----:B------:R-:W-:Y:S05]  /*80c0*/  BRA `(.L_x_1190) ;  /* 0x0000000c004c7947 */ /* 0x000fea0003800000 */
.L_x_1191:
[----:B------:R-:W-:-:S06]  /*80d0*/  IMAD.U32 R23, R23, 0x10000, RZ ;  /* 0x0001000017177824 */ /* 0x000fcc00078e00ff */
[----:B------:R-:W0:Y:S02]  /*80e0*/  F2I.FTZ.TRUNC.NTZ R23, R23 ;  /* 0x0000001700177305 */ /* 0x000e24000021f100 */
[----:B0-----:R2:W-:Y:S01]  /*80f0*/  STG.E.U16 desc[UR36][R16.64], R23 ;  /* 0x0000001710007986 */ /* 0x0015e2000c101524 */
[----:B------:R-:W-:Y:S05]  /*8100*/  BRA `(.L_x_1190) ;  /* 0x0000000c003c7947 */ /* 0x000fea0003800000 */
.L_x_1186:
        /* <DEDUP_REMOVED lines=9> */
.L_x_1194:
[----:B------:R-:W-:-:S05]  /*81a0*/  IMAD.U32 R0, R23, 0x10000, RZ ;  /* 0x0001000017007824 */ /* 0x000fca00078e00ff */
[----:B------:R-:W-:-:S05]  /*81b0*/  F2FP.F16.F32.PACK_AB R0, RZ, R0 ;  /* 0x00000000ff00723e */ /* 0x000fca00000000ff */
[----:B------:R0:W-:Y:S01]  /*81c0*/  STG.E.U16 desc[UR36][R16.64], R0 ;  /* 0x0000000010007986 */ /* 0x0001e2000c101524 */
[----:B------:R-:W-:Y:S05]  /*81d0*/  BRA `(.L_x_1190) ;  /* 0x0000000c00087947 */ /* 0x000fea0003800000 */
.L_x_1193:
        /* <DEDUP_REMOVED lines=10> */
.L_x_1196:
[----:B------:R-:W-:-:S05]  /*8280*/  IMAD.U32 R23, R23, 0x10000, RZ ;  /* 0x0001000017177824 */ /* 0x000fca00078e00ff */
[----:B------:R-:W-:-:S04]  /*8290*/  F2FP.F16.F32.PACK_AB R3, RZ, R23 ;  /* 0x00000017ff03723e */ /* 0x000fc800000000ff */
[----:B------:R-:W-:-:S05]  /*82a0*/  PRMT R3, R3, 0x5410, RZ ;  /* 0x0000541003037816 */ /* 0x000fca00000000ff */
[----:B------:R0:W-:Y:S01]  /*82b0*/  STG.E desc[UR36][R16.64], R3 ;  /* 0x0000000310007986 */ /* 0x0001e2000c101924 */
[----:B------:R-:W-:Y:S05]  /*82c0*/  BRA `(.L_x_1190) ;  /* 0x0000000800cc7947 */ /* 0x000fea0003800000 */
.L_x_1195:
[----:B------:R-:W-:-:S04]  /*82d0*/  IMAD.U32 R2, R23, 0x10000, RZ ;  /* 0x0001000017027824 */ /* 0x000fc800078e00ff */
[----:B------:R-:W-:-:S06]  /*82e0*/  FMUL.FTZ R2, R2, 1 ;  /* 0x3f80000002027820 */ /* 0x000fcc0000410000 */
[----:B------:R-:W0:Y:S02]  /*82f0*/  F2F.F64.F32 R2, R2 ;  /* 0x0000000200027310 */ /* 0x000e240000201800 */
[----:B0-----:R0:W-:Y:S01]  /*8300*/  STG.E.64 desc[UR36][R16.64], R2 ;  /* 0x0000000210007986 */ /* 0x0011e2000c101b24 */
[----:B------:R-:W-:Y:S05]  /*8310*/  BRA `(.L_x_1190) ;  /* 0x0000000800b87947 */ /* 0x000fea0003800000 */
.L_x_1185:
        /* <DEDUP_REMOVED lines=13> */
.L_x_1199:
[----:B------:R-:W-:Y:S01]  /*83f0*/  IMAD.U32 R23, R23, 0x10000, RZ ;  /* 0x0001000017177824 */ /* 0x000fe200078e00ff */
[----:B------:R-:W-:-:S03]  /*8400*/  CS2R R6, SRZ ;  /* 0x0000000000067805 */ /* 0x000fc6000001ff00 */
[----:B------:R-:W-:-:S06]  /*8410*/  FMUL.FTZ R4, R23, 1 ;  /* 0x3f80000017047820 */ /* 0x000fcc0000410000 */
[----:B------:R-:W0:Y:S02]  /*8420*/  F2F.F64.F32 R4, R4 ;  /* 0x0000000400047310 */ /* 0x000e240000201800 */
[----:B0-----:R0:W-:Y:S01]  /*8430*/  STG.E.128 desc[UR36][R16.64], R4 ;  /* 0x0000000410007986 */ /* 0x0011e2000c101d24 */
[----:B------:R-:W-:Y:S05]  /*8440*/  BRA `(.L_x_1190) ;  /* 0x00000008006c7947 */ /* 0x000fea0003800000 */
.L_x_1198:
        /* <DEDUP_REMOVED lines=21> */
.L_x_1203:
[----:B------:R-:W-:Y:S05]  /*85a0*/  BSYNC B0 ;  /* 0x0000000000007941 */ /* 0x000fea0003800000 */
.L_x_1202:
[----:B------:R-:W-:-:S05]  /*85b0*/  LOP3.LUT R3, R0, R3, RZ, 0xfc, !PT ;  /* 0x0000000300037212 */ /* 0x000fca00078efcff */
[----:B------:R0:W-:Y:S01]  /*85c0*/  STG.E.U8 desc[UR36][R16.64], R3 ;  /* 0x0000000310007986 */ /* 0x0001e2000c101124 */
[----:B------:R-:W-:Y:S05]  /*85d0*/  BRA `(.L_x_1190) ;  /* 0x0000000800087947 */ /* 0x000fea0003800000 */
.L_x_1201:
        /* <DEDUP_REMOVED lines=13> */
.L_x_1205:
[----:B------:R-:W-:Y:S01]  /*86b0*/  IMAD.MOV.U32 R0, RZ, RZ, 0x7f ;  /* 0x0000007fff007424 */ /* 0x000fe200078e00ff */
[----:B------:R-:W-:-:S04]  /*86c0*/  ISETP.GT.U32.AND P0, PT, R2, 0x7f800000, PT ;  /* 0x7f8000000200780c */ /* 0x000fc80003f04070 */
[----:B------:R-:W-:-:S09]  /*86d0*/  SEL R0, R0, 0x7c, P0 ;  /* 0x0000007c00007807 */ /* 0x000fd20000000000 */
.L_x_1206:
[----:B------:R-:W-:Y:S05]  /*86e0*/  BSYNC B0 ;  /* 0x0000000000007941 */ /* 0x000fea0003800000 */
.L_x_1204:
[----:B------:R-:W-:-:S04]  /*86f0*/  LOP3.LUT R2, R23, 0x80000000, RZ, 0xc0, !PT ;  /* 0x8000000017027812 */ /* 0x000fc800078ec0ff */
[----:B------:R-:W-:-:S04]  /*8700*/  SHF.R.U32.HI R3, RZ, 0x18, R2 ;  /* 0x00000018ff037819 */ /* 0x000fc80000011602 */
[----:B------:R-:W-:-:S05]  /*8710*/  LOP3.LUT R3, R0, R3, RZ, 0xfc, !PT ;  /* 0x0000000300037212 */ /* 0x000fca00078efcff */
[----:B------:R0:W-:Y:S01]  /*8720*/  STG.E.U8 desc[UR36][R16.64], R3 ;  /* 0x0000000310007986 */ /* 0x0001e2000c101124 */
[----:B------:R-:W-:Y:S05]  /*8730*/  BRA `(.L_x_1190) ;  /* 0x0000000400b07947 */ /* 0x000fea0003800000 */
.L_x_1200:
[----:B------:R0:W-:Y:S01]  /*8740*/  STG.E.U16 desc[UR36][R16.64], R23 ;  /* 0x0000001710007986 */ /* 0x0001e2000c101524 */
[----:B------:R-:W-:Y:S05]  /*8750*/  BRA `(.L_x_1190) ;  /* 0x0000000400a87947 */ /* 0x000fea0003800000 */
.L_x_1197:
        /* <DEDUP_REMOVED lines=12> */
.L_x_1209:
        /* <DEDUP_REMOVED lines=17> */
.L_x_1212:
[----:B------:R-:W-:-:S04]  /*8930*/  LOP3.LUT R2, R23, 0x80000000, RZ, 0xc0, !PT ;  /* 0x8000000017027812 */ /* 0x000fc800078ec0ff */
[----:B------:R-:W-:-:S04]  /*8940*/  SHF.R.U32.HI R3, RZ, 0x18, R2 ;  /* 0x00000018ff037819 */ /* 0x000fc80000011602 */
[----:B------:R-:W-:-:S04]  /*8950*/  LOP3.LUT R0, R0, R3, RZ, 0xfc, !PT ;  /* 0x0000000300007212 */ /* 0x000fc800078efcff */
[----:B------:R-:W-:-:S07]  /*8960*/  PRMT R8, R0, 0x7610, R8 ;  /* 0x0000761000087816 */ /* 0x000fce0000000008 */
.L_x_1211:
[----:B------:R-:W-:Y:S05]  /*8970*/  BSYNC B0 ;  /* 0x0000000000007941 */ /* 0x000fea0003800000 */
.L_x_1210:
[----:B------:R0:W-:Y:S01]  /*8980*/  STG.E.U8 desc[UR36][R16.64], R8 ;  /* 0x0000000810007986 */ /* 0x0001e2000c101124 */
[----:B------:R-:W-:Y:S05]  /*8990*/  BRA `(.L_x_1190) ;  /* 0x0000000400187947 */ /* 0x000fea0003800000 */
.L_x_1208:
        /* <DEDUP_REMOVED lines=17> */
.L_x_1215:
[----:B------:R-:W-:-:S04]  /*8ab0*/  LOP3.LUT R2, R23, 0x80000000, RZ, 0xc0, !PT ;  /* 0x8000000017027812 */ /* 0x000fc800078ec0ff */
[----:B------:R-:W-:-:S04]  /*8ac0*/  SHF.R.U32.HI R3, RZ, 0x18, R2 ;  /* 0x00000018ff037819 */ /* 0x000fc80000011602 */
[----:B------:R-:W-:-:S04]  /*8ad0*/  LOP3.LUT R0, R0, R3, RZ, 0xfc, !PT ;  /* 0x0000000300007212 */ /* 0x000fc800078efcff */
[----:B------:R-:W-:-:S07]  /*8ae0*/  PRMT R8, R0, 0x7610, R8 ;  /* 0x0000761000087816 */ /* 0x000fce0000000008 */
.L_x_1214:
[----:B------:R-:W-:Y:S05]  /*8af0*/  BSYNC B0 ;  /* 0x0000000000007941 */ /* 0x000fea0003800000 */
.L_x_1213:
[----:B------:R0:W-:Y:S01]  /*8b00*/  STG.E.U8 desc[UR36][R16.64], R8 ;  /* 0x0000000810007986 */ /* 0x0001e2000c101124 */
[----:B------:R-:W-:Y:S05]  /*8b10*/  BRA `(.L_x_1190) ;  /* 0x0000000000b87947 */ /* 0x000fea0003800000 */
.L_x_1207:
        /* <DEDUP_REMOVED lines=22> */
.L_x_1189:
        /* <DEDUP_REMOVED lines=16> */
.L_x_1218:
[----:B------:R-:W-:Y:S05]  /*8d80*/  BRA `(.L_x_1190) ;  /* 0x00000000001c7947 */ /* 0x000fea0003800000 */
.L_x_1217:
[----:B------:R-:W-:-:S06]  /*8d90*/  IMAD.U32 R2, R23, 0x10000, RZ ;  /* 0x0001000017027824 */ /* 0x000fcc00078e00ff */
[----:B------:R-:W0:Y:S02]  /*8da0*/  F2I.U64.TRUNC R2, R2 ;  /* 0x0000000200027311 */ /* 0x000e24000020d800 */
[----:B0-----:R0:W-:Y:S01]  /*8db0*/  STG.E.64 desc[UR36][R16.64], R2 ;  /* 0x0000000210007986 */ /* 0x0011e2000c101b24 */
[----:B------:R-:W-:Y:S05]  /*8dc0*/  BRA `(.L_x_1190) ;  /* 0x00000000000c7947 */ /* 0x000fea0003800000 */
.L_x_1216:
[----:B------:R-:W-:-:S06]  /*8dd0*/  IMAD.U32 R23, R23, 0x10000, RZ ;  /* 0x0001000017177824 */ /* 0x000fcc00078e00ff */
[----:B------:R-:W0:Y:S02]  /*8de0*/  F2I.FTZ.U32.TRUNC.NTZ R23, R23 ;  /* 0x0000001700177305 */ /* 0x000e24000021f000 */
[----:B0-----:R0:W-:Y:S02]  /*8df0*/  STG.E desc[UR36][R16.64], R23 ;  /* 0x0000001710007986 */ /* 0x0011e4000c101924 */
.L_x_1190:
[----:B------:R-:W-:-:S07]  /*8e00*/  VIADD R19, R19, 0x80 ;  /* 0x0000008013137836 */ /* 0x000fce0000000000 */
.L_x_1117:
[----:B------:R-:W-:Y:S05]  /*8e10*/  BSYNC B6 ;  /* 0x0000000000067941 */ /* 0x000fea0003800000 */
.L_x_1116:
        /* <DEDUP_REMOVED lines=358> */
.L_x_1221:
        /* <DEDUP_REMOVED lines=23> */
.L_x_1225:
[----:B------:R-:W2:Y:S02]  /*a5f0*/  LDG.E.U8 R2, desc[UR36][R2.64] ;  /* 0x0000002402027981 */ /* 0x000ea4000c1e1100 */
[----:B--2---:R-:W-:-:S04]  /*a600*/  I2FP.F32.U32 R0, R2 ;  /* 0x0000000200007245 */ /* 0x004fc80000201000 */
[----:B------:R-:W-:-:S04]  /*a610*/  F2FP.BF16.F32.PACK_AB R0, RZ, R0 ;  /* 0x00000000ff00723e */ /* 0x000fc800000010ff */
[----:B------:R-:W-:Y:S01]  /*a620*/  PRMT R23, R0, 0x7610, R23 ;  /* 0x0000761000177816 */ /* 0x000fe20000000017 */
[----:B------:R-:W-:Y:S06]  /*a630*/  BRA `(.L_x_1227) ;  /* 0x0000000c00c87947 */ /* 0x000fec0003800000 */
.L_x_1224:
        /* <DEDUP_REMOVED lines=11> */
.L_x_1229:
[----:B------:R-:W2:Y:S02]  /*a6f0*/  LDG.E R2, desc[UR36][R2.64] ;  /* 0x0000002402027981 */ /* 0x000ea4000c1e1900 */
[----:B--2---:R-:W-:-:S04]  /*a700*/  I2FP.F32.S32 R0, R2 ;  /* 0x0000000200007245 */ /* 0x004fc80000201400 */
[----:B------:R-:W-:-:S04]  /*a710*/  F2FP.BF16.F32.PACK_AB R0, RZ, R0 ;  /* 0x00000000ff00723e */ /* 0x000fc800000010ff */
[----:B------:R-:W-:Y:S01]  /*a720*/  PRMT R23, R0, 0x7610, R23 ;  /* 0x0000761000177816 */ /* 0x000fe20000000017 */
[----:B------:R-:W-:Y:S06]  /*a730*/  BRA `(.L_x_1227) ;  /* 0x0000000c00887947 */ /* 0x000fec0003800000 */
.L_x_1228:
[----:B------:R-:W2:Y:S02]  /*a740*/  LDG.E.U16 R2, desc[UR36][R2.64] ;  /* 0x0000002402027981 */ /* 0x000ea4000c1e1500 */
[----:B--2---:R-:W0:Y:S02]  /*a750*/  I2F.S16 R0, R2 ;  /* 0x0000000200007306 */ /* 0x004e240000101400 */
[----:B0-----:R-:W-:-:S04]  /*a760*/  F2FP.BF16.F32.PACK_AB R0, RZ, R0 ;  /* 0x00000000ff00723e */ /* 0x001fc800000010ff */
[----:B------:R-:W-:Y:S01]  /*a770*/  PRMT R23, R0, 0x7610, R23 ;  /* 0x0000761000177816 */ /* 0x000fe20000000017 */
[----:B------:R-:W-:Y:S06]  /*a780*/  BRA `(.L_x_1227) ;  /* 0x0000000c00747947 */ /* 0x000fec0003800000 */
.L_x_1223:
        /* <DEDUP_REMOVED lines=9> */
.L_x_1231:
[----:B------:R-:W2:Y:S02]  /*a820*/  LDG.E.U16 R0, desc[UR36][R2.64] ;  /* 0x0000002402007981 */ /* 0x000ea4000c1e1500 */
[----:B--2---:R-:W-:-:S05]  /*a830*/  HADD2.F32 R0, -RZ, R0.H0_H0 ;  /* 0x20000000ff007230 */ /* 0x004fca0000004100 */
[----:B------:R-:W-:-:S04]  /*a840*/  F2FP.BF16.F32.PACK_AB R0, RZ, R0 ;  /* 0x00000000ff00723e */ /* 0x000fc800000010ff */
[----:B------:R-:W-:Y:S01]  /*a850*/  PRMT R23, R0, 0x7610, R23 ;  /* 0x0000761000177816 */ /* 0x000fe20000000017 */
[----:B------:R-:W-:Y:S06]  /*a860*/  BRA `(.L_x_1227) ;  /* 0x0000000c003c7947 */ /* 0x000fec0003800000 */
.L_x_1230:
        /* <DEDUP_REMOVED lines=9> */
.L_x_1233:
[----:B------:R-:W2:Y:S02]  /*a900*/  LDG.E.U16 R2, desc[UR36][R2.64] ;  /* 0x0000002402027981 */ /* 0x000ea4000c1e1500 */
[----:B--2---:R-:W-:-:S05]  /*a910*/  HADD2.F32 R0, -RZ, R2.H0_H0 ;  /* 0x20000002ff007230 */ /* 0x004fca0000004100 */
[----:B------:R-:W-:-:S04]  /*a920*/  F2FP.BF16.F32.PACK_AB R0, RZ, R0 ;  /* 0x00000000ff00723e */ /* 0x000fc800000010ff */
[----:B------:R-:W-:Y:S01]  /*a930*/  PRMT R23, R0, 0x7610, R23 ;  /* 0x0000761000177816 */ /* 0x000fe20000000017 */
[----:B------:R-:W-:Y:S06]  /*a940*/  BRA `(.L_x_1227) ;  /* 0x0000000c00047947 */ /* 0x000fec0003800000 */
.L_x_1232:
        /* <DEDUP_REMOVED lines=9> */
.L_x_1222:
        /* <DEDUP_REMOVED lines=14> */
.L_x_1236:
        /* <DEDUP_REMOVED lines=9> */
.L_x_1235:
        /* <DEDUP_REMOVED lines=28> */
.L_x_1238:
        /* <DEDUP_REMOVED lines=15> */
.L_x_1237:
[----:B------:R0:W5:Y:S01]  /*ae00*/  LDG.E.U16 R23, desc[UR36][R2.64] ;  /* 0x0000002402177981 */ /* 0x000162000c1e1500 */
[----:B------:R-:W-:Y:S05]  /*ae10*/  BRA `(.L_x_1227) ;  /* 0x0000000400d07947 */ /* 0x000fea0003800000 */
.L_x_1234:
        /* <DEDUP_REMOVED lines=13> */
.L_x_1241:
        /* <DEDUP_REMOVED lines=21> */
.L_x_1245:
[----:B------:R-:W-:Y:S05]  /*b040*/  BSYNC B1 ;  /* 0x0000000000017941 */ /* 0x000fea0003800000 */
.L_x_1244:
[----:B------:R-:W-:Y:S01]  /*b050*/  LEA R3, R0, 0x3b800000, 0x17 ;  /* 0x3b80000000037811 */ /* 0x000fe200078eb8ff */
[----:B------:R-:W-:-:S05]  /*b060*/  IMAD.SHL.U32 R0, R2, 0x100000, RZ ;  /* 0x0010000002007824 */ /* 0x000fca00078e00ff */
[----:B------:R-:W-:-:S07]  /*b070*/  LOP3.LUT R0, R3, R0, R4, 0xfe, !PT ;  /* 0x0000000003007212 */ /* 0x000fce00078efe04 */
.L_x_1243:
[----:B------:R-:W-:Y:S05]  /*b080*/  BSYNC B0 ;  /* 0x0000000000007941 */ /* 0x000fea0003800000 */
.L_x_1242:
[----:B------:R-:W-:-:S04]  /*b090*/  F2FP.BF16.F32.PACK_AB R0, RZ, R0 ;  /* 0x00000000ff00723e */ /* 0x000fc800000010ff */
[----:B------:R-:W-:Y:S01]  /*b0a0*/  PRMT R23, R0, 0x7610, R23 ;  /* 0x0000761000177816 */ /* 0x000fe20000000017 */
[----:B------:R-:W-:Y:S06]  /*b0b0*/  BRA `(.L_x_1227) ;  /* 0x0000000400287947 */ /* 0x000fec0003800000 */
.L_x_1240:
        /* <DEDUP_REMOVED lines=21> */
.L_x_1249:
[----:B------:R-:W-:Y:S05]  /*b210*/  BSYNC B1 ;  /* 0x0000000000017941 */ /* 0x000fea0003800000 */
.L_x_1248:
[----:B------:R-:W-:Y:S01]  /*b220*/  LEA R3, R0, 0x37800000, 0x17 ;  /* 0x3780000000037811 */ /* 0x000fe200078eb8ff */
[----:B------:R-:W-:-:S05]  /*b230*/  IMAD.SHL.U32 R0, R2, 0x200000, RZ ;  /* 0x0020000002007824 */ /* 0x000fca00078e00ff */
[----:B------:R-:W-:-:S07]  /*b240*/  LOP3.LUT R0, R3, R0, R4, 0xfe, !PT ;  /* 0x0000000003007212 */ /* 0x000fce00078efe04 */
.L_x_1247:
[----:B------:R-:W-:Y:S05]  /*b250*/  BSYNC B0 ;  /* 0x0000000000007941 */ /* 0x000fea0003800000 */
.L_x_1246:
[----:B------:R-:W-:-:S04]  /*b260*/  F2FP.BF16.F32.PACK_AB R0, RZ, R0 ;  /* 0x00000000ff00723e */ /* 0x000fc800000010ff */
[----:B------:R-:W-:Y:S01]  /*b270*/  PRMT R23, R0, 0x7610, R23 ;  /* 0x0000761000177816 */ /* 0x000fe20000000017 */
[----:B------:R-:W-:Y:S06]  /*b280*/  BRA `(.L_x_1227) ;  /* 0x0000000000b47947 */ /* 0x000fec0003800000 */
.L_x_1239:
        /* <DEDUP_REMOVED lines=14> */
.L_x_1253:
[----:B------:R-:W-:Y:S05]  /*b370*/  BSYNC B0 ;  /* 0x0000000000007941 */ /* 0x000fea0003800000 */
.L_x_1252:
[----:B------:R-:W-:-:S04]  /*b380*/  F2FP.BF16.F32.PACK_AB R0, RZ, R0 ;  /* 0x00000000ff00723e */ /* 0x000fc800000010ff */
[----:B------:R-:W-:Y:S01]  /*b390*/  PRMT R23, R0, 0x7610, R23 ;  /* 0x0000761000177816 */ /* 0x000fe20000000017 */
[----:B------:R-:W-:Y:S06]  /*b3a0*/  BRA `(.L_x_1227) ;  /* 0x00000000006c7947 */ /* 0x000fec0003800000 */
.L_x_1226:
        /* <DEDUP_REMOVED lines=16> */
.L_x_1254:
[----:B------:R-:W-:Y:S01]  /*b4b0*/  PRMT R23, RZ, 0x7610, R23 ;  /* 0x00007610ff177816 */ /* 0x000fe20000000017 */
[----:B------:R-:W-:Y:S06]  /*b4c0*/  BRA `(.L_x_1227) ;  /* 0x0000000000247947 */ /* 0x000fec0003800000 */
.L_x_1251:
[----:B------:R-:W2:Y:S02]  /*b4d0*/  LDG.E.64 R2, desc[UR36][R2.64] ;  /* 0x0000002402027981 */ /* 0x000ea4000c1e1b00 */
[----:B--2---:R-:W0:Y:S02]  /*b4e0*/  I2F.U64 R0, R2 ;  /* 0x0000000200007312 */ /* 0x004e240000301000 */
[----:B0-----:R-:W-:-:S04]  /*b4f0*/  F2FP.BF16.F32.PACK_AB R0, RZ, R0 ;  /* 0x00000000ff00723e */ /* 0x001fc800000010ff */
[----:B------:R-:W-:Y:S01]  /*b500*/  PRMT R23, R0, 0x7610, R23 ;  /* 0x0000761000177816 */ /* 0x000fe20000000017 */
[----:B------:R-:W-:Y:S06]  /*b510*/  BRA `(.L_x_1227) ;  /* 0x0000000000107947 */ /* 0x000fec0003800000 */
.L_x_1250:
[----:B------:R-:W2:Y:S02]  /*b520*/  LDG.E R2, desc[UR36][R2.64] ;  /* 0x0000002402027981 */ /* 0x000ea4000c1e1900 */
[----:B--2---:R-:W-:-:S04]  /*b530*/  I2FP.F32.U32 R0, R2 ;  /* 0x0000000200007245 */ /* 0x004fc80000201000 */
[----:B------:R-:W-:-:S04]  /*b540*/  F2FP.BF16.F32.PACK_AB R0, RZ, R0 ;  /* 0x00000000ff00723e */ /* 0x000fc800000010ff */
[----:B------:R-:W-:-:S07]  /*b550*/  PRMT R23, R0, 0x7610, R23 ;  /* 0x0000761000177816 */ /* 0x000fce0000000017 */
.L_x_1227:
        /* <DEDUP_REMOVED lines=19> */
.L_x_1258:
[----:B------:R-:W2:Y:S02]  /*b690*/  LDG.E.U8 R2, desc[UR36][R2.64] ;  /* 0x0000002402027981 */ /* 0x000ea4000c1e1100 */
[----:B--2---:R-:W-:-:S04]  /*b6a0*/  I2FP.F32.U32 R0, R2 ;  /* 0x0000000200007245 */ /* 0x004fc80000201000 */
[----:B------:R-:W-:Y:S01]  /*b6b0*/  F2FP.BF16.F32.PACK_AB R0, RZ, R0 ;  /* 0x00000000ff00723e */ /* 0x000fe200000010ff */
[----:B------:R-:W-:Y:S06]  /*b6c0*/  BRA `(.L_x_1260) ;  /* 0x0000000c00907947 */ /* 0x000fec0003800000 */
.L_x_1257:
        /* <DEDUP_REMOVED lines=10> */
.L_x_1262:
[----:B------:R-:W2:Y:S02]  /*b770*/  LDG.E R2, desc[UR36][R2.64] ;  /* 0x0000002402027981 */ /* 0x000ea4000c1e1900 */
[----:B--2---:R-:W-:-:S04]  /*b780*/  I2FP.F32.S32 R0, R2 ;  /* 0x0000000200007245 */ /* 0x004fc80000201400 */
[----:B------:R-:W-:Y:S01]  /*b790*/  F2FP.BF16.F32.PACK_AB R0, RZ, R0 ;  /* 0x00000000ff00723e */ /* 0x000fe200000010ff */
[----:B------:R-:W-:Y:S06]  /*b7a0*/  BRA `(.L_x_1260) ;  /* 0x0000000c00587947 */ /* 0x000fec0003800000 */
.L_x_1261:
[----:B------:R-:W2:Y:S02]  /*b7b0*/  LDG.E.U16 R2, desc[UR36][R2.64] ;  /* 0x0000002402027981 */ /* 0x000ea4000c1e1500 */
[----:B--2---:R-:W0:Y:S02]  /*b7c0*/  I2F.S16 R0, R2 ;  /* 0x0000000200007306 */ /* 0x004e240000101400 */
[----:B0-----:R-:W-:Y:S01]  /*b7d0*/  F2FP.BF16.F32.PACK_AB R0, RZ, R0 ;  /* 0x00000000ff00723e */ /* 0x001fe200000010ff */
[----:B------:R-:W-:Y:S06]  /*b7e0*/  BRA `(.L_x_1260) ;  /* 0x0000000c00487947 */ /* 0x000fec0003800000 */
.L_x_1256:
        /* <DEDUP_REMOVED lines=9> */
.L_x_1264:
[----:B------:R-:W2:Y:S02]  /*b880*/  LDG.E.U16 R0, desc[UR36][R2.64] ;  /* 0x0000002402007981 */ /* 0x000ea4000c1e1500 */
[----:B--2---:R-:W-:-:S05]  /*b890*/  HADD2.F32 R0, -RZ, R0.H0_H0 ;  /* 0x20000000ff007230 */ /* 0x004fca0000004100 */
[----:B------:R-:W-:Y:S01]  /*b8a0*/  F2FP.BF16.F32.PACK_AB R0, RZ, R0 ;  /* 0x00000000ff00723e */ /* 0x000fe200000010ff */
[----:B------:R-:W-:Y:S06]  /*b8b0*/  BRA `(.L_x_1260) ;  /* 0x0000000c00147947 */ /* 0x000fec0003800000 */
.L_x_1263:
        /* <DEDUP_REMOVED lines=9> */
.L_x_1266:
[----:B------:R-:W2:Y:S02]  /*b950*/  LDG.E.U16 R2, desc[UR36][R2.64] ;  /* 0x0000002402027981 */ /* 0x000ea4000c1e1500 */
[----:B--2---:R-:W-:-:S05]  /*b960*/  HADD2.F32 R0, -RZ, R2.H0_H0 ;  /* 0x20000002ff007230 */ /* 0x004fca0000004100 */
[----:B------:R-:W-:Y:S01]  /*b970*/  F2FP.BF16.F32.PACK_AB R0, RZ, R0 ;  /* 0x00000000ff00723e */ /* 0x000fe200000010ff */
[----:B------:R-:W-:Y:S06]  /*b980*/  BRA `(.L_x_1260) ;  /* 0x0000000800e07947 */ /* 0x000fec0003800000 */
.L_x_1265:
        /* <DEDUP_REMOVED lines=8> */
.L_x_1255:
        /* <DEDUP_REMOVED lines=13> */
.L_x_1269:
        /* <DEDUP_REMOVED lines=8> */
.L_x_1268:
        /* <DEDUP_REMOVED lines=28> */
.L_x_1271:
        /* <DEDUP_REMOVED lines=15> */
.L_x_1270:
[----:B------:R0:W5:Y:S01]  /*be10*/  LDG.E.U16 R0, desc[UR36][R2.64] ;  /* 0x0000002402007981 */ /* 0x000162000c1e1500 */
[----:B------:R-:W-:Y:S05]  /*be20*/  BRA `(.L_x_1260) ;  /* 0x0000000400b87947 */ /* 0x000fea0003800000 */
.L_x_1267:
        /* <DEDUP_REMOVED lines=12> */
.L_x_1274:
        /* <DEDUP_REMOVED lines=21> */
.L_x_1278:
[----:B------:R-:W-:Y:S05]  /*c040*/  BSYNC B1 ;  /* 0x0000000000017941 */ /* 0x000fea0003800000 */
.L_x_1277:
[----:B------:R-:W-:Y:S01]  /*c050*/  LEA R3, R0, 0x3b800000, 0x17 ;  /* 0x3b80000000037811 */ /* 0x000fe200078eb8ff */
[----:B------:R-:W-:-:S05]  /*c060*/  IMAD.SHL.U32 R0, R2, 0x100000, RZ ;  /* 0x0010000002007824 */ /* 0x000fca00078e00ff */
[----:B------:R-:W-:-:S07]  /*c070*/  LOP3.LUT R0, R3, R0, R4, 0xfe, !PT ;  /* 0x0000000003007212 */ /* 0x000fce00078efe04 */
.L_x_1276:
[----:B------:R-:W-:Y:S05]  /*c080*/  BSYNC B0 ;  /* 0x0000000000007941 */ /* 0x000fea0003800000 */
.L_x_1275:
[----:B------:R-:W-:Y:S01]  /*c090*/  F2FP.BF16.F32.PACK_AB R0, RZ, R0 ;  /* 0x00000000ff00723e */ /* 0x000fe200000010ff */
[----:B------:R-:W-:Y:S06]  /*c0a0*/  BRA `(.L_x_1260) ;  /* 0x0000000400187947 */ /* 0x000fec0003800000 */
.L_x_1273:
        /* <DEDUP_REMOVED lines=21> */
.L_x_1282:
[----:B------:R-:W-:Y:S05]  /*c200*/  BSYNC B1 ;  /* 0x0000000000017941 */ /* 0x000fea0003800000 */
.L_x_1281:
[----:B------:R-:W-:Y:S01]  /*c210*/  LEA R3, R0, 0x37800000, 0x17 ;  /* 0x3780000000037811 */ /* 0x000fe200078eb8ff */
[----:B------:R-:W-:-:S05]  /*c220*/  IMAD.SHL.U32 R0, R2, 0x200000, RZ ;  /* 0x0020000002007824 */ /* 0x000fca00078e00ff */
[----:B------:R-:W-:-:S07]  /*c230*/  LOP3.LUT R0, R3, R0, R4, 0xfe, !PT ;  /* 0x0000000003007212 */ /* 0x000fce00078efe04 */
.L_x_1280:
[----:B------:R-:W-:Y:S05]  /*c240*/  BSYNC B0 ;  /* 0x0000000000007941 */ /* 0x000fea0003800000 */
.L_x_1279:
[----:B------:R-:W-:Y:S01]  /*c250*/  F2FP.BF16.F32.PACK_AB R0, RZ, R0 ;  /* 0x00000000ff00723e */ /* 0x000fe200000010ff */
[----:B------:R-:W-:Y:S06]  /*c260*/  BRA `(.L_x_1260) ;  /* 0x0000000000a87947 */ /* 0x000fec0003800000 */
.L_x_1272:
        /* <DEDUP_REMOVED lines=14> */
.L_x_1286:
[----:B------:R-:W-:Y:S05]  /*c350*/  BSYNC B0 ;  /* 0x0000000000007941 */ /* 0x000fea0003800000 */
.L_x_1285:
[----:B------:R-:W-:Y:S01]  /*c360*/  F2FP.BF16.F32.PACK_AB R0, RZ, R0 ;  /* 0x00000000ff00723e */ /* 0x000fe200000010ff */
[----:B------:R-:W-:Y:S06]  /*c370*/  BRA `(.L_x_1260) ;  /* 0x0000000000647947 */ /* 0x000fec0003800000 */
.L_x_1259:
        /* <DEDUP_REMOVED lines=16> */
.L_x_1287:
[----:B------:R-:W-:Y:S01]  /*c480*/  PRMT R0, RZ, 0x7610, R0 ;  /* 0x00007610ff007816 */ /* 0x000fe20000000000 */
[----:B------:R-:W-:Y:S06]  /*c490*/  BRA `(.L_x_1260) ;  /* 0x00000000001c7947 */ /* 0x000fec0003800000 */
.L_x_1284:
[----:B------:R-:W2:Y:S02]  /*c4a0*/  LDG.E.64 R2, desc[UR36][R2.64] ;  /* 0x0000002402027981 */ /* 0x000ea4000c1e1b00 */
[----:B--2---:R-:W0:Y:S02]  /*c4b0*/  I2F.U64 R0, R2 ;  /* 0x0000000200007312 */ /* 0x004e240000301000 */
[----:B0-----:R-:W-:Y:S01]  /*c4c0*/  F2FP.BF16.F32.PACK_AB R0, RZ, R0 ;  /* 0x00000000ff00723e */ /* 0x001fe200000010ff */
[----:B------:R-:W-:Y:S06]  /*c4d0*/  BRA `(.L_x_1260) ;  /* 0x00000000000c7947 */ /* 0x000fec0003800000 */
.L_x_1283:
[----:B------:R-:W2:Y:S02]  /*c4e0*/  LDG.E R2, desc[UR36][R2.64] ;  /* 0x0000002402027981 */ /* 0x000ea4000c1e1900 */
[----:B--2---:R-:W-:-:S04]  /*c4f0*/  I2FP.F32.U32 R0, R2 ;  /* 0x0000000200007245 */ /* 0x004fc80000201000 */
[----:B------:R-:W-:-:S07]  /*c500*/  F2FP.BF16.F32.PACK_AB R0, RZ, R0 ;  /* 0x00000000ff00723e */ /* 0x000fce00000010ff */
.L_x_1260:
        /* <DEDUP_REMOVED lines=23> */
.L_x_1291:
[----:B------:R-:W-:-:S06]  /*c680*/  IMAD.U32 R3, R23, 0x10000, RZ ;  /* 0x0001000017037824 */ /* 0x000fcc00078e00ff */
[----:B------:R-:W0:Y:S02]  /*c690*/  F2I.S64.TRUNC R2, R3 ;  /* 0x0000000300027311 */ /* 0x000e24000020d900 */
[----:B0-----:R0:W-:Y:S01]  /*c6a0*/  STG.E.U8 desc[UR36][R16.64], R2 ;  /* 0x0000000210007986 */ /* 0x0011e2000c101124 */
[----:B------:R-:W-:Y:S05]  /*c6b0*/  BRA `(.L_x_1293) ;  /* 0x0000000c00847947 */ /* 0x000fea0003800000 */
.L_x_1290:
        /* <DEDUP_REMOVED lines=10> */
.L_x_1295:
[----:B------:R-:W-:-:S06]  /*c760*/  IMAD.U32 R23, R23, 0x10000, RZ ;  /* 0x0001000017177824 */ /* 0x000fcc00078e00ff */
[----:B------:R-:W0:Y:S02]  /*c770*/  F2I.FTZ.TRUNC.NTZ R23, R23 ;  /* 0x0000001700177305 */ /* 0x000e24000021f100 */
[----:B0-----:R0:W-:Y:S01]  /*c780*/  STG.E desc[UR36][R16.64], R23 ;  /* 0x0000001710007986 */ /* 0x0011e2000c101924 */
[----:B------:R-:W-:Y:S05]  /*c790*/  BRA `(.L_x_1293) ;  /* 0x0000000c004c7947 */ /* 0x000fea0003800000 */
.L_x_1294:
[----:B------:R-:W-:-:S06]  /*c7a0*/  IMAD.U32 R23, R23, 0x10000, RZ ;  /* 0x0001000017177824 */ /* 0x000fcc00078e00ff */
[----:B------:R-:W0:Y:S02]  /*c7b0*/  F2I.FTZ.TRUNC.NTZ R23, R23 ;  /* 0x0000001700177305 */ /* 0x000e24000021f100 */
[----:B0-----:R0:W-:Y:S01]  /*c7c0*/  STG.E.U16 desc[UR36][R16.64], R23 ;  /* 0x0000001710007986 */ /* 0x0011e2000c101524 */
[----:B------:R-:W-:Y:S05]  /*c7d0*/  BRA `(.L_x_1293) ;  /* 0x0000000c003c7947 */ /* 0x000fea0003800000 */
.L_x_1289:
        /* <DEDUP_REMOVED lines=9> */
.L_x_1297:
[----:B------:R-:W-:-:S05]  /*c870*/  IMAD.U32 R0, R23, 0x10000, RZ ;  /* 0x0001000017007824 */ /* 0x000fca00078e00ff */
[----:B------:R-:W-:-:S05]  /*c880*/  F2FP.F16.F32.PACK_AB R0, RZ, R0 ;  /* 0x00000000ff00723e */ /* 0x000fca00000000ff */
[----:B------:R0:W-:Y:S01]  /*c890*/  STG.E.U16 desc[UR36][R16.64], R0 ;  /* 0x0000000010007986 */ /* 0x0001e2000c101524 */
[----:B------:R-:W-:Y:S05]  /*c8a0*/  BRA `(.L_x_1293) ;  /* 0x0000000c00087947 */ /* 0x000fea0003800000 */
.L_x_1296:
        /* <DEDUP_REMOVED lines=10> */
.L_x_1299:
[----:B------:R-:W-:-:S05]  /*c950*/  IMAD.U32 R23, R23, 0x10000, RZ ;  /* 0x0001000017177824 */ /* 0x000fca00078e00ff */
[----:B------:R-:W-:-:S04]  /*c960*/  F2FP.F16.F32.PACK_AB R3, RZ, R23 ;  /* 0x00000017ff03723e */ /* 0x000fc800000000ff */
[----:B------:R-:W-:-:S05]  /*c970*/  PRMT R3, R3, 0x5410, RZ ;  /* 0x0000541003037816 */ /* 0x000fca00000000ff */
[----:B------:R0:W-:Y:S01]  /*c980*/  STG.E desc[UR36][R16.64], R3 ;  /* 0x0000000310007986 */ /* 0x0001e2000c101924 */
[----:B------:R-:W-:Y:S05]  /*c990*/  BRA `(.L_x_1293) ;  /* 0x0000000800cc7947 */ /* 0x000fea0003800000 */
.L_x_1298:
[----:B------:R-:W-:-:S04]  /*c9a0*/  IMAD.U32 R2, R23, 0x10000, RZ ;  /* 0x0001000017027824 */ /* 0x000fc800078e00ff */
[----:B------:R-:W-:-:S06]  /*c9b0*/  FMUL.FTZ R2, R2, 1 ;  /* 0x3f80000002027820 */ /* 0x000fcc0000410000 */
[----:B------:R-:W0:Y:S02]  /*c9c0*/  F2F.F64.F32 R2, R2 ;  /* 0x0000000200027310 */ /* 0x000e240000201800 */
[----:B0-----:R0:W-:Y:S01]  /*c9d0*/  STG.E.64 desc[UR36][R16.64], R2 ;  /* 0x0000000210007986 */ /* 0x0011e2000c101b24 */
[----:B------:R-:W-:Y:S05]  /*c9e0*/  BRA `(.L_x_1293) ;  /* 0x0000000800b87947 */ /* 0x000fea0003800000 */
.L_x_1288:
        /* <DEDUP_REMOVED lines=13> */
.L_x_1302:
[----:B------:R-:W-:Y:S01]  /*cac0*/  IMAD.U32 R23, R23, 0x10000, RZ ;  /* 0x0001000017177824 */ /* 0x000fe200078e00ff */
[----:B------:R-:W-:-:S03]  /*cad0*/  CS2R R6, SRZ ;  /* 0x0000000000067805 */ /* 0x000fc6000001ff00 */
[----:B------:R-:W-:-:S06]  /*cae0*/  FMUL.FTZ R4, R23, 1 ;  /* 0x3f80000017047820 */ /* 0x000fcc0000410000 */
[----:B------:R-:W0:Y:S02]  /*caf0*/  F2F.F64.F32 R4, R4 ;  /* 0x0000000400047310 */ /* 0x000e240000201800 */
[----:B0-----:R0:W-:Y:S01]  /*cb00*/  STG.E.128 desc[UR36][R16.64], R4 ;  /* 0x0000000410007986 */ /* 0x0011e2000c101d24 */
[----:B------:R-:W-:Y:S05]  /*cb10*/  BRA `(.L_x_1293) ;  /* 0x00000008006c7947 */ /* 0x000fea0003800000 */
.L_x_1301:
        /* <DEDUP_REMOVED lines=21> */
.L_x_1306:
[----:B------:R-:W-:Y:S05]  /*cc70*/  BSYNC B0 ;  /* 0x0000000000007941 */ /* 0x000fea0003800000 */
.L_x_1305:
[----:B------:R-:W-:-:S05]  /*cc80*/  LOP3.LUT R3, R0, R3, RZ, 0xfc, !PT ;  /* 0x0000000300037212 */ /* 0x000fca00078efcff */
[----:B------:R0:W-:Y:S01]  /*cc90*/  STG.E.U8 desc[UR36][R16.64], R3 ;  /* 0x0000000310007986 */ /* 0x0001e2000c101124 */
[----:B------:R-:W-:Y:S05]  /*cca0*/  BRA `(.L_x_1293) ;  /* 0x0000000800087947 */ /* 0x000fea0003800000 */
.L_x_1304:
        /* <DEDUP_REMOVED lines=13> */
.L_x_1308:
[----:B------:R-:W-:Y:S01]  /*cd80*/  IMAD.MOV.U32 R0, RZ, RZ, 0x7f ;  /* 0x0000007fff007424 */ /* 0x000fe200078e00ff */
[----:B------:R-:W-:-:S04]  /*cd90*/  ISETP.GT.U32.AND P0, PT, R2, 0x7f800000, PT ;  /* 0x7f8000000200780c */ /* 0x000fc80003f04070 */
[----:B------:R-:W-:-:S09]  /*cda0*/  SEL R0, R0, 0x7c, P0 ;  /* 0x0000007c00007807 */ /* 0x000fd20000000000 */
.L_x_1309:
[----:B------:R-:W-:Y:S05]  /*cdb0*/  BSYNC B0 ;  /* 0x0000000000007941 */ /* 0x000fea0003800000 */
.L_x_1307:
[----:B------:R-:W-:-:S04]  /*cdc0*/  LOP3.LUT R2, R23, 0x80000000, RZ, 0xc0, !PT ;  /* 0x8000000017027812 */ /* 0x000fc800078ec0ff */
[----:B------:R-:W-:-:S04]  /*cdd0*/  SHF.R.U32.HI R3, RZ, 0x18, R2 ;  /* 0x00000018ff037819 */ /* 0x000fc80000011602 */
[----:B------:R-:W-:-:S05]  /*cde0*/  LOP3.LUT R3, R0, R3, RZ, 0xfc, !PT ;  /* 0x0000000300037212 */ /* 0x000fca00078efcff */
[----:B------:R0:W-:Y:S01]  /*cdf0*/  STG.E.U8 desc[UR36][R16.64], R3 ;  /* 0x0000000310007986 */ /* 0x0001e2000c101124 */
[----:B------:R-:W-:Y:S05]  /*ce00*/  BRA `(.L_x_1293) ;  /* 0x0000000400b07947 */ /* 0x000fea0003800000 */
.L_x_1303:
[----:B------:R0:W-:Y:S01]  /*ce10*/  STG.E.U16 desc[UR36][R16.64], R23 ;  /* 0x0000001710007986 */ /* 0x0001e2000c101524 */
[----:B------:R-:W-:Y:S05]  /*ce20*/  BRA `(.L_x_1293) ;  /* 0x0000000400a87947 */ /* 0x000fea0003800000 */
.L_x_1300:
        /* <DEDUP_REMOVED lines=12> */
.L_x_1312:
        /* <DEDUP_REMOVED lines=17> */
.L_x_1315:
[----:B------:R-:W-:-:S04]  /*d000*/  LOP3.LUT R2, R23, 0x80000000, RZ, 0xc0, !PT ;  /* 0x8000000017027812 */ /* 0x000fc800078ec0ff */
[----:B------:R-:W-:-:S04]  /*d010*/  SHF.R.U32.HI R3, RZ, 0x18, R2 ;  /* 0x00000018ff037819 */ /* 0x000fc80000011602 */
[----:B------:R-:W-:-:S04]  /*d020*/  LOP3.LUT R0, R0, R3, RZ, 0xfc, !PT ;  /* 0x0000000300007212 */ /* 0x000fc800078efcff */
[----:B------:R-:W-:-:S07]  /*d030*/  PRMT R8, R0, 0x7610, R8 ;  /* 0x0000761000087816 */ /* 0x000fce0000000008 */
.L_x_1314:
[----:B------:R-:W-:Y:S05]  /*d040*/  BSYNC B0 ;  /* 0x0000000000007941 */ /* 0x000fea0003800000 */
.L_x_1313:
[----:B------:R3:W-:Y:S01]  /*d050*/  STG.E.U8 desc[UR36][R16.64], R8 ;  /* 0x0000000810007986 */ /* 0x0007e2000c101124 */
[----:B------:R-:W-:Y:S05]  /*d060*/  BRA `(.L_x_1293) ;  /* 0x0000000400187947 */ /* 0x000fea0003800000 */
.L_x_1311:
        /* <DEDUP_REMOVED lines=17> */
.L_x_1318:
[----:B------:R-:W-:-:S04]  /*d180*/  LOP3.LUT R2, R23, 0x80000000, RZ, 0xc0, !PT ;  /* 0x8000000017027812 */ /* 0x000fc800078ec0ff */
[----:B------:R-:W-:-:S04]  /*d190*/  SHF.R.U32.HI R3, RZ, 0x18, R2 ;  /* 0x00000018ff037819 */ /* 0x000fc80000011602 */
[----:B------:R-:W-:-:S04]  /*d1a0*/  LOP3.LUT R0, R0, R3, RZ, 0xfc, !PT ;  /* 0x0000000300007212 */ /* 0x000fc800078efcff */
[----:B------:R-:W-:-:S07]  /*d1b0*/  PRMT R8, R0, 0x7610, R8 ;  /* 0x0000761000087816 */ /* 0x000fce0000000008 */
.L_x_1317:
[----:B------:R-:W-:Y:S05]  /*d1c0*/  BSYNC B0 ;  /* 0x0000000000007941 */ /* 0x000fea0003800000 */
.L_x_1316:
[----:B------:R0:W-:Y:S01]  /*d1d0*/  STG.E.U8 desc[UR36][R16.64], R8 ;  /* 0x0000000810007986 */ /* 0x0001e2000c101124 */
[----:B------:R-:W-:Y:S05]  /*d1e0*/  BRA `(.L_x_1293) ;  /* 0x0000000000b87947 */ /* 0x000fea0003800000 */
.L_x_1310:
        /* <DEDUP_REMOVED lines=22> */
.L_x_1292:
        /* <DEDUP_REMOVED lines=16> */
.L_x_1321:
[----:B------:R-:W-:Y:S05]  /*d450*/  BRA `(.L_x_1293) ;  /* 0x00000000001c7947 */ /* 0x000fea0003800000 */
.L_x_1320:
[----:B------:R-:W-:-:S06]  /*d460*/  IMAD.U32 R2, R23, 0x10000, RZ ;  /* 0x0001000017027824 */ /* 0x000fcc00078e00ff */
[----:B------:R-:W0:Y:S02]  /*d470*/  F2I.U64.TRUNC R2, R2 ;  /* 0x0000000200027311 */ /* 0x000e24000020d800 */
[----:B0-----:R1:W-:Y:S01]  /*d480*/  STG.E.64 desc[UR36][R16.64], R2 ;  /* 0x0000000210007986 */ /* 0x0013e2000c101b24 */
[----:B------:R-:W-:Y:S05]  /*d490*/  BRA `(.L_x_1293) ;  /* 0x00000000000c7947 */ /* 0x000fea0003800000 */
.L_x_1319:
[----:B------:R-:W-:-:S06]  /*d4a0*/  IMAD.U32 R23, R23, 0x10000, RZ ;  /* 0x0001000017177824 */ /* 0x000fcc00078e00ff */
[----:B------:R-:W0:Y:S02]  /*d4b0*/  F2I.FTZ.U32.TRUNC.NTZ R23, R23 ;  /* 0x0000001700177305 */ /* 0x000e24000021f000 */
[----:B0-----:R0:W-:Y:S02]  /*d4c0*/  STG.E desc[UR36][R16.64], R23 ;  /* 0x0000001710007986 */ /* 0x0011e4000c101924 */
.L_x_1293:
[----:B------:R-:W-:-:S07]  /*d4d0*/  VIADD R19, R19, 0x80 ;  /* 0x0000008013137836 */ /* 0x000fce0000000000 */
.L_x_1220:
[----:B------:R-:W-:Y:S05]  /*d4e0*/  BSYNC B6 ;  /* 0x0000000000067941 */ /* 0x000fea0003800000 */
.L_x_1219:
        /* <DEDUP_REMOVED lines=357> */
.L_x_1322:
        /* <DEDUP_REMOVED lines=23> */
.L_x_1326:
[----:B------:R-:W2:Y:S02]  /*ecb0*/  LDG.E.U8 R2, desc[UR36][R2.64] ;  /* 0x0000002402027981 */ /* 0x000ea4000c1e1100 */
[----:B--2---:R-:W-:-:S04]  /*ecc0*/  I2FP.F32.U32 R0, R2 ;  /* 0x0000000200007245 */ /* 0x004fc80000201000 */
[----:B------:R-:W-:-:S04]  /*ecd0*/  F2FP.BF16.F32.PACK_AB R0, RZ, R0 ;  /* 0x00000000ff00723e */ /* 0x000fc800000010ff */
[----:B------:R-:W-:Y:S01]  /*ece0*/  PRMT R19, R0, 0x7610, R19 ;  /* 0x0000761000137816 */ /* 0x000fe20000000013 */
[----:B------:R-:W-:Y:S06]  /*ecf0*/  BRA `(.L_x_1328) ;  /* 0x0000000c00c87947 */ /* 0x000fec0003800000 */
.L_x_1325:
        /* <DEDUP_REMOVED lines=11> */
.L_x_1330:
[----:B------:R-:W2:Y:S02]  /*edb0*/  LDG.E R2, desc[UR36][R2.64] ;  /* 0x0000002402027981 */ /* 0x000ea4000c1e1900 */
[----:B--2---:R-:W-:-:S04]  /*edc0*/  I2FP.F32.S32 R0, R2 ;  /* 0x0000000200007245 */ /* 0x004fc80000201400 */
[----:B------:R-:W-:-:S04]  /*edd0*/  F2FP.BF16.F32.PACK_AB R0, RZ, R0 ;  /* 0x00000000ff00723e */ /* 0x000fc800000010ff */
[----:B------:R-:W-:Y:S01]  /*ede0*/  PRMT R19, R0, 0x7610, R19 ;  /* 0x0000761000137816 */ /* 0x000fe20000000013 */
[----:B------:R-:W-:Y:S06]  /*edf0*/  BRA `(.L_x_1328) ;  /* 0x0000000c00887947 */ /* 0x000fec0003800000 */
.L_x_1329:
[----:B------:R-:W2:Y:S02]  /*ee00*/  LDG.E.U16 R2, desc[UR36][R2.64] ;  /* 0x0000002402027981 */ /* 0x000ea4000c1e1500 */
[----:B--2---:R-:W0:Y:S02]  /*ee10*/  I2F.S16 R0, R2 ;  /* 0x0000000200007306 */ /* 0x004e240000101400 */
[----:B0-----:R-:W-:-:S04]  /*ee20*/  F2FP.BF16.F32.PACK_AB R0, RZ, R0 ;  /* 0x00000000ff00723e */ /* 0x001fc800000010ff */
[----:B------:R-:W-:Y:S01]  /*ee30*/  PRMT R19, R0, 0x7610, R19 ;  /* 0x0000761000137816 */ /* 0x000fe20000000013 */
[----:B------:R-:W-:Y:S06]  /*ee40*/  BRA `(.L_x_1328) ;  /* 0x0000000c00747947 */ /* 0x000fec0003800000 */
.L_x_1324:
        /* <DEDUP_REMOVED lines=9> */
.L_x_1332:
[----:B------:R-:W2:Y:S02]  /*eee0*/  LDG.E.U16 R0, desc[UR36][R2.64] ;  /* 0x0000002402007981 */ /* 0x000ea4000c1e1500 */
[----:B--2---:R-:W-:-:S05]  /*eef0*/  HADD2.F32 R0, -RZ, R0.H0_H0 ;  /* 0x20000000ff007230 */ /* 0x004fca0000004100 */
[----:B------:R-:W-:-:S04]  /*ef00*/  F2FP.BF16.F32.PACK_AB R0, RZ, R0 ;  /* 0x00000000ff00723e */ /* 0x000fc800000010ff */
[----:B------:R-:W-:Y:S01]  /*ef10*/  PRMT R19, R0, 0x7610, R19 ;  /* 0x0000761000137816 */ /* 0x000fe20000000013 */
[----:B------:R-:W-:Y:S06]  /*ef20*/  BRA `(.L_x_1328) ;  /* 0x0000000c003c7947 */ /* 0x000fec0003800000 */
.L_x_1331:
        /* <DEDUP_REMOVED lines=9> */
.L_x_1334:
[----:B------:R-:W2:Y:S02]  /*efc0*/  LDG.E.U16 R2, desc[UR36][R2.64] ;  /* 0x0000002402027981 */ /* 0x000ea4000c1e1500 */
[----:B--2---:R-:W-:-:S05]  /*efd0*/  HADD2.F32 R0, -RZ, R2.H0_H0 ;  /* 0x20000002ff007230 */ /* 0x004fca0000004100 */
[----:B------:R-:W-:-:S04]  /*efe0*/  F2FP.BF16.F32.PACK_AB R0, RZ, R0 ;  /* 0x00000000ff00723e */ /* 0x000fc800000010ff */
[----:B------:R-:W-:Y:S01]  /*eff0*/  PRMT R19, R0, 0x7610, R19 ;  /* 0x0000761000137816 */ /* 0x000fe20000000013 */
[----:B------:R-:W-:Y:S06]  /*f000*/  BRA `(.L_x_1328) ;  /* 0x0000000c00047947 */ /* 0x000fec0003800000 */
.L_x_1333:
        /* <DEDUP_REMOVED lines=9> */
.L_x_1323:
        /* <DEDUP_REMOVED lines=14> */
.L_x_1337:
        /* <DEDUP_REMOVED lines=9> */
.L_x_1336:
        /* <DEDUP_REMOVED lines=28> */
.L_x_1339:
        /* <DEDUP_REMOVED lines=15> */
.L_x_1338:
[----:B------:R0:W5:Y:S01]  /*f4c0*/  LDG.E.U16 R19, desc[UR36][R2.64] ;  /* 0x0000002402137981 */ /* 0x000162000c1e1500 */
[----:B------:R-:W-:Y:S05]  /*f4d0*/  BRA `(.L_x_1328) ;  /* 0x0000000400d07947 */ /* 0x000fea0003800000 */
.L_x_1335:
        /* <DEDUP_REMOVED lines=13> */
.L_x_1342:
        /* <DEDUP_REMOVED lines=21> */
.L_x_1346:
[----:B------:R-:W-:Y:S05]  /*f700*/  BSYNC B1 ;  /* 0x0000000000017941 */ /* 0x000fea0003800000 */
.L_x_1345:
[----:B------:R-:W-:Y:S01]  /*f710*/  LEA R3, R0, 0x3b800000, 0x17 ;  /* 0x3b80000000037811 */ /* 0x000fe200078eb8ff */
[----:B------:R-:W-:-:S05]  /*f720*/  IMAD.SHL.U32 R0, R2, 0x100000, RZ ;  /* 0x0010000002007824 */ /* 0x000fca00078e00ff */
[----:B------:R-:W-:-:S07]  /*f730*/  LOP3.LUT R0, R3, R0, R4, 0xfe, !PT ;  /* 0x0000000003007212 */ /* 0x000fce00078efe04 */
.L_x_1344:
[----:B------:R-:W-:Y:S05]  /*f740*/  BSYNC B0 ;  /* 0x0000000000007941 */ /* 0x000fea0003800000 */
.L_x_1343:
[----:B------:R-:W-:-:S04]  /*f750*/  F2FP.BF16.F32.PACK_AB R0, RZ, R0 ;  /* 0x00000000ff00723e */ /* 0x000fc800000010ff */
[----:B------:R-:W-:Y:S01]  /*f760*/  PRMT R19, R0, 0x7610, R19 ;  /* 0x0000761000137816 */ /* 0x000fe20000000013 */
[----:B------:R-:W-:Y:S06]  /*f770*/  BRA `(.L_x_1328) ;  /* 0x0000000400287947 */ /* 0x000fec0003800000 */
.L_x_1341:
        /* <DEDUP_REMOVED lines=21> */
.L_x_1350:
[----:B------:R-:W-:Y:S05]  /*f8d0*/  BSYNC B1 ;  /* 0x0000000000017941 */ /* 0x000fea0003800000 */
.L_x_1349:
[----:B------:R-:W-:Y:S01]  /*f8e0*/  LEA R3, R0, 0x37800000, 0x17 ;  /* 0x3780000000037811 */ /* 0x000fe200078eb8ff */
[----:B------:R-:W-:-:S05]  /*f8f0*/  IMAD.SHL.U32 R0, R2, 0x200000, RZ ;  /* 0x0020000002007824 */ /* 0x000fca00078e00ff */
[----:B------:R-:W-:-:S07]  /*f900*/  LOP3.LUT R0, R3, R0, R4, 0xfe, !PT ;  /* 0x0000000003007212 */ /* 0x000fce00078efe04 */
.L_x_1348:
[----:B------:R-:W-:Y:S05]  /*f910*/  BSYNC B0 ;  /* 0x0000000000007941 */ /* 0x000fea0003800000 */
.L_x_1347:
[----:B------:R-:W-:-:S04]  /*f920*/  F2FP.BF16.F32.PACK_AB R0, RZ, R0 ;  /* 0x00000000ff00723e */ /* 0x000fc800000010ff */
[----:B------:R-:W-:Y:S01]  /*f930*/  PRMT R19, R0, 0x7610, R19 ;  /* 0x0000761000137816 */ /* 0x000fe20000000013 */
[----:B------:R-:W-:Y:S06]  /*f940*/  BRA `(.L_x_1328) ;  /* 0x0000000000b47947 */ /* 0x000fec0003800000 */
.L_x_1340:
        /* <DEDUP_REMOVED lines=14> */
.L_x_1354:
[----:B------:R-:W-:Y:S05]  /*fa30*/  BSYNC B0 ;  /* 0x0000000000007941 */ /* 0x000fea0003800000 */
.L_x_1353:
[----:B------:R-:W-:-:S04]  /*fa40*/  F2FP.BF16.F32.PACK_AB R0, RZ, R0 ;  /* 0x00000000ff00723e */ /* 0x000fc800000010ff */
[----:B------:R-:W-:Y:S01]  /*fa50*/  PRMT R19, R0, 0x7610, R19 ;  /* 0x0000761000137816 */ /* 0x000fe20000000013 */
[----:B------:R-:W-:Y:S06]  /*fa60*/  BRA `(.L_x_1328) ;  /* 0x00000000006c7947 */ /* 0x000fec0003800000 */
.L_x_1327:
        /* <DEDUP_REMOVED lines=16> */
.L_x_1355:
[----:B------:R-:W-:Y:S01]  /*fb70*/  PRMT R19, RZ, 0x7610, R19 ;  /* 0x00007610ff137816 */ /* 0x000fe20000000013 */
[----:B------:R-:W-:Y:S06]  /*fb80*/  BRA `(.L_x_1328) ;  /* 0x0000000000247947 */ /* 0x000fec0003800000 */
.L_x_1352:
[----:B------:R-:W2:Y:S02]  /*fb90*/  LDG.E.64 R2, desc[UR36][R2.64] ;  /* 0x0000002402027981 */ /* 0x000ea4000c1e1b00 */
[----:B--2---:R-:W0:Y:S02]  /*fba0*/  I2F.U64 R0, R2 ;  /* 0x0000000200007312 */ /* 0x004e240000301000 */
[----:B0-----:R-:W-:-:S04]  /*fbb0*/  F2FP.BF16.F32.PACK_AB R0, RZ, R0 ;  /* 0x00000000ff00723e */ /* 0x001fc800000010ff */
[----:B------:R-:W-:Y:S01]  /*fbc0*/  PRMT R19, R0, 0x7610, R19 ;  /* 0x0000761000137816 */ /* 0x000fe20000000013 */
[----:B------:R-:W-:Y:S06]  /*fbd0*/  BRA `(.L_x_1328) ;  /* 0x0000000000107947 */ /* 0x000fec0003800000 */
.L_x_1351:
[----:B------:R-:W2:Y:S02]  /*fbe0*/  LDG.E R2, desc[UR36][R2.64] ;  /* 0x0000002402027981 */ /* 0x000ea4000c1e1900 */
[----:B--2---:R-:W-:-:S04]  /*fbf0*/  I2FP.F32.U32 R0, R2 ;  /* 0x0000000200007245 */ /* 0x004fc80000201000 */
[----:B------:R-:W-:-:S04]  /*fc00*/  F2FP.BF16.F32.PACK_AB R0, RZ, R0 ;  /* 0x00000000ff00723e */ /* 0x000fc800000010ff */
[----:B------:R-:W-:-:S07]  /*fc10*/  PRMT R19, R0, 0x7610, R19 ;  /* 0x0000761000137816 */ /* 0x000fce0000000013 */
.L_x_1328:
        /* <DEDUP_REMOVED lines=19> */
.L_x_1359:
[----:B------:R-:W2:Y:S02]  /*fd50*/  LDG.E.U8 R2, desc[UR36][R2.64] ;  /* 0x0000002402027981 */ /* 0x000ea4000c1e1100 */
[----:B--2---:R-:W-:-:S04]  /*fd60*/  I2FP.F32.U32 R0, R2 ;  /* 0x0000000200007245 */ /* 0x004fc80000201000 */
[----:B------:R-:W-:Y:S01]  /*fd70*/  F2FP.BF16.F32.PACK_AB R0, RZ, R0 ;  /* 0x00000000ff00723e */ /* 0x000fe200000010ff */
[----:B------:R-:W-:Y:S06]  /*fd80*/  BRA `(.L_x_1361) ;  /* 0x0000000c00907947 */ /* 0x000fec0003800000 */
.L_x_1358:
        /* <DEDUP_REMOVED lines=10> */
.L_x_1363:
[----:B------:R-:W2:Y:S02]  /*fe30*/  LDG.E R2, desc[UR36][R2.64] ;  /* 0x0000002402027981 */ /* 0x000ea4000c1e1900 */
[----:B--2---:R-:W-:-:S04]  /*fe40*/  I2FP.F32.S32 R0, R2 ;  /* 0x0000000200007245 */ /* 0x004fc80000201400 */
[----:B------:R-:W-:Y:S01]  /*fe50*/  F2FP.BF16.F32.PACK_AB R0, RZ, R0 ;  /* 0x00000000ff00723e */ /* 0x000fe200000010ff */
[----:B------:R-:W-:Y:S06]  /*fe60*/  BRA `(.L_x_1361) ;  /* 0x0000000c00587947 */ /* 0x000fec0003800000 */
.L_x_1362:
[----:B------:R-:W2:Y:S02]  /*fe70*/  LDG.E.U16 R2, desc[UR36][R2.64] ;  /* 0x0000002402027981 */ /* 0x000ea4000c1e1500 */
[----:B--2---:R-:W0:Y:S02]  /*fe80*/  I2F.S16 R0, R2 ;  /* 0x0000000200007306 */ /* 0x004e240000101400 */
[----:B0-----:R-:W-:Y:S01]  /*fe90*/  F2FP.BF16.F32.PACK_AB R0, RZ, R0 ;  /* 0x00000000ff00723e */ /* 0x001fe200000010ff */
[----:B------:R-:W-:Y:S06]  /*fea0*/  BRA `(.L_x_1361) ;  /* 0x0000000c00487947 */ /* 0x000fec0003800000 */
.L_x_1357:
        /* <DEDUP_REMOVED lines=9> */
.L_x_1365:
[----:B------:R-:W2:Y:S02]  /*ff40*/  LDG.E.U16 R0, desc[UR36][R2.64] ;  /* 0x0000002402007981 */ /* 0x000ea4000c1e1500 */
[----:B--2---:R-:W-:-:S05]  /*ff50*/  HADD2.F32 R0, -RZ, R0.H0_H0 ;  /* 0x20000000ff007230 */ /* 0x004fca0000004100 */
[----:B------:R-:W-:Y:S01]  /*ff60*/  F2FP.BF16.F32.PACK_AB R0, RZ, R0 ;  /* 0x00000000ff00723e */ /* 0x000fe200000010ff */
[----:B------:R-:W-:Y:S06]  /*ff70*/  BRA `(.L_x_1361) ;  /* 0x0000000c00147947 */ /* 0x000fec0003800000 */
.L_x_1364:
        /* <DEDUP_REMOVED lines=9> */
.L_x_1367:
[----:B------:R-:W2:Y:S02]  /*10010*/  LDG.E.U16 R2, desc[UR36][R2.64] ;  /* 0x0000002402027981 */ /* 0x000ea4000c1e1500 */
[----:B--2---:R-:W-:-:S05]  /*10020*/  HADD2.F32 R0, -RZ, R2.H0_H0 ;  /* 0x20000002ff007230 */ /* 0x004fca0000004100 */
[----:B------:R-:W-:Y:S01]  /*10030*/  F2FP.BF16.F32.PACK_AB R0, RZ, R0 ;  /* 0x00000000ff00723e */ /* 0x000fe200000010ff */
[----:B------:R-:W-:Y:S06]  /*10040*/  BRA `(.L_x_1361) ;  /* 0x0000000800e07947 */ /* 0x000fec0003800000 */
.L_x_1366:
        /* <DEDUP_REMOVED lines=8> */
.L_x_1356:
        /* <DEDUP_REMOVED lines=13> */
.L_x_1370:
        /* <DEDUP_REMOVED lines=8> */
.L_x_1369:
        /* <DEDUP_REMOVED lines=28> */
.L_x_1372:
        /* <DEDUP_REMOVED lines=15> */
.L_x_1371:
[----:B------:R0:W5:Y:S01]  /*104d0*/  LDG.E.U16 R0, desc[UR36][R2.64] ;  /* 0x0000002402007981 */ /* 0x000162000c1e1500 */
[----:B------:R-:W-:Y:S05]  /*104e0*/  BRA `(.L_x_1361) ;  /* 0x0000000400b87947 */ /* 0x000fea0003800000 */
.L_x_1368:
        /* <DEDUP_REMOVED lines=12> */
.L_x_1375:
        /* <DEDUP_REMOVED lines=21> */
.L_x_1379:
[----:B------:R-:W-:Y:S05]  /*10700*/  BSYNC B1 ;  /* 0x0000000000017941 */ /* 0x000fea0003800000 */
.L_x_1378:
[----:B------:R-:W-:Y:S01]  /*10710*/  LEA R3, R0, 0x3b800000, 0x17 ;  /* 0x3b80000000037811 */ /* 0x000fe200078eb8ff */
[----:B------:R-:W-:-:S05]  /*10720*/  IMAD.SHL.U32 R0, R2, 0x100000, RZ ;  /* 0x0010000002007824 */ /* 0x000fca00078e00ff */
[----:B------:R-:W-:-:S07]  /*10730*/  LOP3.LUT R0, R3, R0, R4, 0xfe, !PT ;  /* 0x0000000003007212 */ /* 0x000fce00078efe04 */
.L_x_1377:
[----:B------:R-:W-:Y:S05]  /*10740*/  BSYNC B0 ;  /* 0x0000000000007941 */ /* 0x000fea0003800000 */
.L_x_1376:
[----:B------:R-:W-:Y:S01]  /*10750*/  F2FP.BF16.F32.PACK_AB R0, RZ, R0 ;  /* 0x00000000ff00723e */ /* 0x000fe200000010ff */
[----:B------:R-:W-:Y:S06]  /*10760*/  BRA `(.L_x_1361) ;  /* 0x0000000400187947 */ /* 0x000fec0003800000 */
.L_x_1374:
        /* <DEDUP_REMOVED lines=21> */
.L_x_1383:
[----:B------:R-:W-:Y:S05]  /*108c0*/  BSYNC B1 ;  /* 0x0000000000017941 */ /* 0x000fea0003800000 */
.L_x_1382:
[----:B------:R-:W-:Y:S01]  /*108d0*/  LEA R3, R0, 0x37800000, 0x17 ;  /* 0x3780000000037811 */ /* 0x000fe200078eb8ff */
[----:B------:R-:W-:-:S05]  /*108e0*/  IMAD.SHL.U32 R0, R2, 0x200000, RZ ;  /* 0x0020000002007824 */ /* 0x000fca00078e00ff */
[----:B------:R-:W-:-:S07]  /*108f0*/  LOP3.LUT R0, R3, R0, R4, 0xfe, !PT ;  /* 0x0000000003007212 */ /* 0x000fce00078efe04 */
.L_x_1381:
[----:B------:R-:W-:Y:S05]  /*10900*/  BSYNC B0 ;  /* 0x0000000000007941 */ /* 0x000fea0003800000 */
.L_x_1380:
[----:B------:R-:W-:Y:S01]  /*10910*/  F2FP.BF16.F32.PACK_AB R0, RZ, R0 ;  /* 0x00000000ff00723e */ /* 0x000fe200000010ff */
[----:B------:R-:W-:Y:S06]  /*10920*/  BRA `(.L_x_1361) ;  /* 0x0000000000a87947 */ /* 0x000fec0003800000 */
.L_x_1373:
        /* <DEDUP_REMOVED lines=14> */
.L_x_1387:
[----:B------:R-:W-:Y:S05]  /*10a10*/  BSYNC B0 ;  /* 0x0000000000007941 */ /* 0x000fea0003800000 */
.L_x_1386:
[----:B------:R-:W-:Y:S01]  /*10a20*/  F2FP.BF16.F32.PACK_AB R0, RZ, R0 ;  /* 0x00000000ff00723e */ /* 0x000fe200000010ff */
[----:B------:R-:W-:Y:S06]  /*10a30*/  BRA `(.L_x_1361) ;  /* 0x0000000000647947 */ /* 0x000fec0003800000 */
.L_x_1360:
        /* <DEDUP_REMOVED lines=16> */
.L_x_1388:
[----:B------:R-:W-:Y:S01]  /*10b40*/  PRMT R0, RZ, 0x7610, R0 ;  /* 0x00007610ff007816 */ /* 0x000fe20000000000 */
[----:B------:R-:W-:Y:S06]  /*10b50*/  BRA `(.L_x_1361) ;  /* 0x00000000001c7947 */ /* 0x000fec0003800000 */
.L_x_1385:
[----:B------:R-:W2:Y:S02]  /*10b60*/  LDG.E.64 R2, desc[UR36][R2.64] ;  /* 0x0000002402027981 */ /* 0x000ea4000c1e1b00 */
[----:B--2---:R-:W0:Y:S02]  /*10b70*/  I2F.U64 R0, R2 ;  /* 0x0000000200007312 */ /* 0x004e240000301000 */
[----:B0-----:R-:W-:Y:S01]  /*10b80*/  F2FP.BF16.F32.PACK_AB R0, RZ, R0 ;  /* 0x00000000ff00723e */ /* 0x001fe200000010ff */
[----:B------:R-:W-:Y:S06]  /*10b90*/  BRA `(.L_x_1361) ;  /* 0x00000000000c7947 */ /* 0x000fec0003800000 */
.L_x_1384:
[----:B------:R-:W2:Y:S02]  /*10ba0*/  LDG.E R2, desc[UR36][R2.64] ;  /* 0x0000002402027981 */ /* 0x000ea4000c1e1900 */
[----:B--2---:R-:W-:-:S04]  /*10bb0*/  I2FP.F32.U32 R0, R2 ;  /* 0x0000000200007245 */ /* 0x004fc80000201000 */
[----:B------:R-:W-:-:S07]  /*10bc0*/  F2FP.BF16.F32.PACK_AB R0, RZ, R0 ;  /* 0x00000000ff00723e */ /* 0x000fce00000010ff */
.L_x_1361:
        /* <DEDUP_REMOVED lines=21> */
[----:B0-----:R-:W-:Y:S01]  /*10d20*/  STG.E.U8 desc[UR36][R16.64], R19 ;  /* 0x0000001310007986 */ /* 0x001fe2000c101124 */
[----:B------:R-:W-:Y:S05]  /*10d30*/  EXIT ;  /* 0x000000000000794d */ /* 0x000fea0003800000 */
.L_x_1392:
[----:B------:R-:W-:-:S06]  /*10d40*/  IMAD.U32 R3, R19, 0x10000, RZ ;  /* 0x0001000013037824 */ /* 0x000fcc00078e00ff */
[----:B------:R-:W0:Y:S02]  /*10d50*/  F2I.S64.TRUNC R2, R3 ;  /* 0x0000000300027311 */ /* 0x000e24000020d900 */
[----:B0-----:R-:W-:Y:S01]  /*10d60*/  STG.E.U8 desc[UR36][R16.64], R2 ;  /* 0x0000000210007986 */ /* 0x001fe2000c101124 */
[----:B------:R-:W-:Y:S05]  /*10d70*/  EXIT ;  /* 0x000000000000794d */ /* 0x000fea0003800000 */
.L_x_1391:
        /* <DEDUP_REMOVED lines=8> */
[----:B0-----:R-:W-:Y:S01]  /*10e00*/  STG.E.64 desc[UR36][R16.64], R2 ;  /* 0x0000000210007986 */ /* 0x001fe2000c101b24 */
[----:B------:R-:W-:Y:S05]  /*10e10*/  EXIT ;  /* 0x000000000000794d */ /* 0x000fea0003800000 */
.L_x_1395:
[----:B------:R-:W-:-:S06]  /*10e20*/  IMAD.U32 R19, R19, 0x10000, RZ ;  /* 0x0001000013137824 */ /* 0x000fcc00078e00ff */
[----:B------:R-:W0:Y:S02]  /*10e30*/  F2I.FTZ.TRUNC.NTZ R19, R19 ;  /* 0x0000001300137305 */ /* 0x000e24000021f100 */
[----:B0-----:R-:W-:Y:S01]  /*10e40*/  STG.E desc[UR36][R16.64], R19 ;  /* 0x0000001310007986 */ /* 0x001fe2000c101924 */
[----:B------:R-:W-:Y:S05]  /*10e50*/  EXIT ;  /* 0x000000000000794d */ /* 0x000fea0003800000 */
.L_x_1394:
[----:B------:R-:W-:-:S06]  /*10e60*/  IMAD.U32 R19, R19, 0x10000, RZ ;  /* 0x0001000013137824 */ /* 0x000fcc00078e00ff */
[----:B------:R-:W0:Y:S02]  /*10e70*/  F2I.FTZ.TRUNC.NTZ R19, R19 ;  /* 0x0000001300137305 */ /* 0x000e24000021f100 */
[----:B0-----:R-:W-:Y:S01]  /*10e80*/  STG.E.U16 desc[UR36][R16.64], R19 ;  /* 0x0000001310007986 */ /* 0x001fe2000c101524 */
[----:B------:R-:W-:Y:S05]  /*10e90*/  EXIT ;  /* 0x000000000000794d */ /* 0x000fea0003800000 */
.L_x_1390:
[----:B------:R-:W-:-:S13]  /*10ea0*/  ISETP.GT.AND P0, PT, R0, 0x6, PT ;  /* 0x000000060000780c */ /* 0x000fda0003f04270 */
[----:B------:R-:W-:Y:S05]  /*10eb0*/  @P0 BRA `(.L_x_1396) ;  /* 0x00000000002c0947 */ /* 0x000fea0003800000 */
[----:B------:R-:W-:-:S13]  /*10ec0*/  ISETP.NE.AND P0, PT, R0, 0x5, PT ;  /* 0x000000050000780c */ /* 0x000fda0003f05270 */
[----:B------:R-:W-:Y:S05]  /*10ed0*/  @!P0 BRA `(.L_x_1397) ;  /* 0x0000000000148947 */ /* 0x000fea0003800000 */
[----:B------:R-:W-:-:S13]  /*10ee0*/  ISETP.NE.AND P0, PT, R0, 0x6, PT ;  /* 0x000000060000780c */ /* 0x000fda0003f05270 */
[----:B------:R-:W-:Y:S05]  /*10ef0*/  @P0 BRA `(.L_x_1393) ;  /* 0x0000000800c40947 */ /* 0x000fea0003800000 */
[----:B------:R-:W-:-:S05]  /*10f00*/  IMAD.U32 R19, R19, 0x10000, RZ ;  /* 0x0001000013137824 */ /* 0x000fca00078e00ff */
[----:B------:R-:W-:Y:S01]  /*10f10*/  STG.E desc[UR36][R16.64], R19 ;  /* 0x0000001310007986 */ /* 0x000fe2000c101924 */
[----:B------:R-:W-:Y:S05]  /*10f20*/  EXIT ;  /* 0x000000000000794d */ /* 0x000fea0003800000 */
.L_x_1397:
[----:B------:R-:W-:-:S05]  /*10f30*/  IMAD.U32 R0, R19, 0x10000, RZ ;  /* 0x0001000013007824 */ /* 0x000fca00078e00ff */
[----:B------:R-:W-:-:S05]  /*10f40*/  F2FP.F16.F32.PACK_AB R0, RZ, R0 ;  /* 0x00000000ff00723e */ /* 0x000fca00000000ff */
[----:B------:R-:W-:Y:S01]  /*10f50*/  STG.E.U16 desc[UR36][R16.64], R0 ;  /* 0x0000000010007986 */ /* 0x000fe2000c101524 */
[----:B------:R-:W-:Y:S05]  /*10f60*/  EXIT ;  /* 0x000000000000794d */ /* 0x000fea0003800000 */
.L_x_1396:
        /* <DEDUP_REMOVED lines=8> */
[----:B------:R-:W-:Y:S01]  /*10ff0*/  STG.E.64 desc[UR36][R16.64], R2 ;  /* 0x0000000210007986 */ /* 0x000fe2000c101b24 */
[----:B------:R-:W-:Y:S05]  /*11000*/  EXIT ;  /* 0x000000000000794d */ /* 0x000fea0003800000 */
.L_x_1399:
[----:B------:R-:W-:-:S05]  /*11010*/  IMAD.U32 R19, R19, 0x10000, RZ ;  /* 0x0001000013137824 */ /* 0x000fca00078e00ff */
[----:B------:R-:W-:-:S04]  /*11020*/  F2FP.F16.F32.PACK_AB R3, RZ, R19 ;  /* 0x00000013ff03723e */ /* 0x000fc800000000ff */
[----:B------:R-:W-:-:S05]  /*11030*/  PRMT R3, R3, 0x5410, RZ ;  /* 0x0000541003037816 */ /* 0x000fca00000000ff */
[----:B------:R-:W-:Y:S01]  /*11040*/  STG.E desc[UR36][R16.64], R3 ;  /* 0x0000000310007986 */ /* 0x000fe2000c101924 */
[----:B------:R-:W-:Y:S05]  /*11050*/  EXIT ;  /* 0x000000000000794d */ /* 0x000fea0003800000 */
.L_x_1398:
[----:B------:R-:W-:-:S04]  /*11060*/  IMAD.U32 R2, R19, 0x10000, RZ ;  /* 0x0001000013027824 */ /* 0x000fc800078e00ff */
[----:B------:R-:W-:-:S06]  /*11070*/  FMUL.FTZ R2, R2, 1 ;  /* 0x3f80000002027820 */ /* 0x000fcc0000410000 */
[----:B------:R-:W0:Y:S02]  /*11080*/  F2F.F64.F32 R2, R2 ;  /* 0x0000000200027310 */ /* 0x000e240000201800 */
[----:B0-----:R-:W-:Y:S01]  /*11090*/  STG.E.64 desc[UR36][R16.64], R2 ;  /* 0x0000000210007986 */ /* 0x001fe2000c101b24 */
[----:B------:R-:W-:Y:S05]  /*110a0*/  EXIT ;  /* 0x000000000000794d */ /* 0x000fea0003800000 */
.L_x_1389:
        /* <DEDUP_REMOVED lines=11> */
[----:B------:R-:W-:Y:S01]  /*11160*/  STG.E.U8 desc[UR36][R16.64], R3 ;  /* 0x0000000310007986 */ /* 0x000fe2000c101124 */
[----:B------:R-:W-:Y:S05]  /*11170*/  EXIT ;  /* 0x000000000000794d */ /* 0x000fea0003800000 */
.L_x_1402:
[----:B------:R-:W-:Y:S01]  /*11180*/  IMAD.U32 R19, R19, 0x10000, RZ ;  /* 0x0001000013137824 */ /* 0x000fe200078e00ff */
[----:B------:R-:W-:-:S03]  /*11190*/  CS2R R6, SRZ ;  /* 0x0000000000067805 */ /* 0x000fc6000001ff00 */
[----:B------:R-:W-:-:S06]  /*111a0*/  FMUL.FTZ R4, R19, 1 ;  /* 0x3f80000013047820 */ /* 0x000fcc0000410000 */
[----:B------:R-:W0:Y:S02]  /*111b0*/  F2F.F64.F32 R4, R4 ;  /* 0x0000000400047310 */ /* 0x000e240000201800 */
[----:B0-----:R-:W-:Y:S01]  /*111c0*/  STG.E.128 desc[UR36][R16.64], R4 ;  /* 0x0000000410007986 */ /* 0x001fe2000c101d24 */
[----:B------:R-:W-:Y:S05]  /*111d0*/  EXIT ;  /* 0x000000000000794d */ /* 0x000fea0003800000 */
.L_x_1401:
        /* <DEDUP_REMOVED lines=21> */
.L_x_1406:
[----:B------:R-:W-:Y:S05]  /*11330*/  BSYNC B0 ;  /* 0x0000000000007941 */ /* 0x000fea0003800000 */
.L_x_1405:
[----:B------:R-:W-:-:S05]  /*11340*/  LOP3.LUT R3, R0, R3, RZ, 0xfc, !PT ;  /* 0x0000000300037212 */ /* 0x000fca00078efcff */
[----:B------:R-:W-:Y:S01]  /*11350*/  STG.E.U8 desc[UR36][R16.64], R3 ;  /* 0x0000000310007986 */ /* 0x000fe2000c101124 */
[----:B------:R-:W-:Y:S05]  /*11360*/  EXIT ;  /* 0x000000000000794d */ /* 0x000fea0003800000 */
.L_x_1404:
        /* <DEDUP_REMOVED lines=13> */
.L_x_1408:
[----:B------:R-:W-:Y:S01]  /*11440*/  IMAD.MOV.U32 R0, RZ, RZ, 0x7f ;  /* 0x0000007fff007424 */ /* 0x000fe200078e00ff */
[----:B------:R-:W-:-:S04]  /*11450*/  ISETP.GT.U32.AND P0, PT, R2, 0x7f800000, PT ;  /* 0x7f8000000200780c */ /* 0x000fc80003f04070 */
[----:B------:R-:W-:-:S09]  /*11460*/  SEL R0, R0, 0x7c, P0 ;  /* 0x0000007c00007807 */ /* 0x000fd20000000000 */
.L_x_1409:
[----:B------:R-:W-:Y:S05]  /*11470*/  BSYNC B0 ;  /* 0x0000000000007941 */ /* 0x000fea0003800000 */
.L_x_1407:
[----:B------:R-:W-:-:S04]  /*11480*/  LOP3.LUT R2, R19, 0x80000000, RZ, 0xc0, !PT ;  /* 0x8000000013027812 */ /* 0x000fc800078ec0ff */
[----:B------:R-:W-:-:S04]  /*11490*/  SHF.R.U32.HI R3, RZ, 0x18, R2 ;  /* 0x00000018ff037819 */ /* 0x000fc80000011602 */
[----:B------:R-:W-:-:S05]  /*114a0*/  LOP3.LUT R3, R0, R3, RZ, 0xfc, !PT ;  /* 0x0000000300037212 */ /* 0x000fca00078efcff */
[----:B------:R-:W-:Y:S01]  /*114b0*/  STG.E.U8 desc[UR36][R16.64], R3 ;  /* 0x0000000310007986 */ /* 0x000fe2000c101124 */
[----:B------:R-:W-:Y:S05]  /*114c0*/  EXIT ;  /* 0x000000000000794d */ /* 0x000fea0003800000 */
.L_x_1403:
[----:B------:R-:W-:Y:S01]  /*114d0*/  STG.E.U16 desc[UR36][R16.64], R19 ;  /* 0x0000001310007986 */ /* 0x000fe2000c101524 */
[----:B------:R-:W-:Y:S05]  /*114e0*/  EXIT ;  /* 0x000000000000794d */ /* 0x000fea0003800000 */
.L_x_1400:
        /* <DEDUP_REMOVED lines=10> */
[----:B0-----:R-:W-:Y:S01]  /*11590*/  STG.E.U16 desc[UR36][R16.64], R3 ;  /* 0x0000000310007986 */ /* 0x001fe2000c101524 */
[----:B------:R-:W-:Y:S05]  /*115a0*/  EXIT ;  /* 0x000000000000794d */ /* 0x000fea0003800000 */
.L_x_1412:
        /* <DEDUP_REMOVED lines=17> */
.L_x_1415:
[----:B------:R-:W-:-:S04]  /*116c0*/  LOP3.LUT R2, R19, 0x80000000, RZ, 0xc0, !PT ;  /* 0x8000000013027812 */ /* 0x000fc800078ec0ff */
[----:B------:R-:W-:-:S04]  /*116d0*/  SHF.R.U32.HI R3, RZ, 0x18, R2 ;  /* 0x00000018ff037819 */ /* 0x000fc80000011602 */
[----:B------:R-:W-:-:S04]  /*116e0*/  LOP3.LUT R0, R0, R3, RZ, 0xfc, !PT ;  /* 0x0000000300007212 */ /* 0x000fc800078efcff */
[----:B------:R-:W-:-:S07]  /*116f0*/  PRMT R8, R0, 0x7610, R8 ;  /* 0x0000761000087816 */ /* 0x000fce0000000008 */
.L_x_1414:
[----:B------:R-:W-:Y:S05]  /*11700*/  BSYNC B0 ;  /* 0x0000000000007941 */ /* 0x000fea0003800000 */
.L_x_1413:
[----:B------:R-:W-:Y:S01]  /*11710*/  STG.E.U8 desc[UR36][R16.64], R8 ;  /* 0x0000000810007986 */ /* 0x000fe2000c101124 */
[----:B------:R-:W-:Y:S05]  /*11720*/  EXIT ;  /* 0x000000000000794d */ /* 0x000fea0003800000 */
.L_x_1411:
        /* <DEDUP_REMOVED lines=17> */
.L_x_1418:
[----:B------:R-:W-:-:S04]  /*11840*/  LOP3.LUT R2, R19, 0x80000000, RZ, 0xc0, !PT ;  /* 0x8000000013027812 */ /* 0x000fc800078ec0ff */
[----:B------:R-:W-:-:S04]  /*11850*/  SHF.R.U32.HI R3, RZ, 0x18, R2 ;  /* 0x00000018ff037819 */ /* 0x000fc80000011602 */
[----:B------:R-:W-:-:S04]  /*11860*/  LOP3.LUT R0, R0, R3, RZ, 0xfc, !PT ;  /* 0x0000000300007212 */ /* 0x000fc800078efcff */
[----:B------:R-:W-:-:S07]  /*11870*/  PRMT R8, R0, 0x7610, R8 ;  /* 0x0000761000087816 */ /* 0x000fce0000000008 */
.L_x_1417:
[----:B------:R-:W-:Y:S05]  /*11880*/  BSYNC B0 ;  /* 0x0000000000007941 */ /* 0x000fea0003800000 */
.L_x_1416:
[----:B------:R-:W-:Y:S01]  /*11890*/  STG.E.U8 desc[UR36][R16.64], R8 ;  /* 0x0000000810007986 */ /* 0x000fe2000c101124 */
[----:B------:R-:W-:Y:S05]  /*118a0*/  EXIT ;  /* 0x000000000000794d */ /* 0x000fea0003800000 */
.L_x_1410:
        /* <DEDUP_REMOVED lines=22> */
.L_x_1393:
        /* <DEDUP_REMOVED lines=16> */
.L_x_1421:
[----:B------:R-:W-:Y:S05]  /*11b10*/  EXIT ;  /* 0x000000000000794d */ /* 0x000fea0003800000 */
.L_x_1420:
[----:B------:R-:W-:-:S06]  /*11b20*/  IMAD.U32 R2, R19, 0x10000, RZ ;  /* 0x0001000013027824 */ /* 0x000fcc00078e00ff */
[----:B------:R-:W0:Y:S02]  /*11b30*/  F2I.U64.TRUNC R2, R2 ;  /* 0x0000000200027311 */ /* 0x000e24000020d800 */
[----:B0-----:R-:W-:Y:S01]  /*11b40*/  STG.E.64 desc[UR36][R16.64], R2 ;  /* 0x0000000210007986 */ /* 0x001fe2000c101b24 */
[----:B------:R-:W-:Y:S05]  /*11b50*/  EXIT ;  /* 0x000000000000794d */ /* 0x000fea0003800000 */
.L_x_1419:
[----:B------:R-:W-:-:S06]  /*11b60*/  IMAD.U32 R19, R19, 0x10000, RZ ;  /* 0x0001000013137824 */ /* 0x000fcc00078e00ff */
[----:B------:R-:W0:Y:S02]  /*11b70*/  F2I.FTZ.U32.TRUNC.NTZ R19, R19 ;  /* 0x0000001300137305 */ /* 0x000e24000021f000 */
[----:B0-----:R-:W-:Y:S01]  /*11b80*/  STG.E desc[UR36][R16.64], R19 ;  /* 0x0000001310007986 */ /* 0x001fe2000c101924 */
[----:B------:R-:W-:Y:S05]  /*11b90*/  EXIT ;  /* 0x000000000000794d */ /* 0x000fea0003800000 */
.L_x_1422:
        /* <DEDUP_REMOVED lines=14> */
.L_x_3516:


//--------------------- .text._ZN2at6native27unrolled_elementwise_kernelIZZZNS0_12prelu_kernelERNS_14TensorIteratorEENKUlvE_clEvENKUlvE1_clEvEUlN3c108BFloat16ES7_E_St5arrayIPcLm3EELi4E23TrivialOffsetCalculatorILi2EjESC_ILi1EjENS0_6memory12LoadWithCastILi2EEENSF_13StoreWithCastILi1EEEEEviT_T0_T2_T3_T4_T5_ --------------------------
	.section	.text._ZN2at6native27unrolled_elementwise_kernelIZZZNS0_12prelu_kernelERNS_14TensorIteratorEENKUlvE_clEvENKUlvE1_clEvEUlN3c108BFloat16ES7_E_St5arrayIPcLm3EELi4E23TrivialOffsetCalculatorILi2EjESC_ILi1EjENS0_6memory12LoadWithCastILi2EEENSF_13StoreWithCastILi1EEEEEviT_T0_T2_T3_T4_T5_,"ax",@progbits
	.align	128
        .global         _ZN2at6native27unrolled_elementwise_kernelIZZZNS0_12prelu_kernelERNS_14TensorIteratorEENKUlvE_clEvENKUlvE1_clEvEUlN3c108BFloat16ES7_E_St5arrayIPcLm3EELi4E23TrivialOffsetCalculatorILi2EjESC_ILi1EjENS0_6memory12LoadWithCastILi2EEENSF_13StoreWithCastILi1EEEEEviT_T0_T2_T3_T4_T5_
        .type           _ZN2at6native27unrolled_elementwise_kernelIZZZNS0_12prelu_kernelERNS_14TensorIteratorEENKUlvE_clEvENKUlvE1_clEvEUlN3c108BFloat16ES7_E_St5arrayIPcLm3EELi4E23TrivialOffsetCalculatorILi2EjESC_ILi1EjENS0_6memory12LoadWithCastILi2EEENSF_13StoreWithCastILi1EEEEEviT_T0_T2_T3_T4_T5_,@function
        .size           _ZN2at6native27unrolled_elementwise_kernelIZZZNS0_12prelu_kernelERNS_14TensorIteratorEENKUlvE_clEvENKUlvE1_clEvEUlN3c108BFloat16ES7_E_St5arrayIPcLm3EELi4E23TrivialOffsetCalculatorILi2EjESC_ILi1EjENS0_6memory12LoadWithCastILi2EEENSF_13StoreWithCastILi1EEEEEviT_T0_T2_T3_T4_T5_,(.L_x_3517 - _ZN2at6native27unrolled_elementwise_kernelIZZZNS0_12prelu_kernelERNS_14TensorIteratorEENKUlvE_clEvENKUlvE1_clEvEUlN3c108BFloat16ES7_E_St5arrayIPcLm3EELi4E23TrivialOffsetCalculatorILi2EjESC_ILi1EjENS0_6memory12LoadWithCastILi2EEENSF_13StoreWithCastILi1EEEEEviT_T0_T2_T3_T4_T5_)
        .other          _ZN2at6native27unrolled_elementwise_kernelIZZZNS0_12prelu_kernelERNS_14TensorIteratorEENKUlvE_clEvENKUlvE1_clEvEUlN3c108BFloat16ES7_E_St5arrayIPcLm3EELi4E23TrivialOffsetCalculatorILi2EjESC_ILi1EjENS0_6memory12LoadWithCastILi2EEENSF_13StoreWithCastILi1EEEEEviT_T0_T2_T3_T4_T5_,@"STO_CUDA_ENTRY STV_DEFAULT"
_ZN2at6native27unrolled_elementwise_kernelIZZZNS0_12prelu_kernelERNS_14TensorIteratorEENKUlvE_clEvENKUlvE1_clEvEUlN3c108BFloat16ES7_E_St5arrayIPcLm3EELi4E23TrivialOffsetCalculatorILi2EjESC_ILi1EjENS0_6memory12LoadWithCastILi2EEENSF_13StoreWithCastILi1EEEEEviT_T0_T2_T3_T4_T5_:
.text._ZN2at6native27unrolled_elementwise_kernelIZZZNS0_12prelu_kernelERNS_14TensorIteratorEENKUlvE_clEvENKUlvE1_clEvEUlN3c108BFloat16ES7_E_St5arrayIPcLm3EELi4E23TrivialOffsetCalculatorILi2EjESC_ILi1EjENS0_6memory12LoadWithCastILi2EEENSF_13StoreWithCastILi1EEEEEviT_T0_T2_T3_T4_T5_:
        /* <DEDUP_REMOVED lines=36> */
.L_x_1428:
[----:B------:R-:W2:Y:S02]  /*0240*/  LDG.E.U8 R4, desc[UR36][R4.64] ;  /* 0x0000002404047981 */ /* 0x000ea4000c1e1100 */
[----:B--2---:R-:W-:-:S04]  /*0250*/  I2FP.F32.U32 R0, R4 ;  /* 0x0000000400007245 */ /* 0x004fc80000201000 */
[----:B------:R-:W-:-:S04]  /*0260*/  F2FP.BF16.F32.PACK_AB R0, RZ, R0 ;  /* 0x00000000ff00723e */ /* 0x000fc800000010ff */
[----:B------:R-:W-:Y:S01]  /*0270*/  PRMT R28, R0, 0x7610, R28 ;  /* 0x00007610001c7816 */ /* 0x000fe2000000001c */
[----:B------:R-:W-:Y:S06]  /*0280*/  BRA `(.L_x_1430) ;  /* 0x0000000c00c87947 */ /* 0x000fec0003800000 */
.L_x_1427:
        /* <DEDUP_REMOVED lines=11> */
.L_x_1432:
[----:B------:R-:W2:Y:S02]  /*0340*/  LDG.E R4, desc[UR36][R4.64] ;  /* 0x0000002404047981 */ /* 0x000ea4000c1e1900 */
[----:B--2---:R-:W-:-:S04]  /*0350*/  I2FP.F32.S32 R0, R4 ;  /* 0x0000000400007245 */ /* 0x004fc80000201400 */
[----:B------:R-:W-:-:S04]  /*0360*/  F2FP.BF16.F32.PACK_AB R0, RZ, R0 ;  /* 0x00000000ff00723e */ /* 0x000fc800000010ff */
[----:B------:R-:W-:Y:S01]  /*0370*/  PRMT R28, R0, 0x7610, R28 ;  /* 0x00007610001c7816 */ /* 0x000fe2000000001c */
[----:B------:R-:W-:Y:S06]  /*0380*/  BRA `(.L_x_1430) ;  /* 0x0000000c00887947 */ /* 0x000fec0003800000 */
.L_x_1431:
[----:B------:R-:W2:Y:S02]  /*0390*/  LDG.E.U16 R4, desc[UR36][R4.64] ;  /* 0x0000002404047981 */ /* 0x000ea4000c1e1500 */
[----:B--2---:R-:W0:Y:S02]  /*03a0*/  I2F.S16 R0, R4 ;  /* 0x0000000400007306 */ /* 0x004e240000101400 */
[----:B0-----:R-:W-:-:S04]  /*03b0*/  F2FP.BF16.F32.PACK_AB R0, RZ, R0 ;  /* 0x00000000ff00723e */ /* 0x001fc800000010ff */
[----:B------:R-:W-:Y:S01]  /*03c0*/  PRMT R28, R0, 0x7610, R28 ;  /* 0x00007610001c7816 */ /* 0x000fe2000000001c */
[----:B------:R-:W-:Y:S06]  /*03d0*/  BRA `(.L_x_1430) ;  /* 0x0000000c00747947 */ /* 0x000fec0003800000 */
.L_x_1426:
        /* <DEDUP_REMOVED lines=9> */
.L_x_1434:
[----:B------:R-:W2:Y:S02]  /*0470*/  LDG.E.U16 R0, desc[UR36][R4.64] ;  /* 0x0000002404007981 */ /* 0x000ea4000c1e1500 */
[----:B--2---:R-:W-:-:S05]  /*0480*/  HADD2.F32 R0, -RZ, R0.H0_H0 ;  /* 0x20000000ff007230 */ /* 0x004fca0000004100 */
[----:B------:R-:W-:-:S04]  /*0490*/  F2FP.BF16.F32.PACK_AB R0, RZ, R0 ;  /* 0x00000000ff00723e */ /* 0x000fc800000010ff */
[----:B------:R-:W-:Y:S01]  /*04a0*/  PRMT R28, R0, 0x7610, R28 ;  /* 0x00007610001c7816 */ /* 0x000fe2000000001c */
[----:B------:R-:W-:Y:S06]  /*04b0*/  BRA `(.L_x_1430) ;  /* 0x0000000c003c7947 */ /* 0x000fec0003800000 */
.L_x_1433:
        /* <DEDUP_REMOVED lines=9> */
.L_x_1436:
[----:B------:R-:W2:Y:S02]  /*0550*/  LDG.E.U16 R4, desc[UR36][R4.64] ;  /* 0x0000002404047981 */ /* 0x000ea4000c1e1500 */
[----:B--2---:R-:W-:-:S05]  /*0560*/  HADD2.F32 R0, -RZ, R4.H0_H0 ;  /* 0x20000004ff007230 */ /* 0x004fca0000004100 */
[----:B------:R-:W-:-:S04]  /*0570*/  F2FP.BF16.F32.PACK_AB R0, RZ, R0 ;  /* 0x00000000ff00723e */ /* 0x000fc800000010ff */
[----:B------:R-:W-:Y:S01]  /*0580*/  PRMT R28, R0, 0x7610, R28 ;  /* 0x00007610001c7816 */ /* 0x000fe2000000001c */
[----:B------:R-:W-:Y:S06]  /*0590*/  BRA `(.L_x_1430) ;  /* 0x0000000c00047947 */ /* 0x000fec0003800000 */
.L_x_1435:
        /* <DEDUP_REMOVED lines=9> */
.L_x_1425:
        /* <DEDUP_REMOVED lines=14> */
.L_x_1439:
        /* <DEDUP_REMOVED lines=9> */
.L_x_1438:
        /* <DEDUP_REMOVED lines=28> */
.L_x_1441:
        /* <DEDUP_REMOVED lines=12> */
[----:B------:R-:W-:-:S04]  /*0a20*/  F2FP.BF16.F32.PACK_AB R0, RZ, R0 ;  /* 0x00000000ff00723e */ /* 0x000fc800000010ff */
[----:B------:R-:W-:Y:S01]  /*0a30*/  PRMT R28, R0, 0x7610, R28 ;  /* 0x00007610001c7816 */ /* 0x000fe2000000001c */
[----:B------:R-:W-:Y:S06]  /*0a40*/  BRA `(.L_x_1430) ;  /* 0x0000000400d87947 */ /* 0x000fec0003800000 */
.L_x_1440:
[----:B------:R0:W5:Y:S01]  /*0a50*/  LDG.E.U16 R28, desc[UR36][R4.64] ;  /* 0x00000024041c7981 */ /* 0x000162000c1e1500 */
[----:B------:R-:W-:Y:S05]  /*0a60*/  BRA `(.L_x_1430) ;  /* 0x0000000400d07947 */ /* 0x000fea0003800000 */
.L_x_1437:
        /* <DEDUP_REMOVED lines=13> */
.L_x_1444:
        /* <DEDUP_REMOVED lines=21> */
.L_x_1448:
[----:B------:R-:W-:Y:S05]  /*0c90*/  BSYNC B1 ;  /* 0x0000000000017941 */ /* 0x000fea0003800000 */
.L_x_1447:
[----:B------:R-:W-:Y:S01]  /*0ca0*/  LEA R5, R0, 0x3b800000, 0x17 ;  /* 0x3b80000000057811 */ /* 0x000fe200078eb8ff */
[----:B------:R-:W-:-:S05]  /*0cb0*/  IMAD.SHL.U32 R0, R3, 0x100000, RZ ;  /* 0x0010000003007824 */ /* 0x000fca00078e00ff */
[----:B------:R-:W-:-:S07]  /*0cc0*/  LOP3.LUT R0, R5, R0, R6, 0xfe, !PT ;  /* 0x0000000005007212 */ /* 0x000fce00078efe06 */
.L_x_1446:
[----:B------:R-:W-:Y:S05]  /*0cd0*/  BSYNC B0 ;  /* 0x0000000000007941 */ /* 0x000fea0003800000 */
.L_x_1445:
[----:B------:R-:W-:-:S04]  /*0ce0*/  F2FP.BF16.F32.PACK_AB R0, RZ, R0 ;  /* 0x00000000ff00723e */ /* 0x000fc800000010ff */
[----:B------:R-:W-:Y:S01]  /*0cf0*/  PRMT R28, R0, 0x7610, R28 ;  /* 0x00007610001c7816 */ /* 0x000fe2000000001c */
[----:B------:R-:W-:Y:S06]  /*0d00*/  BRA `(.L_x_1430) ;  /* 0x0000000400287947 */ /* 0x000fec0003800000 */
.L_x_1443:
        /* <DEDUP_REMOVED lines=21> */
.L_x_1452:
[----:B------:R-:W-:Y:S05]  /*0e60*/  BSYNC B1 ;  /* 0x0000000000017941 */ /* 0x000fea0003800000 */
.L_x_1451:
[----:B------:R-:W-:Y:S01]  /*0e70*/  LEA R5, R0, 0x37800000, 0x17 ;  /* 0x3780000000057811 */ /* 0x000fe200078eb8ff */
[----:B------:R-:W-:-:S05]  /*0e80*/  IMAD.SHL.U32 R0, R3, 0x200000, RZ ;  /* 0x0020000003007824 */ /* 0x000fca00078e00ff */
[----:B------:R-:W-:-:S07]  /*0e90*/  LOP3.LUT R0, R5, R0, R6, 0xfe, !PT ;  /* 0x0000000005007212 */ /* 0x000fce00078efe06 */
.L_x_1450:
[----:B------:R-:W-:Y:S05]  /*0ea0*/  BSYNC B0 ;  /* 0x0000000000007941 */ /* 0x000fea0003800000 */
.L_x_1449:
[----:B------:R-:W-:-:S04]  /*0eb0*/  F2FP.BF16.F32.PACK_AB R0, RZ, R0 ;  /* 0x00000000ff00723e */ /* 0x000fc800000010ff */
[----:B------:R-:W-:Y:S01]  /*0ec0*/  PRMT R28, R0, 0x7610, R28 ;  /* 0x00007610001c7816 */ /* 0x000fe2000000001c */
[----:B------:R-:W-:Y:S06]  /*0ed0*/  BRA `(.L_x_1430) ;  /* 0x0000000000b47947 */ /* 0x000fec0003800000 */
.L_x_1442:
        /* <DEDUP_REMOVED lines=14> */
.L_x_1456:
[----:B------:R-:W-:Y:S05]  /*0fc0*/  BSYNC B0 ;  /* 0x0000000000007941 */ /* 0x000fea0003800000 */
.L_x_1455:
[----:B------:R-:W-:-:S04]  /*0fd0*/  F2FP.BF16.F32.PACK_AB R0, RZ, R0 ;  /* 0x00000000ff00723e */ /* 0x000fc800000010ff */
[----:B------:R-:W-:Y:S01]  /*0fe0*/  PRMT R28, R0, 0x7610, R28 ;  /* 0x00007610001c7816 */ /* 0x000fe2000000001c */
[----:B------:R-:W-:Y:S06]  /*0ff0*/  BRA `(.L_x_1430) ;  /* 0x00000000006c7947 */ /* 0x000fec0003800000 */
.L_x_1429:
        /* <DEDUP_REMOVED lines=16> */
.L_x_1457:
[----:B------:R-:W-:Y:S01]  /*1100*/  PRMT R28, RZ, 0x7610, R28 ;  /* 0x00007610ff1c7816 */ /* 0x000fe2000000001c */
[----:B------:R-:W-:Y:S06]  /*1110*/  BRA `(.L_x_1430) ;  /* 0x0000000000247947 */ /* 0x000fec0003800000 */
.L_x_1454:
[----:B------:R-:W2:Y:S02]  /*1120*/  LDG.E.64 R4, desc[UR36][R4.64] ;  /* 0x0000002404047981 */ /* 0x000ea4000c1e1b00 */
[----:B--2---:R-:W0:Y:S02]  /*1130*/  I2F.U64 R0, R4 ;  /* 0x0000000400007312 */ /* 0x004e240000301000 */
[----:B0-----:R-:W-:-:S04]  /*1140*/  F2FP.BF16.F32.PACK_AB R0, RZ, R0 ;  /* 0x00000000ff00723e */ /* 0x001fc800000010ff */
[----:B------:R-:W-:Y:S01]  /*1150*/  PRMT R28, R0, 0x7610, R28 ;  /* 0x00007610001c7816 */ /* 0x000fe2000000001c */
[----:B------:R-:W-:Y:S06]  /*1160*/  BRA `(.L_x_1430) ;  /* 0x0000000000107947 */ /* 0x000fec0003800000 */
.L_x_1453:
[----:B------:R-:W2:Y:S02]  /*1170*/  LDG.E R4, desc[UR36][R4.64] ;  /* 0x0000002404047981 */ /* 0x000ea4000c1e1900 */
[----:B--2---:R-:W-:-:S04]  /*1180*/  I2FP.F32.U32 R0, R4 ;  /* 0x0000000400007245 */ /* 0x004fc80000201000 */
[----:B------:R-:W-:-:S04]  /*1190*/  F2FP.BF16.F32.PACK_AB R0, RZ, R0 ;  /* 0x00000000ff00723e */ /* 0x000fc800000010ff */
[----:B------:R-:W-:-:S07]  /*11a0*/  PRMT R28, R0, 0x7610, R28 ;  /* 0x00007610001c7816 */ /* 0x000fce000000001c */
.L_x_1430:
[----:B0-----:R-:W0:Y:S01]  /*11b0*/  LDC.64 R4, c[0x0][0x228] ;  /* 0x00008a00ff047b82 */ /* 0x001e220000000a00 */
        /* <DEDUP_REMOVED lines=20> */
.L_x_1461:
[----:B------:R-:W2:Y:S02]  /*1300*/  LDG.E.U8 R4, desc[UR36][R4.64] ;  /* 0x0000002404047981 */ /* 0x000ea4000c1e1100 */
[----:B--2---:R-:W-:-:S04]  /*1310*/  I2FP.F32.U32 R0, R4 ;  /* 0x0000000400007245 */ /* 0x004fc80000201000 */
[----:B------:R-:W-:-:S04]  /*1320*/  F2FP.BF16.F32.PACK_AB R0, RZ, R0 ;  /* 0x00000000ff00723e */ /* 0x000fc800000010ff */
[----:B------:R-:W-:Y:S01]  /*1330*/  PRMT R24, R0, 0x7610, R24 ;  /* 0x0000761000187816 */ /* 0x000fe20000000018 */
[----:B------:R-:W-:Y:S06]  /*1340*/  BRA `(.L_x_1463) ;  /* 0x0000000c00c87947 */ /* 0x000fec0003800000 */
.L_x_1460:
        /* <DEDUP_REMOVED lines=11> */
.L_x_1465:
[----:B------:R-:W2:Y:S02]  /*1400*/  LDG.E R4, desc[UR36][R4.64] ;  /* 0x0000002404047981 */ /* 0x000ea4000c1e1900 */
[----:B--2---:R-:W-:-:S04]  /*1410*/  I2FP.F32.S32 R0, R4 ;  /* 0x0000000400007245 */ /* 0x004fc80000201400 */
[----:B------:R-:W-:-:S04]  /*1420*/  F2FP.BF16.F32.PACK_AB R0, RZ, R0 ;  /* 0x00000000ff00723e */ /* 0x000fc800000010ff */
[----:B------:R-:W-:Y:S01]  /*1430*/  PRMT R24, R0, 0x7610, R24 ;  /* 0x0000761000187816 */ /* 0x000fe20000000018 */
[----:B------:R-:W-:Y:S06]  /*1440*/  BRA `(.L_x_1463) ;  /* 0x0000000c00887947 */ /* 0x000fec0003800000 */
.L_x_1464:
[----:B------:R-:W2:Y:S02]  /*1450*/  LDG.E.U16 R4, desc[UR36][R4.64] ;  /* 0x0000002404047981 */ /* 0x000ea4000c1e1500 */
[----:B--2---:R-:W0:Y:S02]  /*1460*/  I2F.S16 R0, R4 ;  /* 0x0000000400007306 */ /* 0x004e240000101400 */
[----:B0-----:R-:W-:-:S04]  /*1470*/  F2FP.BF16.F32.PACK_AB R0, RZ, R0 ;  /* 0x00000000ff00723e */ /* 0x001fc800000010ff */
[----:B------:R-:W-:Y:S01]  /*1480*/  PRMT R24, R0, 0x7610, R24 ;  /* 0x0000761000187816 */ /* 0x000fe20000000018 */
[----:B------:R-:W-:Y:S06]  /*1490*/  BRA `(.L_x_1463) ;  /* 0x0000000c00747947 */ /* 0x000fec0003800000 */
.L_x_1459:
        /* <DEDUP_REMOVED lines=9> */
.L_x_1467:
[----:B------:R-:W2:Y:S02]  /*1530*/  LDG.E.U16 R0, desc[UR36][R4.64] ;  /* 0x0000002404007981 */ /* 0x000ea4000c1e1500 */
[----:B--2---:R-:W-:-:S05]  /*1540*/  HADD2.F32 R0, -RZ, R0.H0_H0 ;  /* 0x20000000ff007230 */ /* 0x004fca0000004100 */
[----:B------:R-:W-:-:S04]  /*1550*/  F2FP.BF16.F32.PACK_AB R0, RZ, R0 ;  /* 0x00000000ff00723e */ /* 0x000fc800000010ff */
[----:B------:R-:W-:Y:S01]  /*1560*/  PRMT R24, R0, 0x7610, R24 ;  /* 0x0000761000187816 */ /* 0x000fe20000000018 */
[----:B------:R-:W-:Y:S06]  /*1570*/  BRA `(.L_x_1463) ;  /* 0x0000000c003c7947 */ /* 0x000fec0003800000 */
.L_x_1466:
        /* <DEDUP_REMOVED lines=9> */
.L_x_1469:
[----:B------:R-:W2:Y:S02]  /*1610*/  LDG.E.U16 R4, desc[UR36][R4.64] ;  /* 0x0000002404047981 */ /* 0x000ea4000c1e1500 */
[----:B--2---:R-:W-:-:S05]  /*1620*/  HADD2.F32 R0, -RZ, R4.H0_H0 ;  /* 0x20000004ff007230 */ /* 0x004fca0000004100 */
[----:B------:R-:W-:-:S04]  /*1630*/  F2FP.BF16.F32.PACK_AB R0, RZ, R0 ;  /* 0x00000000ff00723e */ /* 0x000fc800000010ff */
[----:B------:R-:W-:Y:S01]  /*1640*/  PRMT R24, R0, 0x7610, R24 ;  /* 0x0000761000187816 */ /* 0x000fe20000000018 */
[----:B------:R-:W-:Y:S06]  /*1650*/  BRA `(.L_x_1463) ;  /* 0x0000000c00047947 */ /* 0x000fec0003800000 */
.L_x_1468:
        /* <DEDUP_REMOVED lines=9> */
.L_x_1458:
        /* <DEDUP_REMOVED lines=14> */
.L_x_1472:
        /* <DEDUP_REMOVED lines=9> */
.L_x_1471:
        /* <DEDUP_REMOVED lines=28> */
.L_x_1474:
        /* <DEDUP_REMOVED lines=15> */
.L_x_1473:
[----:B------:R0:W5:Y:S01]  /*1b10*/  LDG.E.U16 R24, desc[UR36][R4.64] ;  /* 0x0000002404187981 */ /* 0x000162000c1e1500 */
[----:B------:R-:W-:Y:S05]  /*1b20*/  BRA `(.L_x_1463) ;  /* 0x0000000400d07947 */ /* 0x000fea0003800000 */
.L_x_1470:
        /* <DEDUP_REMOVED lines=13> */
.L_x_1477:
        /* <DEDUP_REMOVED lines=21> */
.L_x_1481:
[----:B------:R-:W-:Y:S05]  /*1d50*/  BSYNC B1 ;  /* 0x0000000000017941 */ /* 0x000fea0003800000 */
.L_x_1480:
[----:B------:R-:W-:Y:S01]  /*1d60*/  LEA R5, R0, 0x3b800000, 0x17 ;  /* 0x3b80000000057811 */ /* 0x000fe200078eb8ff */
[----:B------:R-:W-:-:S05]  /*1d70*/  IMAD.SHL.U32 R0, R3, 0x100000, RZ ;  /* 0x0010000003007824 */ /* 0x000fca00078e00ff */
[----:B------:R-:W-:-:S07]  /*1d80*/  LOP3.LUT R0, R5, R0, R6, 0xfe, !PT ;  /* 0x0000000005007212 */ /* 0x000fce00078efe06 */
.L_x_1479:
[----:B------:R-:W-:Y:S05]  /*1d90*/  BSYNC B0 ;  /* 0x0000000000007941 */ /* 0x000fea0003800000 */
.L_x_1478:
[----:B------:R-:W-:-:S04]  /*1da0*/  F2FP.BF16.F32.PACK_AB R0, RZ, R0 ;  /* 0x00000000ff00723e */ /* 0x000fc800000010ff */
[----:B------:R-:W-:Y:S01]  /*1db0*/  PRMT R24, R0, 0x7610, R24 ;  /* 0x0000761000187816 */ /* 0x000fe20000000018 */
[----:B------:R-:W-:Y:S06]  /*1dc0*/  BRA `(.L_x_1463) ;  /* 0x0000000400287947 */ /* 0x000fec0003800000 */
.L_x_1476:
        /* <DEDUP_REMOVED lines=21> */
.L_x_1485:
[----:B------:R-:W-:Y:S05]  /*1f20*/  BSYNC B1 ;  /* 0x0000000000017941 */ /* 0x000fea0003800000 */
.L_x_1484:
[----:B------:R-:W-:Y:S01]  /*1f30*/  LEA R5, R0, 0x37800000, 0x17 ;  /* 0x3780000000057811 */ /* 0x000fe200078eb8ff */
[----:B------:R-:W-:-:S05]  /*1f40*/  IMAD.SHL.U32 R0, R3, 0x200000, RZ ;  /* 0x0020000003007824 */ /* 0x000fca00078e00ff */
[----:B------:R-:W-:-:S07]  /*1f50*/  LOP3.LUT R0, R5, R0, R6, 0xfe, !PT ;  /* 0x0000000005007212 */ /* 0x000fce00078efe06 */
.L_x_1483:
[----:B------:R-:W-:Y:S05]  /*1f60*/  BSYNC B0 ;  /* 0x0000000000007941 */ /* 0x000fea0003800000 */
.L_x_1482:
[----:B------:R-:W-:-:S04]  /*1f70*/  F2FP.BF16.F32.PACK_AB R0, RZ, R0 ;  /* 0x00000000ff00723e */ /* 0x000fc800000010ff */
[----:B------:R-:W-:Y:S01]  /*1f80*/  PRMT R24, R0, 0x7610, R24 ;  /* 0x0000761000187816 */ /* 0x000fe20000000018 */
[----:B------:R-:W-:Y:S06]  /*1f90*/  BRA `(.L_x_1463) ;  /* 0x0000000000b47947 */ /* 0x000fec0003800000 */
.L_x_1475:
        /* <DEDUP_REMOVED lines=14> */
.L_x_1489:
[----:B------:R-:W-:Y:S05]  /*2080*/  BSYNC B0 ;  /* 0x0000000000007941 */ /* 0x000fea0003800000 */
.L_x_1488:
[----:B------:R-:W-:-:S04]  /*2090*/  F2FP.BF16.F32.PACK_AB R0, RZ, R0 ;  /* 0x00000000ff00723e */ /* 0x000fc800000010ff */
[----:B------:R-:W-:Y:S01]  /*20a0*/  PRMT R24, R0, 0x7610, R24 ;  /* 0x0000761000187816 */ /* 0x000fe20000000018 */
[----:B------:R-:W-:Y:S06]  /*20b0*/  BRA `(.L_x_1463) ;  /* 0x00000000006c7947 */ /* 0x000fec0003800000 */
.L_x_1462:
        /* <DEDUP_REMOVED lines=16> */
.L_x_1490:
[----:B------:R-:W-:Y:S01]  /*21c0*/  PRMT R24, RZ, 0x7610, R24 ;  /* 0x00007610ff187816 */ /* 0x000fe20000000018 */
[----:B------:R-:W-:Y:S06]  /*21d0*/  BRA `(.L_x_1463) ;  /* 0x0000000000247947 */ /* 0x000fec0003800000 */
.L_x_1487:
[----:B------:R-:W2:Y:S02]  /*21e0*/  LDG.E.64 R4, desc[UR36][R4.64] ;  /* 0x0000002404047981 */ /* 0x000ea4000c1e1b00 */
[----:B--2---:R-:W0:Y:S02]  /*21f0*/  I2F.U64 R0, R4 ;  /* 0x0000000400007312 */ /* 0x004e240000301000 */
[----:B0-----:R-:W-:-:S04]  /*2200*/  F2FP.BF16.F32.PACK_AB R0, RZ, R0 ;  /* 0x00000000ff00723e */ /* 0x001fc800000010ff */
[----:B------:R-:W-:Y:S01]  /*2210*/  PRMT R24, R0, 0x7610, R24 ;  /* 0x0000761000187816 */ /* 0x000fe20000000018 */
[----:B------:R-:W-:Y:S06]  /*2220*/  BRA `(.L_x_1463) ;  /* 0x0000000000107947 */ /* 0x000fec0003800000 */
.L_x_1486:
[----:B------:R-:W2:Y:S02]  /*2230*/  LDG.E R4, desc[UR36][R4.64] ;  /* 0x0000002404047981 */ /* 0x000ea4000c1e1900 */
[----:B--2---:R-:W-:-:S04]  /*2240*/  I2FP.F32.U32 R0, R4 ;  /* 0x0000000400007245 */ /* 0x004fc80000201000 */
[----:B------:R-:W-:-:S04]  /*2250*/  F2FP.BF16.F32.PACK_AB R0, RZ, R0 ;  /* 0x00000000ff00723e */ /* 0x000fc800000010ff */
[----:B------:R-:W-:-:S07]  /*2260*/  PRMT R24, R0, 0x7610, R24 ;  /* 0x0000761000187816 */ /* 0x000fce0000000018 */
.L_x_1463:
[----:B------:R-:W-:-:S07]  /*2270*/  VIADD R23, R23, 0x80 ;  /* 0x0000008017177836 */ /* 0x000fce0000000000 */
.L_x_1424:
[----:B------:R-:W-:Y:S05]  /*2280*/  BSYNC B6 ;  /* 0x0000000000067941 */ /* 0x000fea0003800000 */
.L_x_1423:
[----:B------:R-:W-:Y:S01]  /*2290*/  ISETP.GE.AND P0, PT, R23, R16, PT ;  /* 0x000000101700720c */ /* 0x000fe20003f06270 */
[----:B------:R-:W-:Y:S01]  /*22a0*/  BSSY B6, `(.L_x_1491) ;  /* 0x000021e000067945 */ /* 0x000fe20003800000 */
[----:B------:R-:W-:-:S11]  /*22b0*/  PRMT R26, RZ, 0x7610, R26 ;  /* 0x00007610ff1a7816 */ /* 0x000fd6000000001a */
[----:B------:R-:W-:Y:S05]  /*22c0*/  @P0 BRA `(.L_x_1492) ;  /* 0x00000020006c0947 */ /* 0x000fea0003800000 */
[----:B0-----:R-:W0:Y:S01]  /*22d0*/  LDC.64 R4, c[0x0][0x220] ;  /* 0x00008800ff047b82 */ /* 0x001e220000000a00 */
        /* <DEDUP_REMOVED lines=21> */
.L_x_1496:
[----:B------:R-:W2:Y:S02]  /*2430*/  LDG.E.U8 R4, desc[UR36][R4.64] ;  /* 0x0000002404047981 */ /* 0x000ea4000c1e1100 */
[----:B--2---:R-:W-:-:S04]  /*2440*/  I2FP.F32.U32 R0, R4 ;  /* 0x0000000400007245 */ /* 0x004fc80000201000 */
[----:B------:R-:W-:-:S04]  /*2450*/  F2FP.BF16.F32.PACK_AB R0, RZ, R0 ;  /* 0x00000000ff00723e */ /* 0x000fc800000010ff */
[----:B------:R-:W-:Y:S01]  /*2460*/  PRMT R22, R0, 0x7610, R22 ;  /* 0x0000761000167816 */ /* 0x000fe20000000016 */
[----:B------:R-:W-:Y:S06]  /*2470*/  BRA `(.L_x_1498) ;  /* 0x0000000c00cc7947 */ /* 0x000fec0003800000 */
.L_x_1495:
        /* <DEDUP_REMOVED lines=11> */
.L_x_1500:
[----:B------:R-:W2:Y:S02]  /*2530*/  LDG.E R4, desc[UR36][R4.64] ;  /* 0x0000002404047981 */ /* 0x000ea4000c1e1900 */
[----:B--2---:R-:W-:-:S04]  /*2540*/  I2FP.F32.S32 R0, R4 ;  /* 0x0000000400007245 */ /* 0x004fc80000201400 */
[----:B------:R-:W-:-:S04]  /*2550*/  F2FP.BF16.F32.PACK_AB R0, RZ, R0 ;  /* 0x00000000ff00723e */ /* 0x000fc800000010ff */
[----:B------:R-:W-:Y:S01]  /*2560*/  PRMT R22, R0, 0x7610, R22 ;  /* 0x0000761000167816 */ /* 0x000fe20000000016 */
[----:B------:R-:W-:Y:S06]  /*2570*/  BRA `(.L_x_1498) ;  /* 0x0000000c008c7947 */ /* 0x000fec0003800000 */
.L_x_1499:
[----:B------:R-:W2:Y:S02]  /*2580*/  LDG.E.U16 R4, desc[UR36][R4.64] ;  /* 0x0000002404047981 */ /* 0x000ea4000c1e1500 */
[----:B--2---:R-:W0:Y:S02]  /*2590*/  I2F.S16 R0, R4 ;  /* 0x0000000400007306 */ /* 0x004e240000101400 */
[----:B0-----:R-:W-:-:S04]  /*25a0*/  F2FP.BF16.F32.PACK_AB R0, RZ, R0 ;  /* 0x00000000ff00723e */ /* 0x001fc800000010ff */
[----:B------:R-:W-:Y:S01]  /*25b0*/  PRMT R22, R0, 0x7610, R22 ;  /* 0x0000761000167816 */ /* 0x000fe20000000016 */
[----:B------:R-:W-:Y:S06]  /*25c0*/  BRA `(.L_x_1498) ;  /* 0x0000000c00787947 */ /* 0x000fec0003800000 */
.L_x_1494:
        /* <DEDUP_REMOVED lines=9> */
.L_x_1502:
[----:B------:R-:W2:Y:S02]  /*2660*/  LDG.E.U16 R0, desc[UR36][R4.64] ;  /* 0x0000002404007981 */ /* 0x000ea4000c1e1500 */
[----:B--2---:R-:W-:-:S05]  /*2670*/  HADD2.F32 R0, -RZ, R0.H0_H0 ;  /* 0x20000000ff007230 */ /* 0x004fca0000004100 */
[----:B------:R-:W-:-:S04]  /*2680*/  F2FP.BF16.F32.PACK_AB R0, RZ, R0 ;  /* 0x00000000ff00723e */ /* 0x000fc800000010ff */
[----:B------:R-:W-:Y:S01]  /*2690*/  PRMT R22, R0, 0x7610, R22 ;  /* 0x0000761000167816 */ /* 0x000fe20000000016 */
[----:B------:R-:W-:Y:S06]  /*26a0*/  BRA `(.L_x_1498) ;  /* 0x0000000c00407947 */ /* 0x000fec0003800000 */
.L_x_1501:
        /* <DEDUP_REMOVED lines=9> */
.L_x_1504:
[----:B------:R-:W2:Y:S02]  /*2740*/  LDG.E.U16 R4, desc[UR36][R4.64] ;  /* 0x0000002404047981 */ /* 0x000ea4000c1e1500 */
[----:B--2---:R-:W-:-:S05]  /*2750*/  HADD2.F32 R0, -RZ, R4.H0_H0 ;  /* 0x20000004ff007230 */ /* 0x004fca0000004100 */
[----:B------:R-:W-:-:S04]  /*2760*/  F2FP.BF16.F32.PACK_AB R0, RZ, R0 ;  /* 0x00000000ff00723e */ /* 0x000fc800000010ff */
[----:B------:R-:W-:Y:S01]  /*2770*/  PRMT R22, R0, 0x7610, R22 ;  /* 0x0000761000167816 */ /* 0x000fe20000000016 */
[----:B------:R-:W-:Y:S06]  /*2780*/  BRA `(.L_x_1498) ;  /* 0x0000000c00087947 */ /* 0x000fec0003800000 */
.L_x_1503:
        /* <DEDUP_REMOVED lines=9> */
.L_x_1493:
        /* <DEDUP_REMOVED lines=14> */
.L_x_1507:
        /* <DEDUP_REMOVED lines=9> */
.L_x_1506:
        /* <DEDUP_REMOVED lines=28> */
.L_x_1509:
        /* <DEDUP_REMOVED lines=16> */
.L_x_1508:
[----:B------:R0:W5:Y:S01]  /*2c50*/  LDG.E.U16 R22, desc[UR36][R4.64] ;  /* 0x0000002404167981 */ /* 0x000162000c1e1500 */
[----:B------:R-:W-:Y:S05]  /*2c60*/  BRA `(.L_x_1498) ;  /* 0x0000000400d07947 */ /* 0x000fea0003800000 */
.L_x_1505:
        /* <DEDUP_REMOVED lines=13> */
.L_x_1512:
        /* <DEDUP_REMOVED lines=21> */
.L_x_1516:
[----:B------:R-:W-:Y:S05]  /*2e90*/  BSYNC B1 ;  /* 0x0000000000017941 */ /* 0x000fea0003800000 */
.L_x_1515:
[----:B------:R-:W-:Y:S01]  /*2ea0*/  LEA R5, R0, 0x3b800000, 0x17 ;  /* 0x3b80000000057811 */ /* 0x000fe200078eb8ff */
[----:B------:R-:W-:-:S05]  /*2eb0*/  IMAD.SHL.U32 R0, R3, 0x100000, RZ ;  /* 0x0010000003007824 */ /* 0x000fca00078e00ff */
[----:B------:R-:W-:-:S07]  /*2ec0*/  LOP3.LUT R0, R5, R0, R6, 0xfe, !PT ;  /* 0x0000000005007212 */ /* 0x000fce00078efe06 */
.L_x_1514:
[----:B------:R-:W-:Y:S05]  /*2ed0*/  BSYNC B0 ;  /* 0x0000000000007941 */ /* 0x000fea0003800000 */
.L_x_1513:
[----:B------:R-:W-:-:S04]  /*2ee0*/  F2FP.BF16.F32.PACK_AB R0, RZ, R0 ;  /* 0x00000000ff00723e */ /* 0x000fc800000010ff */
[----:B------:R-:W-:Y:S01]  /*2ef0*/  PRMT R22, R0, 0x7610, R22 ;  /* 0x0000761000167816 */ /* 0x000fe20000000016 */
[----:B------:R-:W-:Y:S06]  /*2f00*/  BRA `(.L_x_1498) ;  /* 0x0000000400287947 */ /* 0x000fec0003800000 */
.L_x_1511:
        /* <DEDUP_REMOVED lines=21> */
.L_x_1520:
[----:B------:R-:W-:Y:S05]  /*3060*/  BSYNC B1 ;  /* 0x0000000000017941 */ /* 0x000fea0003800000 */
.L_x_1519:
[----:B------:R-:W-:Y:S01]  /*3070*/  LEA R5, R0, 0x37800000, 0x17 ;  /* 0x3780000000057811 */ /* 0x000fe200078eb8ff */
[----:B------:R-:W-:-:S05]  /*3080*/  IMAD.SHL.U32 R0, R3, 0x200000, RZ ;  /* 0x0020000003007824 */ /* 0x000fca00078e00ff */
[----:B------:R-:W-:-:S07]  /*3090*/  LOP3.LUT R0, R5, R0, R6, 0xfe, !PT ;  /* 0x0000000005007212 */ /* 0x000fce00078efe06 */
.L_x_1518:
[----:B------:R-:W-:Y:S05]  /*30a0*/  BSYNC B0 ;  /* 0x0000000000007941 */ /* 0x000fea0003800000 */
.L_x_1517:
[----:B------:R-:W-:-:S04]  /*30b0*/  F2FP.BF16.F32.PACK_AB R0, RZ, R0 ;  /* 0x00000000ff00723e */ /* 0x000fc800000010ff */
[----:B------:R-:W-:Y:S01]  /*30c0*/  PRMT R22, R0, 0x7610, R22 ;  /* 0x0000761000167816 */ /* 0x000fe20000000016 */
[----:B------:R-:W-:Y:S06]  /*30d0*/  BRA `(.L_x_1498) ;  /* 0x0000000000b47947 */ /* 0x000fec0003800000 */
.L_x_1510:
        /* <DEDUP_REMOVED lines=14> */
.L_x_1524:
[----:B------:R-:W-:Y:S05]  /*31c0*/  BSYNC B0 ;  /* 0x0000000000007941 */ /* 0x000fea0003800000 */
.L_x_1523:
[----:B------:R-:W-:-:S04]  /*31d0*/  F2FP.BF16.F32.PACK_AB R0, RZ, R0 ;  /* 0x00000000ff00723e */ /* 0x000fc800000010ff */
[----:B------:R-:W-:Y:S01]  /*31e0*/  PRMT R22, R0, 0x7610, R22 ;  /* 0x0000761000167816 */ /* 0x000fe20000000016 */
[----:B------:R-:W-:Y:S06]  /*31f0*/  BRA `(.L_x_1498) ;  /* 0x00000000006c7947 */ /* 0x000fec0003800000 */
.L_x_1497:
        /* <DEDUP_REMOVED lines=16> */
.L_x_1525:
[----:B------:R-:W-:Y:S01]  /*3300*/  PRMT R22, RZ, 0x7610, R22 ;  /* 0x00007610ff167816 */ /* 0x000fe20000000016 */
[----:B------:R-:W-:Y:S06]  /*3310*/  BRA `(.L_x_1498) ;  /* 0x0000000000247947 */ /* 0x000fec0003800000 */
.L_x_1522:
[----:B------:R-:W2:Y:S02]  /*3320*/  LDG.E.64 R4, desc[UR36][R4.64] ;  /* 0x0000002404047981 */ /* 0x000ea4000c1e1b00 */
[----:B--2---:R-:W0:Y:S02]  /*3330*/  I2F.U64 R0, R4 ;  /* 0x0000000400007312 */ /* 0x004e240000301000 */
[----:B0-----:R-:W-:-:S04]  /*3340*/  F2FP.BF16.F32.PACK_AB R0, RZ, R0 ;  /* 0x00000000ff00723e */ /* 0x001fc800000010ff */
[----:B------:R-:W-:Y:S01]  /*3350*/  PRMT R22, R0, 0x7610, R22 ;  /* 0x0000761000167816 */ /* 0x000fe20000000016 */
[----:B------:R-:W-:Y:S06]  /*3360*/  BRA `(.L_x_1498) ;  /* 0x0000000000107947 */ /* 0x000fec0003800000 */
.L_x_1521:
[----:B------:R-:W2:Y:S02]  /*3370*/  LDG.E R4, desc[UR36][R4.64] ;  /* 0x0000002404047981 */ /* 0x000ea4000c1e1900 */
[----:B--2---:R-:W-:-:S04]  /*3380*/  I2FP.F32.U32 R0, R4 ;  /* 0x0000000400007245 */ /* 0x004fc80000201000 */
[----:B------:R-:W-:-:S04]  /*3390*/  F2FP.BF16.F32.PACK_AB R0, RZ, R0 ;  /* 0x00000000ff00723e */ /* 0x000fc800000010ff */
[----:B------:R-:W-:-:S07]  /*33a0*/  PRMT R22, R0, 0x7610, R22 ;  /* 0x0000761000167816 */ /* 0x000fce0000000016 */
.L_x_1498:
        /* <DEDUP_REMOVED lines=21> */
.L_x_1529:
[----:B------:R-:W2:Y:S02]  /*3500*/  LDG.E.U8 R4, desc[UR36][R4.64] ;  /* 0x0000002404047981 */ /* 0x000ea4000c1e1100 */
[----:B--2---:R-:W-:-:S04]  /*3510*/  I2FP.F32.U32 R0, R4 ;  /* 0x0000000400007245 */ /* 0x004fc80000201000 */
[----:B------:R-:W-:-:S04]  /*3520*/  F2FP.BF16.F32.PACK_AB R0, RZ, R0 ;  /* 0x00000000ff00723e */ /* 0x000fc800000010ff */
[----:B------:R-:W-:Y:S01]  /*3530*/  PRMT R26, R0, 0x7610, R26 ;  /* 0x00007610001a7816 */ /* 0x000fe2000000001a */
[----:B------:R-:W-:Y:S06]  /*3540*/  BRA `(.L_x_1531) ;  /* 0x0000000c00c87947 */ /* 0x000fec0003800000 */
.L_x_1528:
        /* <DEDUP_REMOVED lines=11> */
.L_x_1533:
[----:B------:R-:W2:Y:S02]  /*3600*/  LDG.E R4, desc[UR36][R4.64] ;  /* 0x0000002404047981 */ /* 0x000ea4000c1e1900 */
[----:B--2---:R-:W-:-:S04]  /*3610*/  I2FP.F32.S32 R0, R4 ;  /* 0x0000000400007245 */ /* 0x004fc80000201400 */
[----:B------:R-:W-:-:S04]  /*3620*/  F2FP.BF16.F32.PACK_AB R0, RZ, R0 ;  /* 0x00000000ff00723e */ /* 0x000fc800000010ff */
[----:B------:R-:W-:Y:S01]  /*3630*/  PRMT R26, R0, 0x7610, R26 ;  /* 0x00007610001a7816 */ /* 0x000fe2000000001a */
[----:B------:R-:W-:Y:S06]  /*3640*/  BRA `(.L_x_1531) ;  /* 0x0000000c00887947 */ /* 0x000fec0003800000 */
.L_x_1532:
[----:B------:R-:W2:Y:S02]  /*3650*/  LDG.E.U16 R4, desc[UR36][R4.64] ;  /* 0x0000002404047981 */ /* 0x000ea4000c1e1500 */
[----:B--2---:R-:W0:Y:S02]  /*3660*/  I2F.S16 R0, R4 ;  /* 0x0000000400007306 */ /* 0x004e240000101400 */
[----:B0-----:R-:W-:-:S04]  /*3670*/  F2FP.BF16.F32.PACK_AB R0, RZ, R0 ;  /* 0x00000000ff00723e */ /* 0x001fc800000010ff */
[----:B------:R-:W-:Y:S01]  /*3680*/  PRMT R26, R0, 0x7610, R26 ;  /* 0x00007610001a7816 */ /* 0x000fe2000000001a */
[----:B------:R-:W-:Y:S06]  /*3690*/  BRA `(.L_x_1531) ;  /* 0x0000000c00747947 */ /* 0x000fec0003800000 */
.L_x_1527:
        /* <DEDUP_REMOVED lines=9> */
.L_x_1535:
[----:B------:R-:W2:Y:S02]  /*3730*/  LDG.E.U16 R0, desc[UR36][R4.64] ;  /* 0x0000002404007981 */ /* 0x000ea4000c1e1500 */
[----:B--2---:R-:W-:-:S05]  /*3740*/  HADD2.F32 R0, -RZ, R0.H0_H0 ;  /* 0x20000000ff007230 */ /* 0x004fca0000004100 */
[----:B------:R-:W-:-:S04]  /*3750*/  F2FP.BF16.F32.PACK_AB R0, RZ, R0 ;  /* 0x00000000ff00723e */ /* 0x000fc800000010ff */
[----:B------:R-:W-:Y:S01]  /*3760*/  PRMT R26, R0, 0x7610, R26 ;  /* 0x00007610001a7816 */ /* 0x000fe2000000001a */
[----:B------:R-:W-:Y:S06]  /*3770*/  BRA `(.L_x_1531) ;  /* 0x0000000c003c7947 */ /* 0x000fec0003800000 */
.L_x_1534:
        /* <DEDUP_REMOVED lines=9> */
.L_x_1537:
[----:B------:R-:W2:Y:S02]  /*3810*/  LDG.E.U16 R4, desc[UR36][R4.64] ;  /* 0x0000002404047981 */ /* 0x000ea4000c1e1500 */
[----:B--2---:R-:W-:-:S05]  /*3820*/  HADD2.F32 R0, -RZ, R4.H0_H0 ;  /* 0x20000004ff007230 */ /* 0x004fca0000004100 */
[----:B------:R-:W-:-:S04]  /*3830*/  F2FP.BF16.F32.PACK_AB R0, RZ, R0 ;  /* 0x00000000ff00723e */ /* 0x000fc800000010ff */
[----:B------:R-:W-:Y:S01]  /*3840*/  PRMT R26, R0, 0x7610, R26 ;  /* 0x00007610001a7816 */ /* 0x000fe2000000001a */
[----:B------:R-:W-:Y:S06]  /*3850*/  BRA `(.L_x_1531) ;  /* 0x0000000c00047947 */ /* 0x000fec0003800000 */
.L_x_1536:
        /* <DEDUP_REMOVED lines=9> */
.L_x_1526:
        /* <DEDUP_REMOVED lines=14> */
.L_x_1540:
        /* <DEDUP_REMOVED lines=9> */
.L_x_1539:
        /* <DEDUP_REMOVED lines=28> */
.L_x_1542:
        /* <DEDUP_REMOVED lines=15> */
.L_x_1541:
[----:B------:R0:W5:Y:S01]  /*3d10*/  LDG.E.U16 R26, desc[UR36][R4.64] ;  /* 0x00000024041a7981 */ /* 0x000162000c1e1500 */
[----:B------:R-:W-:Y:S05]  /*3d20*/  BRA `(.L_x_1531) ;  /* 0x0000000400d07947 */ /* 0x000fea0003800000 */
.L_x_1538:
        /* <DEDUP_REMOVED lines=13> */
.L_x_1545:
        /* <DEDUP_REMOVED lines=21> */
.L_x_1549:
[----:B------:R-:W-:Y:S05]  /*3f50*/  BSYNC B1 ;  /* 0x0000000000017941 */ /* 0x000fea0003800000 */
.L_x_1548:
[----:B------:R-:W-:Y:S01]  /*3f60*/  LEA R5, R0, 0x3b800000, 0x17 ;  /* 0x3b80000000057811 */ /* 0x000fe200078eb8ff */
[----:B------:R-:W-:-:S05]  /*3f70*/  IMAD.SHL.U32 R0, R3, 0x100000, RZ ;  /* 0x0010000003007824 */ /* 0x000fca00078e00ff */
[----:B------:R-:W-:-:S07]  /*3f80*/  LOP3.LUT R0, R5, R0, R6, 0xfe, !PT ;  /* 0x0000000005007212 */ /* 0x000fce00078efe06 */
.L_x_1547:
[----:B------:R-:W-:Y:S05]  /*3f90*/  BSYNC B0 ;  /* 0x0000000000007941 */ /* 0x000fea0003800000 */
.L_x_1546:
[----:B------:R-:W-:-:S04]  /*3fa0*/  F2FP.BF16.F32.PACK_AB R0, RZ, R0 ;  /* 0x00000000ff00723e */ /* 0x000fc800000010ff */
[----:B------:R-:W-:Y:S01]  /*3fb0*/  PRMT R26, R0, 0x7610, R26 ;  /* 0x00007610001a7816 */ /* 0x000fe2000000001a */
[----:B------:R-:W-:Y:S06]  /*3fc0*/  BRA `(.L_x_1531) ;  /* 0x0000000400287947 */ /* 0x000fec0003800000 */
.L_x_1544:
        /* <DEDUP_REMOVED lines=21> */
.L_x_1553:
[----:B------:R-:W-:Y:S05]  /*4120*/  BSYNC B1 ;  /* 0x0000000000017941 */ /* 0x000fea0003800000 */
.L_x_1552:
[----:B------:R-:W-:Y:S01]  /*4130*/  LEA R5, R0, 0x37800000, 0x17 ;  /* 0x3780000000057811 */ /* 0x000fe200078eb8ff */
[----:B------:R-:W-:-:S05]  /*4140*/  IMAD.SHL.U32 R0, R3, 0x200000, RZ ;  /* 0x0020000003007824 */ /* 0x000fca00078e00ff */
[----:B------:R-:W-:-:S07]  /*4150*/  LOP3.LUT R0, R5, R0, R6, 0xfe, !PT ;  /* 0x0000000005007212 */ /* 0x000fce00078efe06 */
.L_x_1551:
[----:B------:R-:W-:Y:S05]  /*4160*/  BSYNC B0 ;  /* 0x0000000000007941 */ /* 0x000fea0003800000 */
.L_x_1550:
[----:B------:R-:W-:-:S04]  /*4170*/  F2FP.BF16.F32.PACK_AB R0, RZ, R0 ;  /* 0x00000000ff00723e */ /* 0x000fc800000010ff */
[----:B------:R-:W-:Y:S01]  /*4180*/  PRMT R26, R0, 0x7610, R26 ;  /* 0x00007610001a7816 */ /* 0x000fe2000000001a */
[----:B------:R-:W-:Y:S06]  /*4190*/  BRA `(.L_x_1531) ;  /* 0x0000000000b47947 */ /* 0x000fec0003800000 */
.L_x_1543:
        /* <DEDUP_REMOVED lines=14> */
.L_x_1557:
[----:B------:R-:W-:Y:S05]  /*4280*/  BSYNC B0 ;  /* 0x0000000000007941 */ /* 0x000fea0003800000 */
.L_x_1556:
[----:B------:R-:W-:-:S04]  /*4290*/  F2FP.BF16.F32.PACK_AB R0, RZ, R0 ;  /* 0x00000000ff00723e */ /* 0x000fc800000010ff */
[----:B------:R-:W-:Y:S01]  /*42a0*/  PRMT R26, R0, 0x7610, R26 ;  /* 0x00007610001a7816 */ /* 0x000fe2000000001a */
[----:B------:R-:W-:Y:S06]  /*42b0*/  BRA `(.L_x_1531) ;  /* 0x00000000006c7947 */ /* 0x000fec0003800000 */
.L_x_1530:
        /* <DEDUP_REMOVED lines=16> */
.L_x_1558:
[----:B------:R-:W-:Y:S01]  /*43c0*/  PRMT R26, RZ, 0x7610, R26 ;  /* 0x00007610ff1a7816 */ /* 0x000fe2000000001a */
[----:B------:R-:W-:Y:S06]  /*43d0*/  BRA `(.L_x_1531) ;  /* 0x0000000000247947 */ /* 0x000fec0003800000 */
.L_x_1555:
[----:B------:R-:W2:Y:S02]  /*43e0*/  LDG.E.64 R4, desc[UR36][R4.64] ;  /* 0x0000002404047981 */ /* 0x000ea4000c1e1b00 */
[----:B--2---:R-:W0:Y:S02]  /*43f0*/  I2F.U64 R0, R4 ;  /* 0x0000000400007312 */ /* 0x004e240000301000 */
[----:B0-----:R-:W-:-:S04]  /*4400*/  F2FP.BF16.F32.PACK_AB R0, RZ, R0 ;  /* 0x00000000ff00723e */ /* 0x001fc800000010ff */
[----:B------:R-:W-:Y:S01]  /*4410*/  PRMT R26, R0, 0x7610, R26 ;  /* 0x00007610001a7816 */ /* 0x000fe2000000001a */
[----:B------:R-:W-:Y:S06]  /*4420*/  BRA `(.L_x_1531) ;  /* 0x0000000000107947 */ /* 0x000fec0003800000 */
.L_x_1554:
[----:B------:R-:W2:Y:S02]  /*4430*/  LDG.E R4, desc[UR36][R4.64] ;  /* 0x0000002404047981 */ /* 0x000ea4000c1e1900 */
[----:B--2---:R-:W-:-:S04]  /*4440*/  I2FP.F32.U32 R0, R4 ;  /* 0x0000000400007245 */ /* 0x004fc80000201000 */
[----:B------:R-:W-:-:S04]  /*4450*/  F2FP.BF16.F32.PACK_AB R0, RZ, R0 ;  /* 0x00000000ff00723e */ /* 0x000fc800000010ff */
[----:B------:R-:W-:-:S07]  /*4460*/  PRMT R26, R0, 0x7610, R26 ;  /* 0x00007610001a7816 */ /* 0x000fce000000001a */
.L_x_1531:
[----:B------:R-:W-:-:S07]  /*4470*/  VIADD R23, R23, 0x80 ;  /* 0x0000008017177836 */ /* 0x000fce0000000000 */
.L_x_1492:
[----:B------:R-:W-:Y:S05]  /*4480*/  BSYNC B6 ;  /* 0x0000000000067941 */ /* 0x000fea0003800000 */
.L_x_1491:
[----:B------:R-:W-:Y:S01]  /*4490*/  ISETP.GE.AND P0, PT, R23, R16, PT ;  /* 0x000000101700720c */ /* 0x000fe20003f06270 */
[----:B------:R-:W-:Y:S01]  /*44a0*/  BSSY B6, `(.L_x_1559) ;  /* 0x0000220000067945 */ /* 0x000fe20003800000 */
[----:B------:R-:W-:Y:S02]  /*44b0*/  PRMT R17, RZ, 0x7610, R17 ;  /* 0x00007610ff117816 */ /* 0x000fe40000000011 */
[----:B------:R-:W-:Y:S02]  /*44c0*/  PRMT R18, RZ, 0x7610, R18 ;  /* 0x00007610ff127816 */ /* 0x000fe40000000012 */
[----:B------:R-:W-:-:S07]  /*44d0*/  PRMT R27, RZ, 0x7610, R27 ;  /* 0x00007610ff1b7816 */ /* 0x000fce000000001b */
        /* <DEDUP_REMOVED lines=23> */
.L_x_1564:
[----:B------:R-:W2:Y:S02]  /*4650*/  LDG.E.U8 R4, desc[UR36][R4.64] ;  /* 0x0000002404047981 */ /* 0x000ea4000c1e1100 */
[----:B--2---:R-:W-:-:S04]  /*4660*/  I2FP.F32.U32 R0, R4 ;  /* 0x0000000400007245 */ /* 0x004fc80000201000 */
[----:B------:R-:W-:-:S04]  /*4670*/  F2FP.BF16.F32.PACK_AB R0, RZ, R0 ;  /* 0x00000000ff00723e */ /* 0x000fc800000010ff */
[----:B------:R-:W-:Y:S01]  /*4680*/  PRMT R18, R0, 0x7610, R18 ;  /* 0x0000761000127816 */ /* 0x000fe20000000012 */
[----:B------:R-:W-:Y:S06]  /*4690*/  BRA `(.L_x_1566) ;  /* 0x0000000c00c87947 */ /* 0x000fec0003800000 */
.L_x_1563:
        /* <DEDUP_REMOVED lines=11> */
.L_x_1568:
[----:B------:R-:W2:Y:S02]  /*4750*/  LDG.E R4, desc[UR36][R4.64] ;  /* 0x0000002404047981 */ /* 0x000ea4000c1e1900 */
[----:B--2---:R-:W-:-:S04]  /*4760*/  I2FP.F32.S32 R0, R4 ;  /* 0x0000000400007245 */ /* 0x004fc80000201400 */
[----:B------:R-:W-:-:S04]  /*4770*/  F2FP.BF16.F32.PACK_AB R0, RZ, R0 ;  /* 0x00000000ff00723e */ /* 0x000fc800000010ff */
[----:B------:R-:W-:Y:S01]  /*4780*/  PRMT R18, R0, 0x7610, R18 ;  /* 0x0000761000127816 */ /* 0x000fe20000000012 */
[----:B------:R-:W-:Y:S06]  /*4790*/  BRA `(.L_x_1566) ;  /* 0x0000000c00887947 */ /* 0x000fec0003800000 */
.L_x_1567:
[----:B------:R-:W2:Y:S02]  /*47a0*/  LDG.E.U16 R4, desc[UR36][R4.64] ;  /* 0x0000002404047981 */ /* 0x000ea4000c1e1500 */
[----:B--2---:R-:W0:Y:S02]  /*47b0*/  I2F.S16 R0, R4 ;  /* 0x0000000400007306 */ /* 0x004e240000101400 */
[----:B0-----:R-:W-:-:S04]  /*47c0*/  F2FP.BF16.F32.PACK_AB R0, RZ, R0 ;  /* 0x00000000ff00723e */ /* 0x001fc800000010ff */
[----:B------:R-:W-:Y:S01]  /*47d0*/  PRMT R18, R0, 0x7610, R18 ;  /* 0x0000761000127816 */ /* 0x000fe20000000012 */
[----:B------:R-:W-:Y:S06]  /*47e0*/  BRA `(.L_x_1566) ;  /* 0x0000000c00747947 */ /* 0x000fec0003800000 */
.L_x_1562:
        /* <DEDUP_REMOVED lines=9> */
.L_x_1570:
[----:B------:R-:W2:Y:S02]  /*4880*/  LDG.E.U16 R0, desc[UR36][R4.64] ;  /* 0x0000002404007981 */ /* 0x000ea4000c1e1500 */
[----:B--2---:R-:W-:-:S05]  /*4890*/  HADD2.F32 R0, -RZ, R0.H0_H0 ;  /* 0x20000000ff007230 */ /* 0x004fca0000004100 */
[----:B------:R-:W-:-:S04]  /*48a0*/  F2FP.BF16.F32.PACK_AB R0, RZ, R0 ;  /* 0x00000000ff00723e */ /* 0x000fc800000010ff */
[----:B------:R-:W-:Y:S01]  /*48b0*/  PRMT R18, R0, 0x7610, R18 ;  /* 0x0000761000127816 */ /* 0x000fe20000000012 */
[----:B------:R-:W-:Y:S06]  /*48c0*/  BRA `(.L_x_1566) ;  /* 0x0000000c003c7947 */ /* 0x000fec0003800000 */
.L_x_1569:
        /* <DEDUP_REMOVED lines=9> */
.L_x_1572:
[----:B------:R-:W2:Y:S02]  /*4960*/  LDG.E.U16 R4, desc[UR36][R4.64] ;  /* 0x0000002404047981 */ /* 0x000ea4000c1e1500 */
[----:B--2---:R-:W-:-:S05]  /*4970*/  HADD2.F32 R0, -RZ, R4.H0_H0 ;  /* 0x20000004ff007230 */ /* 0x004fca0000004100 */
[----:B------:R-:W-:-:S04]  /*4980*/  F2FP.BF16.F32.PACK_AB R0, RZ, R0 ;  /* 0x00000000ff00723e */ /* 0x000fc800000010ff */
[----:B------:R-:W-:Y:S01]  /*4990*/  PRMT R18, R0, 0x7610, R18 ;  /* 0x0000761000127816 */ /* 0x000fe20000000012 */
[----:B------:R-:W-:Y:S06]  /*49a0*/  BRA `(.L_x_1566) ;  /* 0x0000000c00047947 */ /* 0x000fec0003800000 */
.L_x_1571:
        /* <DEDUP_REMOVED lines=9> */
.L_x_1561:
        /* <DEDUP_REMOVED lines=14> */
.L_x_1575:
        /* <DEDUP_REMOVED lines=9> */
.L_x_1574:
        /* <DEDUP_REMOVED lines=28> */
.L_x_1577:
        /* <DEDUP_REMOVED lines=15> */
.L_x_1576:
[----:B------:R0:W5:Y:S01]  /*4e60*/  LDG.E.U16 R18, desc[UR36][R4.64] ;  /* 0x0000002404127981 */ /* 0x000162000c1e1500 */
[----:B------:R-:W-:Y:S05]  /*4e70*/  BRA `(.L_x_1566) ;  /* 0x0000000400d07947 */ /* 0x000fea0003800000 */
.L_x_1573:
        /* <DEDUP_REMOVED lines=13> */
.L_x_1580:
        /* <DEDUP_REMOVED lines=21> */
.L_x_1584:
[----:B------:R-:W-:Y:S05]  /*50a0*/  BSYNC B1 ;  /* 0x0000000000017941 */ /* 0x000fea0003800000 */
.L_x_1583:
[----:B------:R-:W-:Y:S01]  /*50b0*/  LEA R5, R0, 0x3b800000, 0x17 ;  /* 0x3b80000000057811 */ /* 0x000fe200078eb8ff */
[----:B------:R-:W-:-:S05]  /*50c0*/  IMAD.SHL.U32 R0, R3, 0x100000, RZ ;  /* 0x0010000003007824 */ /* 0x000fca00078e00ff */
[----:B------:R-:W-:-:S07]  /*50d0*/  LOP3.LUT R0, R5, R0, R6, 0xfe, !PT ;  /* 0x0000000005007212 */ /* 0x000fce00078efe06 */
.L_x_1582:
[----:B------:R-:W-:Y:S05]  /*50e0*/  BSYNC B0 ;  /* 0x0000000000007941 */ /* 0x000fea0003800000 */
.L_x_1581:
[----:B------:R-:W-:-:S04]  /*50f0*/  F2FP.BF16.F32.PACK_AB R0, RZ, R0 ;  /* 0x00000000ff00723e */ /* 0x000fc800000010ff */
[----:B------:R-:W-:Y:S01]  /*5100*/  PRMT R18, R0, 0x7610, R18 ;  /* 0x0000761000127816 */ /* 0x000fe20000000012 */
[----:B------:R-:W-:Y:S06]  /*5110*/  BRA `(.L_x_1566) ;  /* 0x0000000400287947 */ /* 0x000fec0003800000 */
.L_x_1579:
        /* <DEDUP_REMOVED lines=21> */
.L_x_1588:
[----:B------:R-:W-:Y:S05]  /*5270*/  BSYNC B1 ;  /* 0x0000000000017941 */ /* 0x000fea0003800000 */
.L_x_1587:
[----:B------:R-:W-:Y:S01]  /*5280*/  LEA R5, R0, 0x37800000, 0x17 ;  /* 0x3780000000057811 */ /* 0x000fe200078eb8ff */
[----:B------:R-:W-:-:S05]  /*5290*/  IMAD.SHL.U32 R0, R3, 0x200000, RZ ;  /* 0x0020000003007824 */ /* 0x000fca00078e00ff */
[----:B------:R-:W-:-:S07]  /*52a0*/  LOP3.LUT R0, R5, R0, R6, 0xfe, !PT ;  /* 0x0000000005007212 */ /* 0x000fce00078efe06 */
.L_x_1586:
[----:B------:R-:W-:Y:S05]  /*52b0*/  BSYNC B0 ;  /* 0x0000000000007941 */ /* 0x000fea0003800000 */
.L_x_1585:
[----:B------:R-:W-:-:S04]  /*52c0*/  F2FP.BF16.F32.PACK_AB R0, RZ, R0 ;  /* 0x00000000ff00723e */ /* 0x000fc800000010ff */
[----:B------:R-:W-:Y:S01]  /*52d0*/  PRMT R18, R0, 0x7610, R18 ;  /* 0x0000761000127816 */ /* 0x000fe20000000012 */
[----:B------:R-:W-:Y:S06]  /*52e0*/  BRA `(.L_x_1566) ;  /* 0x0000000000b47947 */ /* 0x000fec0003800000 */
.L_x_1578:
        /* <DEDUP_REMOVED lines=14> */
.L_x_1592:
[----:B------:R-:W-:Y:S05]  /*53d0*/  BSYNC B0 ;  /* 0x0000000000007941 */ /* 0x000fea0003800000 */
.L_x_1591:
[----:B------:R-:W-:-:S04]  /*53e0*/  F2FP.BF16.F32.PACK_AB R0, RZ, R0 ;  /* 0x00000000ff00723e */ /* 0x000fc800000010ff */
[----:B------:R-:W-:Y:S01]  /*53f0*/  PRMT R18, R0, 0x7610, R18 ;  /* 0x0000761000127816 */ /* 0x000fe20000000012 */
[----:B------:R-:W-:Y:S06]  /*5400*/  BRA `(.L_x_1566) ;  /* 0x00000000006c7947 */ /* 0x000fec0003800000 */
.L_x_1565:
        /* <DEDUP_REMOVED lines=16> */
.L_x_1593:
[----:B------:R-:W-:Y:S01]  /*5510*/  PRMT R18, RZ, 0x7610, R18 ;  /* 0x00007610ff127816 */ /* 0x000fe20000000012 */
[----:B------:R-:W-:Y:S06]  /*5520*/  BRA `(.L_x_1566) ;  /* 0x0000000000247947 */ /* 0x000fec0003800000 */
.L_x_1590:
[----:B------:R-:W2:Y:S02]  /*5530*/  LDG.E.64 R4, desc[UR36][R4.64] ;  /* 0x0000002404047981 */ /* 0x000ea4000c1e1b00 */
[----:B--2---:R-:W0:Y:S02]  /*5540*/  I2F.U64 R0, R4 ;  /* 0x0000000400007312 */ /* 0x004e240000301000 */
[----:B0-----:R-:W-:-:S04]  /*5550*/  F2FP.BF16.F32.PACK_AB R0, RZ, R0 ;  /* 0x00000000ff00723e */ /* 0x001fc800000010ff */
[----:B------:R-:W-:Y:S01]  /*5560*/  PRMT R18, R0, 0x7610, R18 ;  /* 0x0000761000127816 */ /* 0x000fe20000000012 */
[----:B------:R-:W-:Y:S06]  /*5570*/  BRA `(.L_x_1566) ;  /* 0x0000000000107947 */ /* 0x000fec0003800000 */
.L_x_1589:
[----:B------:R-:W2:Y:S02]  /*5580*/  LDG.E R4, desc[UR36][R4.64] ;  /* 0x0000002404047981 */ /* 0x000ea4000c1e1900 */
[----:B--2---:R-:W-:-:S04]  /*5590*/  I2FP.F32.U32 R0, R4 ;  /* 0x0000000400007245 */ /* 0x004fc80000201000 */
[----:B------:R-:W-:-:S04]  /*55a0*/  F2FP.BF16.F32.PACK_AB R0, RZ, R0 ;  /* 0x00000000ff00723e */ /* 0x000fc800000010ff */
[----:B------:R-:W-:-:S07]  /*55b0*/  PRMT R18, R0, 0x7610, R18 ;  /* 0x0000761000127816 */ /* 0x000fce0000000012 */
.L_x_1566:
[----:B------:R-:W1:Y:S01]  /*55c0*/  LDC.U8 R3, c[0x0][0x235] ;  /* 0x00008d40ff037b82 */ /* 0x000e620000000000 */
[----:B------:R-:W-:Y:S02]  /*55d0*/  ULDC UR4, c[0x0][0x23c] ;  /* 0x00008f0000047ab9 */ /* 0x000fe40000000800 */
[----:B------:R-:W-:-:S05]  /*55e0*/  IMAD R25, R25, UR4, RZ ;  /* 0x0000000419197c24 */ /* 0x000fca000f8e02ff */
[----:B0-----:R-:W0:Y:S01]  /*55f0*/  LDC.64 R4, c[0x0][0x228] ;  /* 0x00008a00ff047b82 */ /* 0x001e220000000a00 */
[----:B-1----:R-:W-:-:S04]  /*5600*/  PRMT R0, R3, 0x9910, RZ ;  /* 0x0000991003007816 */ /* 0x002fc800000000ff */
        /* <DEDUP_REMOVED lines=17> */
.L_x_1597:
[----:B------:R-:W2:Y:S02]  /*5720*/  LDG.E.U8 R4, desc[UR36][R4.64] ;  /* 0x0000002404047981 */ /* 0x000ea4000c1e1100 */
[----:B--2---:R-:W-:-:S04]  /*5730*/  I2FP.F32.U32 R0, R4 ;  /* 0x0000000400007245 */ /* 0x004fc80000201000 */
[----:B------:R-:W-:-:S04]  /*5740*/  F2FP.BF16.F32.PACK_AB R0, RZ, R0 ;  /* 0x00000000ff00723e */ /* 0x000fc800000010ff */
[----:B------:R-:W-:Y:S01]  /*5750*/  PRMT R27, R0, 0x7610, R27 ;  /* 0x00007610001b7816 */ /* 0x000fe2000000001b */
[----:B------:R-:W-:Y:S06]  /*5760*/  BRA `(.L_x_1599) ;  /* 0x0000000c00c87947 */ /* 0x000fec0003800000 */
.L_x_1596:
        /* <DEDUP_REMOVED lines=11> */
.L_x_1601:
[----:B------:R-:W2:Y:S02]  /*5820*/  LDG.E R4, desc[UR36][R4.64] ;  /* 0x0000002404047981 */ /* 0x000ea4000c1e1900 */
[----:B--2---:R-:W-:-:S04]  /*5830*/  I2FP.F32.S32 R0, R4 ;  /* 0x0000000400007245 */ /* 0x004fc80000201400 */
[----:B------:R-:W-:-:S04]  /*5840*/  F2FP.BF16.F32.PACK_AB R0, RZ, R0 ;  /* 0x00000000ff00723e */ /* 0x000fc800000010ff */
[----:B------:R-:W-:Y:S01]  /*5850*/  PRMT R27, R0, 0x7610, R27 ;  /* 0x00007610001b7816 */ /* 0x000fe2000000001b */
[----:B------:R-:W-:Y:S06]  /*5860*/  BRA `(.L_x_1599) ;  /* 0x0000000c00887947 */ /* 0x000fec0003800000 */
.L_x_1600:
[----:B------:R-:W2:Y:S02]  /*5870*/  LDG.E.U16 R4, desc[UR36][R4.64] ;  /* 0x0000002404047981 */ /* 0x000ea4000c1e1500 */
[----:B--2---:R-:W0:Y:S02]  /*5880*/  I2F.S16 R0, R4 ;  /* 0x0000000400007306 */ /* 0x004e240000101400 */
[----:B0-----:R-:W-:-:S04]  /*5890*/  F2FP.BF16.F32.PACK_AB R0, RZ, R0 ;  /* 0x00000000ff00723e */ /* 0x001fc800000010ff */
[----:B------:R-:W-:Y:S01]  /*58a0*/  PRMT R27, R0, 0x7610, R27 ;  /* 0x00007610001b7816 */ /* 0x000fe2000000001b */
[----:B------:R-:W-:Y:S06]  /*58b0*/  BRA `(.L_x_1599) ;  /* 0x0000000c00747947 */ /* 0x000fec0003800000 */
.L_x_1595:
        /* <DEDUP_REMOVED lines=9> */
.L_x_1603:
[----:B------:R-:W2:Y:S02]  /*5950*/  LDG.E.U16 R0, desc[UR36][R4.64] ;  /* 0x0000002404007981 */ /* 0x000ea4000c1e1500 */
[----:B--2---:R-:W-:-:S05]  /*5960*/  HADD2.F32 R0, -RZ, R0.H0_H0 ;  /* 0x20000000ff007230 */ /* 0x004fca0000004100 */
[----:B------:R-:W-:-:S04]  /*5970*/  F2FP.BF16.F32.PACK_AB R0, RZ, R0 ;  /* 0x00000000ff00723e */ /* 0x000fc800000010ff */
[----:B------:R-:W-:Y:S01]  /*5980*/  PRMT R27, R0, 0x7610, R27 ;  /* 0x00007610001b7816 */ /* 0x000fe2000000001b */
[----:B------:R-:W-:Y:S06]  /*5990*/  BRA `(.L_x_1599) ;  /* 0x0000000c003c7947 */ /* 0x000fec0003800000 */
.L_x_1602:
        /* <DEDUP_REMOVED lines=9> */
.L_x_1605:
[----:B------:R-:W2:Y:S02]  /*5a30*/  LDG.E.U16 R4, desc[UR36][R4.64] ;  /* 0x0000002404047981 */ /* 0x000ea4000c1e1500 */
[----:B--2---:R-:W-:-:S05]  /*5a40*/  HADD2.F32 R0, -RZ, R4.H0_H0 ;  /* 0x20000004ff007230 */ /* 0x004fca0000004100 */
[----:B------:R-:W-:-:S04]  /*5a50*/  F2FP.BF16.F32.PACK_AB R0, RZ, R0 ;  /* 0x00000000ff00723e */ /* 0x000fc800000010ff */
[----:B------:R-:W-:Y:S01]  /*5a60*/  PRMT R27, R0, 0x7610, R27 ;  /* 0x00007610001b7816 */ /* 0x000fe2000000001b */
[----:B------:R-:W-:Y:S06]  /*5a70*/  BRA `(.L_x_1599) ;  /* 0x0000000c00047947 */ /* 0x000fec0003800000 */
.L_x_1604:
        /* <DEDUP_REMOVED lines=9> */
.L_x_1594:
        /* <DEDUP_REMOVED lines=14> */
.L_x_1608:
        /* <DEDUP_REMOVED lines=9> */
.L_x_1607:
        /* <DEDUP_REMOVED lines=28> */
.L_x_1610:
        /* <DEDUP_REMOVED lines=15> */
.L_x_1609:
[----:B------:R0:W5:Y:S01]  /*5f30*/  LDG.E.U16 R27, desc[UR36][R4.64] ;  /* 0x00000024041b7981 */ /* 0x000162000c1e1500 */
[----:B------:R-:W-:Y:S05]  /*5f40*/  BRA `(.L_x_1599) ;  /* 0x0000000400d07947 */ /* 0x000fea0003800000 */
.L_x_1606:
        /* <DEDUP_REMOVED lines=13> */
.L_x_1613:
        /* <DEDUP_REMOVED lines=21> */
.L_x_1617:
[----:B------:R-:W-:Y:S05]  /*6170*/  BSYNC B1 ;  /* 0x0000000000017941 */ /* 0x000fea0003800000 */
.L_x_1616:
[----:B------:R-:W-:Y:S01]  /*6180*/  LEA R5, R0, 0x3b800000, 0x17 ;  /* 0x3b80000000057811 */ /* 0x000fe200078eb8ff */
[----:B------:R-:W-:-:S05]  /*6190*/  IMAD.SHL.U32 R0, R3, 0x100000, RZ ;  /* 0x0010000003007824 */ /* 0x000fca00078e00ff */
[----:B------:R-:W-:-:S07]  /*61a0*/  LOP3.LUT R0, R5, R0, R6, 0xfe, !PT ;  /* 0x0000000005007212 */ /* 0x000fce00078efe06 */
.L_x_1615:
[----:B------:R-:W-:Y:S05]  /*61b0*/  BSYNC B0 ;  /* 0x0000000000007941 */ /* 0x000fea0003800000 */
.L_x_1614:
[----:B------:R-:W-:-:S04]  /*61c0*/  F2FP.BF16.F32.PACK_AB R0, RZ, R0 ;  /* 0x00000000ff00723e */ /* 0x000fc800000010ff */
[----:B------:R-:W-:Y:S01]  /*61d0*/  PRMT R27, R0, 0x7610, R27 ;  /* 0x00007610001b7816 */ /* 0x000fe2000000001b */
[----:B------:R-:W-:Y:S06]  /*61e0*/  BRA `(.L_x_1599) ;  /* 0x0000000400287947 */ /* 0x000fec0003800000 */
.L_x_1612:
        /* <DEDUP_REMOVED lines=21> */
.L_x_1621:
[----:B------:R-:W-:Y:S05]  /*6340*/  BSYNC B1 ;  /* 0x0000000000017941 */ /* 0x000fea0003800000 */
.L_x_1620:
[----:B------:R-:W-:Y:S01]  /*6350*/  LEA R5, R0, 0x37800000, 0x17 ;  /* 0x3780000000057811 */ /* 0x000fe200078eb8ff */
[----:B------:R-:W-:-:S05]  /*6360*/  IMAD.SHL.U32 R0, R3, 0x200000, RZ ;  /* 0x0020000003007824 */ /* 0x000fca00078e00ff */
[----:B------:R-:W-:-:S07]  /*6370*/  LOP3.LUT R0, R5, R0, R6, 0xfe, !PT ;  /* 0x0000000005007212 */ /* 0x000fce00078efe06 */
.L_x_1619:
[----:B------:R-:W-:Y:S05]  /*6380*/  BSYNC B0 ;  /* 0x0000000000007941 */ /* 0x000fea0003800000 */
.L_x_1618:
[----:B------:R-:W-:-:S04]  /*6390*/  F2FP.BF16.F32.PACK_AB R0, RZ, R0 ;  /* 0x00000000ff00723e */ /* 0x000fc800000010ff */
[----:B------:R-:W-:Y:S01]  /*63a0*/  PRMT R27, R0, 0x7610, R27 ;  /* 0x00007610001b7816 */ /* 0x000fe2000000001b */
[----:B------:R-:W-:Y:S06]  /*63b0*/  BRA `(.L_x_1599) ;  /* 0x0000000000b47947 */ /* 0x000fec0003800000 */
.L_x_1611:
        /* <DEDUP_REMOVED lines=14> */
.L_x_1625:
[----:B------:R-:W-:Y:S05]  /*64a0*/  BSYNC B0 ;  /* 0x0000000000007941 */ /* 0x000fea0003800000 */
.L_x_1624:
[----:B------:R-:W-:-:S04]  /*64b0*/  F2FP.BF16.F32.PACK_AB R0, RZ, R0 ;  /* 0x00000000ff00723e */ /* 0x000fc800000010ff */
[----:B------:R-:W-:Y:S01]  /*64c0*/  PRMT R27, R0, 0x7610, R27 ;  /* 0x00007610001b7816 */ /* 0x000fe2000000001b */
[----:B------:R-:W-:Y:S06]  /*64d0*/  BRA `(.L_x_1599) ;  /* 0x00000000006c7947 */ /* 0x000fec0003800000 */
.L_x_1598:
        /* <DEDUP_REMOVED lines=16> */
.L_x_1626:
[----:B------:R-:W-:Y:S01]  /*65e0*/  PRMT R27, RZ, 0x7610, R27 ;  /* 0x00007610ff1b7816 */ /* 0x000fe2000000001b */
[----:B------:R-:W-:Y:S06]  /*65f0*/  BRA `(.L_x_1599) ;  /* 0x0000000000247947 */ /* 0x000fec0003800000 */
.L_x_1623:
[----:B------:R-:W2:Y:S02]  /*6600*/  LDG.E.64 R4, desc[UR36][R4.64] ;  /* 0x0000002404047981 */ /* 0x000ea4000c1e1b00 */
[----:B--2---:R-:W0:Y:S02]  /*6610*/  I2F.U64 R0, R4 ;  /* 0x0000000400007312 */ /* 0x004e240000301000 */
[----:B0-----:R-:W-:-:S04]  /*6620*/  F2FP.BF16.F32.PACK_AB R0, RZ, R0 ;  /* 0x00000000ff00723e */ /* 0x001fc800000010ff */
[----:B------:R-:W-:Y:S01]  /*6630*/  PRMT R27, R0, 0x7610, R27 ;  /* 0x00007610001b7816 */ /* 0x000fe2000000001b */
[----:B------:R-:W-:Y:S06]  /*6640*/  BRA `(.L_x_1599) ;  /* 0x0000000000107947 */ /* 0x000fec0003800000 */
.L_x_1622:
[----:B------:R-:W2:Y:S02]  /*6650*/  LDG.E R4, desc[UR36][R4.64] ;  /* 0x0000002404047981 */ /* 0x000ea4000c1e1900 */
[----:B--2---:R-:W-:-:S04]  /*6660*/  I2FP.F32.U32 R0, R4 ;  /* 0x0000000400007245 */ /* 0x004fc80000201000 */
[----:B------:R-:W-:-:S04]  /*6670*/  F2FP.BF16.F32.PACK_AB R0, RZ, R0 ;  /* 0x00000000ff00723e */ /* 0x000fc800000010ff */
[----:B------:R-:W-:-:S07]  /*6680*/  PRMT R27, R0, 0x7610, R27 ;  /* 0x00007610001b7816 */ /* 0x000fce000000001b */
.L_x_1599:
[----:B------:R-:W-:-:S07]  /*6690*/  VIADD R23, R23, 0x80 ;  /* 0x0000008017177836 */ /* 0x000fce0000000000 */
.L_x_1560:
[----:B------:R-:W-:Y:S05]  /*66a0*/  BSYNC B6 ;  /* 0x0000000000067941 */ /* 0x000fea0003800000 */
.L_x_1559:
        /* <DEDUP_REMOVED lines=26> */
.L_x_1632:
[----:B------:R-:W2:Y:S02]  /*6850*/  LDG.E.U8 R4, desc[UR36][R4.64] ;  /* 0x0000002404047981 */ /* 0x000ea4000c1e1100 */
[----:B--2---:R-:W-:-:S04]  /*6860*/  I2FP.F32.U32 R0, R4 ;  /* 0x0000000400007245 */ /* 0x004fc80000201000 */
[----:B------:R-:W-:-:S04]  /*6870*/  F2FP.BF16.F32.PACK_AB R0, RZ, R0 ;  /* 0x00000000ff00723e */ /* 0x000fc800000010ff */
[----:B------:R-:W-:Y:S01]  /*6880*/  PRMT R17, R0, 0x7610, R17 ;  /* 0x0000761000117816 */ /* 0x000fe20000000011 */
[----:B------:R-:W-:Y:S06]  /*6890*/  BRA `(.L_x_1634) ;  /* 0x0000000c00c87947 */ /* 0x000fec0003800000 */
.L_x_1631:
        /* <DEDUP_REMOVED lines=11> */
.L_x_1636:
[----:B------:R-:W2:Y:S02]  /*6950*/  LDG.E R4, desc[UR36][R4.64] ;  /* 0x0000002404047981 */ /* 0x000ea4000c1e1900 */
[----:B--2---:R-:W-:-:S04]  /*6960*/  I2FP.F32.S32 R0, R4 ;  /* 0x0000000400007245 */ /* 0x004fc80000201400 */
[----:B------:R-:W-:-:S04]  /*6970*/  F2FP.BF16.F32.PACK_AB R0, RZ, R0 ;  /* 0x00000000ff00723e */ /* 0x000fc800000010ff */
[----:B------:R-:W-:Y:S01]  /*6980*/  PRMT R17, R0, 0x7610, R17 ;  /* 0x0000761000117816 */ /* 0x000fe20000000011 */
[----:B------:R-:W-:Y:S06]  /*6990*/  BRA `(.L_x_1634) ;  /* 0x0000000c00887947 */ /* 0x000fec0003800000 */
.L_x_1635:
[----:B------:R-:W2:Y:S02]  /*69a0*/  LDG.E.U16 R4, desc[UR36][R4.64] ;  /* 0x0000002404047981 */ /* 0x000ea4000c1e1500 */
[----:B--2---:R-:W0:Y:S02]  /*69b0*/  I2F.S16 R0, R4 ;  /* 0x0000000400007306 */ /* 0x004e240000101400 */
[----:B0-----:R-:W-:-:S04]  /*69c0*/  F2FP.BF16.F32.PACK_AB R0, RZ, R0 ;  /* 0x00000000ff00723e */ /* 0x001fc800000010ff */
[----:B------:R-:W-:Y:S01]  /*69d0*/  PRMT R17, R0, 0x7610, R17 ;  /* 0x0000761000117816 */ /* 0x000fe20000000011 */
[----:B------:R-:W-:Y:S06]  /*69e0*/  BRA `(.L_x_1634) ;  /* 0x0000000c00747947 */ /* 0x000fec0003800000 */
.L_x_1630:
        /* <DEDUP_REMOVED lines=9> */
.L_x_1638:
[----:B------:R-:W2:Y:S02]  /*6a80*/  LDG.E.U16 R0, desc[UR36][R4.64] ;  /* 0x0000002404007981 */ /* 0x000ea4000c1e1500 */
[----:B--2---:R-:W-:-:S05]  /*6a90*/  HADD2.F32 R0, -RZ, R0.H0_H0 ;  /* 0x20000000ff007230 */ /* 0x004fca0000004100 */
[----:B------:R-:W-:-:S04]  /*6aa0*/  F2FP.BF16.F32.PACK_AB R0, RZ, R0 ;  /* 0x00000000ff00723e */ /* 0x000fc800000010ff */
[----:B------:R-:W-:Y:S01]  /*6ab0*/  PRMT R17, R0, 0x7610, R17 ;  /* 0x0000761000117816 */ /* 0x000fe20000000011 */
[----:B------:R-:W-:Y:S06]  /*6ac0*/  BRA `(.L_x_1634) ;  /* 0x0000000c003c7947 */ /* 0x000fec0003800000 */
.L_x_1637:
        /* <DEDUP_REMOVED lines=9> */
.L_x_1640:
[----:B------:R-:W2:Y:S02]  /*6b60*/  LDG.E.U16 R4, desc[UR36][R4.64] ;  /* 0x0000002404047981 */ /* 0x000ea4000c1e1500 */
[----:B--2---:R-:W-:-:S05]  /*6b70*/  HADD2.F32 R0, -RZ, R4.H0_H0 ;  /* 0x20000004ff007230 */ /* 0x004fca0000004100 */
[----:B------:R-:W-:-:S04]  /*6b80*/  F2FP.BF16.F32.PACK_AB R0, RZ, R0 ;  /* 0x00000000ff00723e */ /* 0x000fc800000010ff */
[----:B------:R-:W-:Y:S01]  /*6b90*/  PRMT R17, R0, 0x7610, R17 ;  /* 0x0000761000117816 */ /* 0x000fe20000000011 */
[----:B------:R-:W-:Y:S06]  /*6ba0*/  BRA `(.L_x_1634) ;  /* 0x0000000c00047947 */ /* 0x000fec0003800000 */
.L_x_1639:
        /* <DEDUP_REMOVED lines=9> */
.L_x_1629:
        /* <DEDUP_REMOVED lines=14> */
.L_x_1643:
        /* <DEDUP_REMOVED lines=9> */
.L_x_1642:
        /* <DEDUP_REMOVED lines=28> */
.L_x_1645:
        /* <DEDUP_REMOVED lines=15> */
.L_x_1644:
[----:B------:R0:W5:Y:S01]  /*7060*/  LDG.E.U16 R17, desc[UR36][R4.64] ;  /* 0x0000002404117981 */ /* 0x000162000c1e1500 */
[----:B------:R-:W-:Y:S05]  /*7070*/  BRA `(.L_x_1634) ;  /* 0x0000000400d07947 */ /* 0x000fea0003800000 */
.L_x_1641:
        /* <DEDUP_REMOVED lines=13> */
.L_x_1648:
        /* <DEDUP_REMOVED lines=21> */
.L_x_1652:
[----:B------:R-:W-:Y:S05]  /*72a0*/  BSYNC B1 ;  /* 0x0000000000017941 */ /* 0x000fea0003800000 */
.L_x_1651:
[----:B------:R-:W-:Y:S01]  /*72b0*/  LEA R5, R0, 0x3b800000, 0x17 ;  /* 0x3b80000000057811 */ /* 0x000fe200078eb8ff */
[----:B------:R-:W-:-:S05]  /*72c0*/  IMAD.SHL.U32 R0, R3, 0x100000, RZ ;  /* 0x0010000003007824 */ /* 0x000fca00078e00ff */
[----:B------:R-:W-:-:S07]  /*72d0*/  LOP3.LUT R0, R5, R0, R6, 0xfe, !PT ;  /* 0x0000000005007212 */ /* 0x000fce00078efe06 */
.L_x_1650:
[----:B------:R-:W-:Y:S05]  /*72e0*/  BSYNC B0 ;  /* 0x0000000000007941 */ /* 0x000fea0003800000 */
.L_x_1649:
[----:B------:R-:W-:-:S04]  /*72f0*/  F2FP.BF16.F32.PACK_AB R0, RZ, R0 ;  /* 0x00000000ff00723e */ /* 0x000fc800000010ff */
[----:B------:R-:W-:Y:S01]  /*7300*/  PRMT R17, R0, 0x7610, R17 ;  /* 0x0000761000117816 */ /* 0x000fe20000000011 */
[----:B------:R-:W-:Y:S06]  /*7310*/  BRA `(.L_x_1634) ;  /* 0x0000000400287947 */ /* 0x000fec0003800000 */
.L_x_1647:
        /* <DEDUP_REMOVED lines=21> */
.L_x_1656:
[----:B------:R-:W-:Y:S05]  /*7470*/  BSYNC B1 ;  /* 0x0000000000017941 */ /* 0x000fea0003800000 */
.L_x_1655:
[----:B------:R-:W-:Y:S01]  /*7480*/  LEA R5, R0, 0x37800000, 0x17 ;  /* 0x3780000000057811 */ /* 0x000fe200078eb8ff */
[----:B------:R-:W-:-:S05]  /*7490*/  IMAD.SHL.U32 R0, R3, 0x200000, RZ ;  /* 0x0020000003007824 */ /* 0x000fca00078e00ff */
[----:B------:R-:W-:-:S07]  /*74a0*/  LOP3.LUT R0, R5, R0, R6, 0xfe, !PT ;  /* 0x0000000005007212 */ /* 0x000fce00078efe06 */
.L_x_1654:
[----:B------:R-:W-:Y:S05]  /*74b0*/  BSYNC B0 ;  /* 0x0000000000007941 */ /* 0x000fea0003800000 */
.L_x_1653:
[----:B------:R-:W-:-:S04]  /*74c0*/  F2FP.BF16.F32.PACK_AB R0, RZ, R0 ;  /* 0x00000000ff00723e */ /* 0x000fc800000010ff */
[----:B------:R-:W-:Y:S01]  /*74d0*/  PRMT R17, R0, 0x7610, R17 ;  /* 0x0000761000117816 */ /* 0x000fe20000000011 */
[----:B------:R-:W-:Y:S06]  /*74e0*/  BRA `(.L_x_1634) ;  /* 0x0000000000b47947 */ /* 0x000fec0003800000 */
.L_x_1646:
        /* <DEDUP_REMOVED lines=14> */
.L_x_1660:
[----:B------:R-:W-:Y:S05]  /*75d0*/  BSYNC B0 ;  /* 0x0000000000007941 */ /* 0x000fea0003800000 */
.L_x_1659:
[----:B------:R-:W-:-:S04]  /*75e0*/  F2FP.BF16.F32.PACK_AB R0, RZ, R0 ;  /* 0x00000000ff00723e */ /* 0x000fc800000010ff */
[----:B------:R-:W-:Y:S01]  /*75f0*/  PRMT R17, R0, 0x7610, R17 ;  /* 0x0000761000117816 */ /* 0x000fe20000000011 */
[----:B------:R-:W-:Y:S06]  /*7600*/  BRA `(.L_x_1634) ;  /* 0x00000000006c7947 */ /* 0x000fec0003800000 */
.L_x_1633:
        /* <DEDUP_REMOVED lines=16> */
.L_x_1661:
[----:B------:R-:W-:Y:S01]  /*7710*/  PRMT R17, RZ, 0x7610, R17 ;  /* 0x00007610ff117816 */ /* 0x000fe20000000011 */
[----:B------:R-:W-:Y:S06]  /*7720*/  BRA `(.L_x_1634) ;  /* 0x0000000000247947 */ /* 0x000fec0003800000 */
.L_x_1658:
[----:B------:R-:W2:Y:S02]  /*7730*/  LDG.E.64 R4, desc[UR36][R4.64] ;  /* 0x0000002404047981 */ /* 0x000ea4000c1e1b00 */
[----:B--2---:R-:W0:Y:S02]  /*7740*/  I2F.U64 R0, R4 ;  /* 0x0000000400007312 */ /* 0x004e240000301000 */
[----:B0-----:R-:W-:-:S04]  /*7750*/  F2FP.BF16.F32.PACK_AB R0, RZ, R0 ;  /* 0x00000000ff00723e */ /* 0x001fc800000010ff */
[----:B------:R-:W-:Y:S01]  /*7760*/  PRMT R17, R0, 0x7610, R17 ;  /* 0x0000761000117816 */ /* 0x000fe20000000011 */
[----:B------:R-:W-:Y:S06]  /*7770*/  BRA `(.L_x_1634) ;  /* 0x0000000000107947 */ /* 0x000fec0003800000 */
.L_x_1657:
[----:B------:R-:W2:Y:S02]  /*7780*/  LDG.E R4, desc[UR36][R4.64] ;  /* 0x0000002404047981 */ /* 0x000ea4000c1e1900 */
[----:B--2---:R-:W-:-:S04]  /*7790*/  I2FP.F32.U32 R0, R4 ;  /* 0x0000000400007245 */ /* 0x004fc80000201000 */
[----:B------:R-:W-:-:S04]  /*77a0*/  F2FP.BF16.F32.PACK_AB R0, RZ, R0 ;  /* 0x00000000ff00723e */ /* 0x000fc800000010ff */
[----:B------:R-:W-:-:S07]  /*77b0*/  PRMT R17, R0, 0x7610, R17 ;  /* 0x0000761000117816 */ /* 0x000fce0000000011 */
.L_x_1634:
        /* <DEDUP_REMOVED lines=21> */
.L_x_1665:
[----:B------:R-:W2:Y:S02]  /*7910*/  LDG.E.U8 R4, desc[UR36][R4.64] ;  /* 0x0000002404047981 */ /* 0x000ea4000c1e1100 */
[----:B--2---:R-:W-:-:S04]  /*7920*/  I2FP.F32.U32 R0, R4 ;  /* 0x0000000400007245 */ /* 0x004fc80000201000 */
[----:B------:R-:W-:Y:S01]  /*7930*/  F2FP.BF16.F32.PACK_AB R0, RZ, R0 ;  /* 0x00000000ff00723e */ /* 0x000fe200000010ff */
[----:B------:R-:W-:Y:S06]  /*7940*/  BRA `(.L_x_1628) ;  /* 0x0000000c008c7947 */ /* 0x000fec0003800000 */
.L_x_1664:
        /* <DEDUP_REMOVED lines=10> */
.L_x_1668:
[----:B------:R-:W2:Y:S02]  /*79f0*/  LDG.E R4, desc[UR36][R4.64] ;  /* 0x0000002404047981 */ /* 0x000ea4000c1e1900 */
[----:B--2---:R-:W-:-:S04]  /*7a00*/  I2FP.F32.S32 R0, R4 ;  /* 0x0000000400007245 */ /* 0x004fc80000201400 */
[----:B------:R-:W-:Y:S01]  /*7a10*/  F2FP.BF16.F32.PACK_AB R0, RZ, R0 ;  /* 0x00000000ff00723e */ /* 0x000fe200000010ff */
[----:B------:R-:W-:Y:S06]  /*7a20*/  BRA `(.L_x_1628) ;  /* 0x0000000c00547947 */ /* 0x000fec0003800000 */
.L_x_1667:
[----:B------:R-:W2:Y:S02]  /*7a30*/  LDG.E.U16 R4, desc[UR36][R4.64] ;  /* 0x0000002404047981 */ /* 0x000ea4000c1e1500 */
[----:B--2---:R-:W0:Y:S02]  /*7a40*/  I2F.S16 R0, R4 ;  /* 0x0000000400007306 */ /* 0x004e240000101400 */
[----:B0-----:R-:W-:Y:S01]  /*7a50*/  F2FP.BF16.F32.PACK_AB R0, RZ, R0 ;  /* 0x00000000ff00723e */ /* 0x001fe200000010ff */
[----:B------:R-:W-:Y:S06]  /*7a60*/  BRA `(.L_x_1628) ;  /* 0x0000000c00447947 */ /* 0x000fec0003800000 */
.L_x_1663:
        /* <DEDUP_REMOVED lines=9> */
.L_x_1670:
[----:B------:R-:W2:Y:S02]  /*7b00*/  LDG.E.U16 R0, desc[UR36][R4.64] ;  /* 0x0000002404007981 */ /* 0x000ea4000c1e1500 */
[----:B--2---:R-:W-:-:S05]  /*7b10*/  HADD2.F32 R0, -RZ, R0.H0_H0 ;  /* 0x20000000ff007230 */ /* 0x004fca0000004100 */
[----:B------:R-:W-:Y:S01]  /*7b20*/  F2FP.BF16.F32.PACK_AB R0, RZ, R0 ;  /* 0x00000000ff00723e */ /* 0x000fe200000010ff */
[----:B------:R-:W-:Y:S06]  /*7b30*/  BRA `(.L_x_1628) ;  /* 0x0000000c00107947 */ /* 0x000fec0003800000 */
.L_x_1669:
        /* <DEDUP_REMOVED lines=9> */
.L_x_1672:
[----:B------:R-:W2:Y:S02]  /*7bd0*/  LDG.E.U16 R4, desc[UR36][R4.64] ;  /* 0x0000002404047981 */ /* 0x000ea4000c1e1500 */
[----:B--2---:R-:W-:-:S05]  /*7be0*/  HADD2.F32 R0, -RZ, R4.H0_H0 ;  /* 0x20000004ff007230 */ /* 0x004fca0000004100 */
[----:B------:R-:W-:Y:S01]  /*7bf0*/  F2FP.BF16.F32.PACK_AB R0, RZ, R0 ;  /* 0x00000000ff00723e */ /* 0x000fe200000010ff */
[----:B------:R-:W-:Y:S06]  /*7c00*/  BRA `(.L_x_1628) ;  /* 0x0000000800dc7947 */ /* 0x000fec0003800000 */
.L_x_1671:
        /* <DEDUP_REMOVED lines=8> */
.L_x_1662:
        /* <DEDUP_REMOVED lines=13> */
.L_x_1675:
        /* <DEDUP_REMOVED lines=8> */
.L_x_1674:
        /* <DEDUP_REMOVED lines=28> */
.L_x_1677:
        /* <DEDUP_REMOVED lines=12> */
[----:B------:R-:W-:Y:S01]  /*8060*/  F2FP.BF16.F32.PACK_AB R0, RZ, R0 ;  /* 0x00000000ff00723e */ /* 0x000fe200000010ff */
[----:B------:R-:W-:Y:S06]  /*8070*/  BRA `(.L_x_1628) ;  /* 0x0000000400c07947 */ /* 0x000fec0003800000 */
.L_x_1676:
[----:B------:R1:W5:Y:S01]  /*8080*/  LDG.E.U16 R0, desc[UR36][R4.64] ;  /* 0x0000002404007981 */ /* 0x000362000c1e1500 */
[----:B------:R-:W-:Y:S05]  /*8090*/  BRA `(.L_x_1628) ;  /* 0x0000000400b87947 */ /* 0x000fea0003800000 */
.L_x_1673:
        /* <DEDUP_REMOVED lines=12> */
.L_x_1680:
        /* <DEDUP_REMOVED lines=21> */
.L_x_1684:
[----:B------:R-:W-:Y:S05]  /*82b0*/  BSYNC B1 ;  /* 0x0000000000017941 */ /* 0x000fea0003800000 */
.L_x_1683:
[----:B------:R-:W-:Y:S01]  /*82c0*/  LEA R5, R0, 0x3b800000, 0x17 ;  /* 0x3b80000000057811 */ /* 0x000fe200078eb8ff */
[----:B------:R-:W-:-:S05]  /*82d0*/  IMAD.SHL.U32 R0, R3, 0x100000, RZ ;  /* 0x0010000003007824 */ /* 0x000fca00078e00ff */
[----:B------:R-:W-:-:S07]  /*82e0*/  LOP3.LUT R0, R5, R0, R6, 0xfe, !PT ;  /* 0x0000000005007212 */ /* 0x000fce00078efe06 */
.L_x_1682:
[----:B------:R-:W-:Y:S05]  /*82f0*/  BSYNC B0 ;  /* 0x0000000000007941 */ /* 0x000fea0003800000 */
.L_x_1681:
[----:B------:R-:W-:Y:S01]  /*8300*/  F2FP.BF16.F32.PACK_AB R0, RZ, R0 ;  /* 0x00000000ff00723e */ /* 0x000fe200000010ff */
[----:B------:R-:W-:Y:S06]  /*8310*/  BRA `(.L_x_1628) ;  /* 0x0000000400187947 */ /* 0x000fec0003800000 */
.L_x_1679:
        /* <DEDUP_REMOVED lines=21> */
.L_x_1688:
[----:B------:R-:W-:Y:S05]  /*8470*/  BSYNC B1 ;  /* 0x0000000000017941 */ /* 0x000fea0003800000 */
.L_x_1687:
[----:B------:R-:W-:Y:S01]  /*8480*/  LEA R5, R0, 0x37800000, 0x17 ;  /* 0x3780000000057811 */ /* 0x000fe200078eb8ff */
[----:B------:R-:W-:-:S05]  /*8490*/  IMAD.SHL.U32 R0, R3, 0x200000, RZ ;  /* 0x0020000003007824 */ /* 0x000fca00078e00ff */
[----:B------:R-:W-:-:S07]  /*84a0*/  LOP3.LUT R0, R5, R0, R6, 0xfe, !PT ;  /* 0x0000000005007212 */ /* 0x000fce00078efe06 */
.L_x_1686:
[----:B------:R-:W-:Y:S05]  /*84b0*/  BSYNC B0 ;  /* 0x0000000000007941 */ /* 0x000fea0003800000 */
.L_x_1685:
[----:B------:R-:W-:Y:S01]  /*84c0*/  F2FP.BF16.F32.PACK_AB R0, RZ, R0 ;  /* 0x00000000ff00723e */ /* 0x000fe200000010ff */
[----:B------:R-:W-:Y:S06]  /*84d0*/  BRA `(.L_x_1628) ;  /* 0x0000000000a87947 */ /* 0x000fec0003800000 */
.L_x_1678:
        /* <DEDUP_REMOVED lines=14> */
.L_x_1692:
[----:B------:R-:W-:Y:S05]  /*85c0*/  BSYNC B0 ;  /* 0x0000000000007941 */ /* 0x000fea0003800000 */
.L_x_1691:
[----:B------:R-:W-:Y:S01]  /*85d0*/  F2FP.BF16.F32.PACK_AB R0, RZ, R0 ;  /* 0x00000000ff00723e */ /* 0x000fe200000010ff */
[----:B------:R-:W-:Y:S06]  /*85e0*/  BRA `(.L_x_1628) ;  /* 0x0000000000647947 */ /* 0x000fec0003800000 */
.L_x_1666:
        /* <DEDUP_REMOVED lines=16> */
.L_x_1693:
[----:B------:R-:W-:Y:S01]  /*86f0*/  PRMT R0, RZ, 0x7610, R0 ;  /* 0x00007610ff007816 */ /* 0x000fe20000000000 */
[----:B------:R-:W-:Y:S06]  /*8700*/  BRA `(.L_x_1628) ;  /* 0x00000000001c7947 */ /* 0x000fec0003800000 */
.L_x_1690:
[----:B------:R-:W2:Y:S02]  /*8710*/  LDG.E.64 R4, desc[UR36][R4.64] ;  /* 0x0000002404047981 */ /* 0x000ea4000c1e1b00 */
[----:B--2---:R-:W0:Y:S02]  /*8720*/  I2F.U64 R0, R4 ;  /* 0x0000000400007312 */ /* 0x004e240000301000 */
[----:B0-----:R-:W-:Y:S01]  /*8730*/  F2FP.BF16.F32.PACK_AB R0, RZ, R0 ;  /* 0x00000000ff00723e */ /* 0x001fe200000010ff */
[----:B------:R-:W-:Y:S06]  /*8740*/  BRA `(.L_x_1628) ;  /* 0x00000000000c7947 */ /* 0x000fec0003800000 */
.L_x_1689:
[----:B------:R-:W2:Y:S02]  /*8750*/  LDG.E R4, desc[UR36][R4.64] ;  /* 0x0000002404047981 */ /* 0x000ea4000c1e1900 */
[----:B--2---:R-:W-:-:S04]  /*8760*/  I2FP.F32.U32 R0, R4 ;  /* 0x0000000400007245 */ /* 0x004fc80000201000 */
[----:B------:R-:W-:-:S07]  /*8770*/  F2FP.BF16.F32.PACK_AB R0, RZ, R0 ;  /* 0x00000000ff00723e */ /* 0x000fce00000010ff */
.L_x_1628:
[----:B------:R-:W-:Y:S05]  /*8780*/  BSYNC B6 ;  /* 0x0000000000067941 */ /* 0x000fea0003800000 */
.L_x_1627:
[----:B------:R-:W2:Y:S01]  /*8790*/  S2R R23, SR_TID.X ;  /* 0x0000000000177919 */ /* 0x000ea20000002100 */
[----:B-----5:R-:W-:Y:S01]  /*87a0*/  IMAD.U32 R3, R28, 0x10000, RZ ;  /* 0x000100001c037824 */ /* 0x020fe200078e00ff */
[----:B------:R-:W3:Y:S01]  /*87b0*/  LDC.U8 R19, c[0x0][0x240] ;  /* 0x00009000ff137b82 */ /* 0x000ee20000000000 */
[----:B------:R-:W-:Y:S01]  /*87c0*/  IMAD.U32 R6, R18, 0x10000, RZ ;  /* 0x0001000012067824 */ /* 0x000fe200078e00ff */
[----:B------:R-:W-:Y:S01]  /*87d0*/  BSSY B6, `(.L_x_1694) ;  /* 0x0000130000067945 */ /* 0x000fe20003800000 */
[----:B------:R-:W-:Y:S01]  /*87e0*/  IMAD.U32 R8, R17, 0x10000, RZ ;  /* 0x0001000011087824 */ /* 0x000fe200078e00ff */
[----:B------:R-:W-:Y:S01]  /*87f0*/  FSETP.GT.FTZ.AND P2, PT, R3, RZ, PT ;  /* 0x000000ff0300720b */ /* 0x000fe20003f54000 */
[----:B01----:R-:W-:Y:S01]  /*8800*/  IMAD.U32 R4, R22, 0x10000, RZ ;  /* 0x0001000016047824 */ /* 0x003fe200078e00ff */
[----:B------:R-:W-:Y:S02]  /*8810*/  FSETP.GT.FTZ.AND P3, PT, R6, RZ, PT ;  /* 0x000000ff0600720b */ /* 0x000fe40003f74000 */
[----:B------:R-:W-:-:S02]  /*8820*/  FSETP.GT.FTZ.AND P1, PT, R8, RZ, PT ;  /* 0x000000ff0800720b */ /* 0x000fc40003f34000 */
[----:B------:R-:W-:Y:S01]  /*8830*/  FSETP.GT.FTZ.AND P0, PT, R4, RZ, PT ;  /* 0x000000ff0400720b */ /* 0x000fe20003f14000 */
[C---:B--2---:R-:W-:Y:S01]  /*8840*/  VIADD R5, R23.reuse, 0x100 ;  /* 0x0000010017057836 */ /* 0x044fe20000000000 */
[CC--:B------:R-:W-:Y:S01]  /*8850*/  ISETP.GE.OR P2, PT, R23.reuse, R16.reuse, P2 ;  /* 0x000000101700720c */ /* 0x0c0fe20001746670 */
[C---:B------:R-:W-:Y:S01]  /*8860*/  VIADD R7, R23.reuse, 0x180 ;  /* 0x0000018017077836 */ /* 0x040fe20000000000 */
[CC--:B------:R-:W-:Y:S01]  /*8870*/  ISETP.GE.AND P4, PT, R23.reuse, R16.reuse, PT ;  /* 0x000000101700720c */ /* 0x0c0fe20003f86270 */
[----:B------:R-:W-:Y:S01]  /*8880*/  VIADD R25, R23, 0x80 ;  /* 0x0000008017197836 */ /* 0x000fe20000000000 */
[-C--:B------:R-:W-:Y:S02]  /*8890*/  ISETP.GE.OR P3, PT, R5, R16.reuse, P3 ;  /* 0x000000100500720c */ /* 0x080fe40001f66670 */
[-C--:B------:R-:W-:Y:S02]  /*88a0*/  ISETP.GE.OR P1, PT, R7, R16.reuse, P1 ;  /* 0x000000100700720c */ /* 0x080fe40000f26670 */
[----:B------:R-:W-:-:S05]  /*88b0*/  ISETP.GE.OR P0, PT, R25, R16, P0 ;  /* 0x000000101900720c */ /* 0x000fca0000706670 */
[----:B------:R-:W-:-:S04]  /*88c0*/  @!P2 IMAD.U32 R24, R24, 0x10000, RZ ;  /* 0x000100001818a824 */ /* 0x000fc800078e00ff */
[----:B------:R-:W-:Y:S02]  /*88d0*/  @!P3 IMAD.U32 R27, R27, 0x10000, RZ ;  /* 0x000100001b1bb824 */ /* 0x000fe400078e00ff */
[----:B------:R-:W-:Y:S01]  /*88e0*/  @!P2 FMUL.FTZ R24, R3, R24 ;  /* 0x000000180318a220 */ /* 0x000fe20000410000 */
[----:B------:R-:W-:Y:S02]  /*88f0*/  @!P1 IMAD.U32 R7, R0, 0x10000, RZ ;  /* 0x0001000000079824 */ /* 0x000fe400078e00ff */
[----:B------:R-:W-:Y:S02]  /*8900*/  @!P0 IMAD.U32 R5, R26, 0x10000, RZ ;  /* 0x000100001a058824 */ /* 0x000fe400078e00ff */
[----:B------:R-:W-:Y:S01]  /*8910*/  @!P3 FMUL.FTZ R27, R6, R27 ;  /* 0x0000001b061bb220 */ /* 0x000fe20000410000 */
[----:B------:R-:W-:Y:S01]  /*8920*/  @!P1 FMUL.FTZ R7, R8, R7 ;  /* 0x0000000708079220 */ /* 0x000fe20000410000 */
[----:B------:R-:W-:Y:S01]  /*8930*/  @!P2 F2FP.BF16.F32.PACK_AB R24, RZ, R24 ;  /* 0x00000018ff18a23e */ /* 0x000fe200000010ff */
[----:B------:R-:W-:-:S02]  /*8940*/  @!P0 FMUL.FTZ R5, R4, R5 ;  /* 0x0000000504058220 */ /* 0x000fc40000410000 */
[----:B------:R-:W-:Y:S02]  /*8950*/  @!P3 F2FP.BF16.F32.PACK_AB R27, RZ, R27 ;  /* 0x0000001bff1bb23e */ /* 0x000fe400000010ff */
[----:B------:R-:W-:Y:S02]  /*8960*/  @!P1 F2FP.BF16.F32.PACK_AB R7, RZ, R7 ;  /* 0x00000007ff07923e */ /* 0x000fe400000010ff */
[----:B------:R-:W-:Y:S02]  /*8970*/  @!P0 F2FP.BF16.F32.PACK_AB R5, RZ, R5 ;  /* 0x00000005ff05823e */ /* 0x000fe400000010ff */
[----:B------:R-:W-:Y:S02]  /*8980*/  @!P2 PRMT R28, R24, 0x7610, R28 ;  /* 0x00007610181ca816 */ /* 0x000fe4000000001c */
[----:B------:R-:W-:Y:S02]  /*8990*/  @!P3 PRMT R18, R27, 0x7610, R18 ;  /* 0x000076101b12b816 */ /* 0x000fe40000000012 */
[----:B------:R-:W-:-:S02]  /*89a0*/  @!P1 PRMT R17, R7, 0x7610, R17 ;  /* 0x0000761007119816 */ /* 0x000fc40000000011 */
[----:B------:R-:W-:Y:S01]  /*89b0*/  @!P0 PRMT R22, R5, 0x7610, R22 ;  /* 0x0000761005168816 */ /* 0x000fe20000000016 */
[----:B---3--:R-:W-:Y:S06]  /*89c0*/  @P4 BRA `(.L_x_1695) ;  /* 0x0000001000404947 */ /* 0x008fec0003800000 */
        /* <DEDUP_REMOVED lines=17> */
[----:B------:R-:W-:Y:S02]  /*8ae0*/  IMAD.U32 R28, R28, 0x10000, RZ ;  /* 0x000100001c1c7824 */ /* 0x000fe400078e00ff */
[----:B------:R-:W-:Y:S02]  /*8af0*/  IMAD.MOV.U32 R23, RZ, RZ, R25 ;  /* 0x000000ffff177224 */ /* 0x000fe400078e0019 */
[----:B------:R-:W0:Y:S02]  /*8b00*/  F2I.FTZ.TRUNC.NTZ R3, R28 ;  /* 0x0000001c00037305 */ /* 0x000e24000021f100 */
[----:B0-----:R0:W-:Y:S01]  /*8b10*/  STG.E.U8 desc[UR36][R8.64], R3 ;  /* 0x0000000308007986 */ /* 0x0011e2000c101124 */
[----:B------:R-:W-:Y:S05]  /*8b20*/  BRA `(.L_x_1695) ;  /* 0x0000000c00e87947 */ /* 0x000fea0003800000 */
.L_x_1699:
[----:B------:R-:W-:Y:S02]  /*8b30*/  IMAD.U32 R5, R28, 0x10000, RZ ;  /* 0x000100001c057824 */ /* 0x000fe400078e00ff */
[----:B------:R-:W-:-:S04]  /*8b40*/  IMAD.MOV.U32 R23, RZ, RZ, R25 ;  /* 0x000000ffff177224 */ /* 0x000fc800078e0019 */
[----:B------:R-:W0:Y:S02]  /*8b50*/  F2I.S64.TRUNC R4, R5 ;  /* 0x0000000500047311 */ /* 0x000e24000020d900 */
[----:B0-----:R0:W-:Y:S01]  /*8b60*/  STG.E.U8 desc[UR36][R8.64], R4 ;  /* 0x0000000408007986 */ /* 0x0011e2000c101124 */
[----:B------:R-:W-:Y:S05]  /*8b70*/  BRA `(.L_x_1695) ;  /* 0x0000000c00d47947 */ /* 0x000fea0003800000 */
.L_x_1698:
[----:B------:R-:W-:-:S13]  /*8b80*/  ISETP.NE.AND P0, PT, R0, 0x2, PT ;  /* 0x000000020000780c */ /* 0x000fda0003f05270 */
[----:B------:R-:W-:Y:S05]  /*8b90*/  @!P0 BRA `(.L_x_1701) ;  /* 0x0000000000388947 */ /* 0x000fea0003800000 */
[----:B------:R-:W-:-:S13]  /*8ba0*/  ISETP.NE.AND P0, PT, R0, 0x3, PT ;  /* 0x000000030000780c */ /* 0x000fda0003f05270 */
[----:B------:R-:W-:Y:S05]  /*8bb0*/  @!P0 BRA `(.L_x_1702) ;  /* 0x00000000001c8947 */ /* 0x000fea0003800000 */
[----:B------:R-:W-:-:S13]  /*8bc0*/  ISETP.NE.AND P0, PT, R0, 0x4, PT ;  /* 0x000000040000780c */ /* 0x000fda0003f05270 */
[----:B------:R-:W-:Y:S05]  /*8bd0*/  @P0 BRA `(.L_x_1700) ;  /* 0x0000000c00500947 */ /* 0x000fea0003800000 */
[----:B------:R-:W-:Y:S02]  /*8be0*/  IMAD.U32 R4, R28, 0x10000, RZ ;  /* 0x000100001c047824 */ /* 0x000fe400078e00ff */
[----:B------:R-:W-:-:S04]  /*8bf0*/  IMAD.MOV.U32 R23, RZ, RZ, R25 ;  /* 0x000000ffff177224 */ /* 0x000fc800078e0019 */
[----:B------:R-:W0:Y:S02]  /*8c00*/  F2I.S64.TRUNC R4, R4 ;  /* 0x0000000400047311 */ /* 0x000e24000020d900 */
[----:B0-----:R0:W-:Y:S01]  /*8c10*/  STG.E.64 desc[UR36][R8.64], R4 ;  /* 0x0000000408007986 */ /* 0x0011e2000c101b24 */
[----:B------:R-:W-:Y:S05]  /*8c20*/  BRA `(.L_x_1695) ;  /* 0x0000000c00a87947 */ /* 0x000fea0003800000 */
.L_x_1702:
[----:B------:R-:W-:Y:S02]  /*8c30*/  IMAD.U32 R28, R28, 0x10000, RZ ;  /* 0x000100001c1c7824 */ /* 0x000fe400078e00ff */
[----:B------:R-:W-:Y:S02]  /*8c40*/  IMAD.MOV.U32 R23, RZ, RZ, R25 ;  /* 0x000000ffff177224 */ /* 0x000fe400078e0019 */
[----:B------:R-:W0:Y:S02]  /*8c50*/  F2I.FTZ.TRUNC.NTZ R3, R28 ;  /* 0x0000001c00037305 */ /* 0x000e24000021f100 */
[----:B0-----:R0:W-:Y:S01]  /*8c60*/  STG.E desc[UR36][R8.64], R3 ;  /* 0x0000000308007986 */ /* 0x0011e2000c101924 */
[----:B------:R-:W-:Y:S05]  /*8c70*/  BRA `(.L_x_1695) ;  /* 0x0000000c00947947 */ /* 0x000fea0003800000 */
.L_x_1701:
[----:B------:R-:W-:Y:S02]  /*8c80*/  IMAD.U32 R28, R28, 0x10000, RZ ;  /* 0x000100001c1c7824 */ /* 0x000fe400078e00ff */
[----:B------:R-:W-:Y:S02]  /*8c90*/  IMAD.MOV.U32 R23, RZ, RZ, R25 ;  /* 0x000000ffff177224 */ /* 0x000fe400078e0019 */
[----:B------:R-:W0:Y:S02]  /*8ca0*/  F2I.FTZ.TRUNC.NTZ R3, R28 ;  /* 0x0000001c00037305 */ /* 0x000e24000021f100 */
[----:B0-----:R0:W-:Y:S01]  /*8cb0*/  STG.E.U16 desc[UR36][R8.64], R3 ;  /* 0x0000000308007986 */ /* 0x0011e2000c101524 */
[----:B------:R-:W-:Y:S05]  /*8cc0*/  BRA `(.L_x_1695) ;  /* 0x0000000c00807947 */ /* 0x000fea0003800000 */
.L_x_1697:
[----:B------:R-:W-:-:S13]  /*8cd0*/  ISETP.GT.AND P0, PT, R0, 0x6, PT ;  /* 0x000000060000780c */ /* 0x000fda0003f04270 */
[----:B------:R-:W-:Y:S05]  /*8ce0*/  @P0 BRA `(.L_x_1703) ;  /* 0x0000000000340947 */ /* 0x000fea0003800000 */
[----:B------:R-:W-:-:S13]  /*8cf0*/  ISETP.NE.AND P0, PT, R0, 0x5, PT ;  /* 0x000000050000780c */ /* 0x000fda0003f05270 */
[----:B------:R-:W-:Y:S05]  /*8d00*/  @!P0 BRA `(.L_x_1704) ;  /* 0x0000000000188947 */ /* 0x000fea0003800000 */
[----:B------:R-:W-:-:S13]  /*8d10*/  ISETP.NE.AND P0, PT, R0, 0x6, PT ;  /* 0x000000060000780c */ /* 0x000fda0003f05270 */
[----:B------:R-:W-:Y:S05]  /*8d20*/  @P0 BRA `(.L_x_1700) ;  /* 0x0000000800fc0947 */ /* 0x000fea0003800000 */
[----:B------:R-:W-:Y:S02]  /*8d30*/  IMAD.U32 R3, R28, 0x10000, RZ ;  /* 0x000100001c037824 */ /* 0x000fe400078e00ff */
[----:B------:R-:W-:-:S03]  /*8d40*/  IMAD.MOV.U32 R23, RZ, RZ, R25 ;  /* 0x000000ffff177224 */ /* 0x000fc600078e0019 */
[----:B------:R1:W-:Y:S01]  /*8d50*/  STG.E desc[UR36][R8.64], R3 ;  /* 0x0000000308007986 */ /* 0x0003e2000c101924 */
[----:B------:R-:W-:Y:S05]  /*8d60*/  BRA `(.L_x_1695) ;  /* 0x0000000c00587947 */ /* 0x000fea0003800000 */
.L_x_1704:
[----:B------:R-:W-:Y:S02]  /*8d70*/  IMAD.U32 R0, R28, 0x10000, RZ ;  /* 0x000100001c007824 */ /* 0x000fe400078e00ff */
[----:B------:R-:W-:-:S03]  /*8d80*/  IMAD.MOV.U32 R23, RZ, RZ, R25 ;  /* 0x000000ffff177224 */ /* 0x000fc600078e0019 */
[----:B------:R-:W-:-:S05]  /*8d90*/  F2FP.F16.F32.PACK_AB R0, RZ, R0 ;  /* 0x00000000ff00723e */ /* 0x000fca00000000ff */
[----:B------:R0:W-:Y:S01]  /*8da0*/  STG.E.U16 desc[UR36][R8.64], R0 ;  /* 0x0000000008007986 */ /* 0x0001e2000c101524 */
[----:B------:R-:W-:Y:S05]  /*8db0*/  BRA `(.L_x_1695) ;  /* 0x0000000c00447947 */ /* 0x000fea0003800000 */
.L_x_1703:
[----:B------:R-:W-:-:S13]  /*8dc0*/  ISETP.NE.AND P0, PT, R0, 0x7, PT ;  /* 0x000000070000780c */ /* 0x000fda0003f05270 */
[----:B------:R-:W-:Y:S05]  /*8dd0*/  @!P0 BRA `(.L_x_1705) ;  /* 0x00000000003c8947 */ /* 0x000fea0003800000 */
[----:B------:R-:W-:-:S13]  /*8de0*/  ISETP.NE.AND P0, PT, R0, 0x8, PT ;  /* 0x000000080000780c */ /* 0x000fda0003f05270 */
[----:B------:R-:W-:Y:S05]  /*8df0*/  @!P0 BRA `(.L_x_1706) ;  /* 0x00000000001c8947 */ /* 0x000fea0003800000 */
[----:B------:R-:W-:-:S13]  /*8e00*/  ISETP.NE.AND P0, PT, R0, 0x9, PT ;  /* 0x000000090000780c */ /* 0x000fda0003f05270 */
[----:B------:R-:W-:Y:S05]  /*8e10*/  @P0 BRA `(.L_x_1700) ;  /* 0x0000000800c00947 */ /* 0x000fea0003800000 */
[----:B------:R-:W-:Y:S02]  /*8e20*/  IMAD.U32 R28, R28, 0x10000, RZ ;  /* 0x000100001c1c7824 */ /* 0x000fe400078e00ff */
[----:B------:R-:W-:Y:S02]  /*8e30*/  IMAD.MOV.U32 R29, RZ, RZ, RZ ;  /* 0x000000ffff1d7224 */ /* 0x000fe400078e00ff */
[----:B------:R-:W-:-:S03]  /*8e40*/  IMAD.MOV.U32 R23, RZ, RZ, R25 ;  /* 0x000000ffff177224 */ /* 0x000fc600078e0019 */
[----:B------:R2:W-:Y:S01]  /*8e50*/  STG.E.64 desc[UR36][R8.64], R28 ;  /* 0x0000001c08007986 */ /* 0x0005e2000c101b24 */
[----:B------:R-:W-:Y:S05]  /*8e60*/  BRA `(.L_x_1695) ;  /* 0x0000000c00187947 */ /* 0x000fea0003800000 */
.L_x_1706:
[----:B------:R-:W-:Y:S02]  /*8e70*/  IMAD.U32 R28, R28, 0x10000, RZ ;  /* 0x000100001c1c7824 */ /* 0x000fe400078e00ff */
[----:B------:R-:W-:-:S03]  /*8e80*/  IMAD.MOV.U32 R23, RZ, RZ, R25 ;  /* 0x000000ffff177224 */ /* 0x000fc600078e0019 */
[----:B------:R-:W-:-:S04]  /*8e90*/  F2FP.F16.F32.PACK_AB R3, RZ, R28 ;  /* 0x0000001cff03723e */ /* 0x000fc800000000ff */
[----:B------:R-:W-:-:S05]  /*8ea0*/  PRMT R3, R3, 0x5410, RZ ;  /* 0x0000541003037816 */ /* 0x000fca00000000ff */
[----:B------:R3:W-:Y:S01]  /*8eb0*/  STG.E desc[UR36][R8.64], R3 ;  /* 0x0000000308007986 */ /* 0x0007e2000c101924 */
[----:B------:R-:W-:Y:S05]  /*8ec0*/  BRA `(.L_x_1695) ;  /* 0x0000000c00007947 */ /* 0x000fea0003800000 */
.L_x_1705:
[----:B------:R-:W-:Y:S02]  /*8ed0*/  IMAD.U32 R4, R28, 0x10000, RZ ;  /* 0x000100001c047824 */ /* 0x000fe400078e00ff */
[----:B------:R-:W-:Y:S02]  /*8ee0*/  IMAD.MOV.U32 R23, RZ, RZ, R25 ;  /* 0x000000ffff177224 */ /* 0x000fe400078e0019 */
[----:B------:R-:W-:-:S06]  /*8ef0*/  FMUL.FTZ R4, R4, 1 ;  /* 0x3f80000004047820 */ /* 0x000fcc0000410000 */
[----:B------:R-:W0:Y:S02]  /*8f00*/  F2F.F64.F32 R4, R4 ;  /* 0x0000000400047310 */ /* 0x000e240000201800 */
[----:B0-----:R4:W-:Y:S01]  /*8f10*/  STG.E.64 desc[UR36][R8.64], R4 ;  /* 0x0000000408007986 */ /* 0x0019e2000c101b24 */
[----:B------:R-:W-:Y:S05]  /*8f20*/  BRA `(.L_x_1695) ;  /* 0x0000000800e87947 */ /* 0x000fea0003800000 */
.L_x_1696:
        /* <DEDUP_REMOVED lines=10> */
[----:B------:R-:W-:-:S04]  /*8fd0*/  FSETP.NEU.FTZ.AND P0, PT, R28, RZ, PT ;  /* 0x000000ff1c00720b */ /* 0x000fc80003f1d000 */
[----:B------:R-:W-:-:S05]  /*8fe0*/  SEL R3, RZ, 0x1, !P0 ;  /* 0x00000001ff037807 */ /* 0x000fca0004000000 */
[----:B------:R0:W-:Y:S01]  /*8ff0*/  STG.E.U8 desc[UR36][R8.64], R3 ;  /* 0x0000000308007986 */ /* 0x0001e2000c101124 */
[----:B------:R-:W-:Y:S05]  /*9000*/  BRA `(.L_x_1695) ;  /* 0x0000000800b07947 */ /* 0x000fea0003800000 */
.L_x_1709:
[----:B------:R-:W-:Y:S01]  /*9010*/  IMAD.U32 R28, R28, 0x10000, RZ ;  /* 0x000100001c1c7824 */ /* 0x000fe200078e00ff */
[----:B------:R-:W-:Y:S01]  /*9020*/  CS2R R6, SRZ ;  /* 0x0000000000067805 */ /* 0x000fe2000001ff00 */
[----:B------:R-:W-:Y:S02]  /*9030*/  IMAD.MOV.U32 R23, RZ, RZ, R25 ;  /* 0x000000ffff177224 */ /* 0x000fe400078e0019 */
[----:B------:R-:W-:-:S06]  /*9040*/  FMUL.FTZ R4, R28, 1 ;  /* 0x3f8000001c047820 */ /* 0x000fcc0000410000 */
[----:B------:R-:W0:Y:S02]  /*9050*/  F2F.F64.F32 R4, R4 ;  /* 0x0000000400047310 */ /* 0x000e240000201800 */
[----:B0-----:R0:W-:Y:S01]  /*9060*/  STG.E.128 desc[UR36][R8.64], R4 ;  /* 0x0000000408007986 */ /* 0x0011e2000c101d24 */
[----:B------:R-:W-:Y:S05]  /*9070*/  BRA `(.L_x_1695) ;  /* 0x0000000800947947 */ /* 0x000fea0003800000 */
.L_x_1708:
        /* <DEDUP_REMOVED lines=21> */
.L_x_1713:
[----:B------:R-:W-:Y:S05]  /*91d0*/  BSYNC B0 ;  /* 0x0000000000007941 */ /* 0x000fea0003800000 */
.L_x_1712:
[----:B------:R-:W-:Y:S01]  /*91e0*/  LOP3.LUT R5, R0, R5, RZ, 0xfc, !PT ;  /* 0x0000000500057212 */ /* 0x000fe200078efcff */
[----:B------:R-:W-:-:S04]  /*91f0*/  IMAD.MOV.U32 R23, RZ, RZ, R25 ;  /* 0x000000ffff177224 */ /* 0x000fc800078e0019 */
[----:B------:R0:W-:Y:S01]  /*9200*/  STG.E.U8 desc[UR36][R8.64], R5 ;  /* 0x0000000508007986 */ /* 0x0001e2000c101124 */
[----:B------:R-:W-:Y:S05]  /*9210*/  BRA `(.L_x_1695) ;  /* 0x00000008002c7947 */ /* 0x000fea0003800000 */
.L_x_1711:
        /* <DEDUP_REMOVED lines=13> */
.L_x_1715:
[----:B------:R-:W-:Y:S01]  /*92f0*/  IMAD.MOV.U32 R0, RZ, RZ, 0x7f ;  /* 0x0000007fff007424 */ /* 0x000fe200078e00ff */
[----:B------:R-:W-:-:S04]  /*9300*/  ISETP.GT.U32.AND P0, PT, R3, 0x7f800000, PT ;  /* 0x7f8000000300780c */ /* 0x000fc80003f04070 */
[----:B------:R-:W-:-:S09]  /*9310*/  SEL R0, R0, 0x7c, P0 ;  /* 0x0000007c00007807 */ /* 0x000fd20000000000 */
.L_x_1716:
[----:B------:R-:W-:Y:S05]  /*9320*/  BSYNC B0 ;  /* 0x0000000000007941 */ /* 0x000fea0003800000 */
.L_x_1714:
[----:B------:R-:W-:Y:S01]  /*9330*/  LOP3.LUT R3, R5, 0x80000000, RZ, 0xc0, !PT ;  /* 0x8000000005037812 */ /* 0x000fe200078ec0ff */
[----:B------:R-:W-:-:S03]  /*9340*/  IMAD.MOV.U32 R23, RZ, RZ, R25 ;  /* 0x000000ffff177224 */ /* 0x000fc600078e0019 */
[----:B------:R-:W-:-:S04]  /*9350*/  SHF.R.U32.HI R3, RZ, 0x18, R3 ;  /* 0x00000018ff037819 */ /* 0x000fc80000011603 */
[----:B------:R-:W-:-:S05]  /*9360*/  LOP3.LUT R3, R0, R3, RZ, 0xfc, !PT ;  /* 0x0000000300037212 */ /* 0x000fca00078efcff */
[----:B------:R0:W-:Y:S01]  /*9370*/  STG.E.U8 desc[UR36][R8.64], R3 ;  /* 0x0000000308007986 */ /* 0x0001e2000c101124 */
[----:B------:R-:W-:Y:S05]  /*9380*/  BRA `(.L_x_1695) ;  /* 0x0000000400d07947 */ /* 0x000fea0003800000 */
.L_x_1710:
[----:B------:R0:W-:Y:S01]  /*9390*/  STG.E.U16 desc[UR36][R8.64], R28 ;  /* 0x0000001c08007986 */ /* 0x0001e2000c101524 */
[----:B------:R-:W-:Y:S01]  /*93a0*/  IMAD.MOV.U32 R23, RZ, RZ, R25 ;  /* 0x000000ffff177224 */ /* 0x000fe200078e0019 */
[----:B------:R-:W-:Y:S06]  /*93b0*/  BRA `(.L_x_1695) ;  /* 0x0000000400c47947 */ /* 0x000fec0003800000 */
.L_x_1707:
        /* <DEDUP_REMOVED lines=10> */
[----:B------:R-:W0:Y:S02]  /*9460*/  F2I.FTZ.U32.TRUNC.NTZ R3, R3 ;  /* 0x0000000300037305 */ /* 0x000e24000021f000 */
[----:B0-----:R0:W-:Y:S01]  /*9470*/  STG.E.U16 desc[UR36][R8.64], R3 ;  /* 0x0000000308007986 */ /* 0x0011e2000c101524 */
[----:B------:R-:W-:Y:S05]  /*9480*/  BRA `(.L_x_1695) ;  /* 0x0000000400907947 */ /* 0x000fea0003800000 */
.L_x_1719:
        /* <DEDUP_REMOVED lines=17> */
.L_x_1722:
[----:B------:R-:W-:-:S04]  /*95a0*/  LOP3.LUT R3, R5, 0x80000000, RZ, 0xc0, !PT ;  /* 0x8000000005037812 */ /* 0x000fc800078ec0ff */
[----:B------:R-:W-:-:S04]  /*95b0*/  SHF.R.U32.HI R3, RZ, 0x18, R3 ;  /* 0x00000018ff037819 */ /* 0x000fc80000011603 */
[----:B------:R-:W-:-:S04]  /*95c0*/  LOP3.LUT R0, R0, R3, RZ, 0xfc, !PT ;  /* 0x0000000300007212 */ /* 0x000fc800078efcff */
[----:B------:R-:W-:-:S07]  /*95d0*/  PRMT R4, R0, 0x7610, R4 ;  /* 0x0000761000047816 */ /* 0x000fce0000000004 */
.L_x_1721:
[----:B------:R-:W-:Y:S05]  /*95e0*/  BSYNC B0 ;  /* 0x0000000000007941 */ /* 0x000fea0003800000 */
.L_x_1720:
[----:B------:R0:W-:Y:S01]  /*95f0*/  STG.E.U8 desc[UR36][R8.64], R4 ;  /* 0x0000000408007986 */ /* 0x0001e2000c101124 */
[----:B------:R-:W-:Y:S01]  /*9600*/  IMAD.MOV.U32 R23, RZ, RZ, R25 ;  /* 0x000000ffff177224 */ /* 0x000fe200078e0019 */
[----:B------:R-:W-:Y:S06]  /*9610*/  BRA `(.L_x_1695) ;  /* 0x00000004002c7947 */ /* 0x000fec0003800000 */
.L_x_1718:
        /* <DEDUP_REMOVED lines=17> */
.L_x_1725:
[----:B------:R-:W-:-:S04]  /*9730*/  LOP3.LUT R3, R5, 0x80000000, RZ, 0xc0, !PT ;  /* 0x8000000005037812 */ /* 0x000fc800078ec0ff */
[----:B------:R-:W-:-:S04]  /*9740*/  SHF.R.U32.HI R3, RZ, 0x18, R3 ;  /* 0x00000018ff037819 */ /* 0x000fc80000011603 */
[----:B------:R-:W-:-:S04]  /*9750*/  LOP3.LUT R0, R0, R3, RZ, 0xfc, !PT ;  /* 0x0000000300007212 */ /* 0x000fc800078efcff */
[----:B------:R-:W-:-:S07]  /*9760*/  PRMT R4, R0, 0x7610, R4 ;  /* 0x0000761000047816 */ /* 0x000fce0000000004 */
.L_x_1724:
[----:B------:R-:W-:Y:S05]  /*9770*/  BSYNC B0 ;  /* 0x0000000000007941 */ /* 0x000fea0003800000 */
.L_x_1723:
[----:B------:R0:W-:Y:S01]  /*9780*/  STG.E.U8 desc[UR36][R8.64], R4 ;  /* 0x0000000408007986 */ /* 0x0001e2000c101124 */
[----:B------:R-:W-:Y:S01]  /*9790*/  IMAD.MOV.U32 R23, RZ, RZ, R25 ;  /* 0x000000ffff177224 */ /* 0x000fe200078e0019 */
[----:B------:R-:W-:Y:S06]  /*97a0*/  BRA `(.L_x_1695) ;  /* 0x0000000000c87947 */ /* 0x000fec0003800000 */
.L_x_1717:
[----:B------:R-:W-:-:S13]  /*97b0*/  ISETP.NE.AND P0, PT, R0, 0x1c, PT ;  /* 0x0000001c0000780c */ /* 0x000fda0003f05270 */
[----:B------:R-:W-:Y:S05]  /*97c0*/  @!P0 BRA `(.L_x_1726) ;  /* 0x0000000000b08947 */ /* 0x000fea0003800000 */
[----:B------:R-:W-:-:S13]  /*97d0*/  ISETP.NE.AND P0, PT, R0, 0x1d, PT ;  /* 0x0000001d0000780c */ /* 0x000fda0003f05270 */
[----:B------:R-:W-:Y:S05]  /*97e0*/  @!P0 BRA `(.L_x_1727) ;  /* 0x0000000000948947 */ /* 0x000fea0003800000 */
[----:B------:R-:W-:-:S13]  /*97f0*/  ISETP.NE.AND P0, PT, R0, 0x2c, PT ;  /* 0x0000002c0000780c */ /* 0x000fda0003f05270 */
[----:B------:R-:W-:Y:S05]  /*9800*/  @P0 BRA `(.L_x_1700) ;  /* 0x0000000000440947 */ /* 0x000fea0003800000 */
[----:B------:R-:W-:Y:S02]  /*9810*/  IMAD.U32 R28, R28, 0x10000, RZ ;  /* 0x000100001c1c7824 */ /* 0x000fe400078e00ff */
        /* <DEDUP_REMOVED lines=16> */
.L_x_1700:
        /* <DEDUP_REMOVED lines=16> */
.L_x_1728:
[----:B------:R-:W-:Y:S01]  /*9a20*/  IMAD.MOV.U32 R23, RZ, RZ, R25 ;  /* 0x000000ffff177224 */ /* 0x000fe200078e0019 */
[----:B------:R-:W-:Y:S06]  /*9a30*/  BRA `(.L_x_1695) ;  /* 0x0000000000247947 */ /* 0x000fec0003800000 */
.L_x_1727:
[----:B------:R-:W-:Y:S02]  /*9a40*/  IMAD.U32 R4, R28, 0x10000, RZ ;  /* 0x000100001c047824 */ /* 0x000fe400078e00ff */
[----:B------:R-:W-:-:S04]  /*9a50*/  IMAD.MOV.U32 R23, RZ, RZ, R25 ;  /* 0x000000ffff177224 */ /* 0x000fc800078e0019 */
[----:B------:R-:W0:Y:S02]  /*9a60*/  F2I.U64.TRUNC R4, R4 ;  /* 0x0000000400047311 */ /* 0x000e24000020d800 */
[----:B0-----:R0:W-:Y:S01]  /*9a70*/  STG.E.64 desc[UR36][R8.64], R4 ;  /* 0x0000000408007986 */ /* 0x0011e2000c101b24 */
[----:B------:R-:W-:Y:S05]  /*9a80*/  BRA `(.L_x_1695) ;  /* 0x0000000000107947 */ /* 0x000fea0003800000 */
.L_x_1726:
[----:B------:R-:W-:Y:S02]  /*9a90*/  IMAD.U32 R28, R28, 0x10000, RZ ;  /* 0x000100001c1c7824 */ /* 0x000fe400078e00ff */
[----:B------:R-:W-:Y:S02]  /*9aa0*/  IMAD.MOV.U32 R23, RZ, RZ, R25 ;  /* 0x000000ffff177224 */ /* 0x000fe400078e0019 */
[----:B------:R-:W0:Y:S02]  /*9ab0*/  F2I.FTZ.U32.TRUNC.NTZ R3, R28 ;  /* 0x0000001c00037305 */ /* 0x000e24000021f000 */
[----:B0-----:R0:W-:Y:S03]  /*9ac0*/  STG.E desc[UR36][R8.64], R3 ;  /* 0x0000000308007986 */ /* 0x0011e6000c101924 */
.L_x_1695:
[----:B------:R-:W-:Y:S05]  /*9ad0*/  BSYNC B6 ;  /* 0x0000000000067941 */ /* 0x000fea0003800000 */
.L_x_1694:
        /* <DEDUP_REMOVED lines=21> */
[----:B------:R-:W-:-:S04]  /*9c30*/  IMAD.U32 R22, R22, 0x10000, RZ ;  /* 0x0001000016167824 */ /* 0x000fc800078e00ff */
[----:B------:R-:W0:Y:S02]  /*9c40*/  F2I.FTZ.TRUNC.NTZ R3, R22 ;  /* 0x0000001600037305 */ /* 0x000e24000021f100 */
[----:B0-----:R0:W-:Y:S01]  /*9c50*/  STG.E.U8 desc[UR36][R8.64], R3 ;  /* 0x0000000308007986 */ /* 0x0011e2000c101124 */
[----:B------:R-:W-:Y:S05]  /*9c60*/  BRA `(.L_x_1736) ;  /* 0x0000000c00947947 */ /* 0x000fea0003800000 */
.L_x_1734:
[----:B------:R-:W-:-:S06]  /*9c70*/  IMAD.U32 R5, R22, 0x10000, RZ ;  /* 0x0001000016057824 */ /* 0x000fcc00078e00ff */
[----:B------:R-:W0:Y:S02]  /*9c80*/  F2I.S64.TRUNC R4, R5 ;  /* 0x0000000500047311 */ /* 0x000e24000020d900 */
[----:B0-----:R0:W-:Y:S01]  /*9c90*/  STG.E.U8 desc[UR36][R8.64], R4 ;  /* 0x0000000408007986 */ /* 0x0011e2000c101124 */
[----:B------:R-:W-:Y:S05]  /*9ca0*/  BRA `(.L_x_1736) ;  /* 0x0000000c00847947 */ /* 0x000fea0003800000 */
.L_x_1733:
        /* <DEDUP_REMOVED lines=10> */
.L_x_1738:
[----:B------:R-:W-:-:S04]  /*9d50*/  IMAD.U32 R22, R22, 0x10000, RZ ;  /* 0x0001000016167824 */ /* 0x000fc800078e00ff */
[----:B------:R-:W0:Y:S02]  /*9d60*/  F2I.FTZ.TRUNC.NTZ R3, R22 ;  /* 0x0000001600037305 */ /* 0x000e24000021f100 */
[----:B0-----:R0:W-:Y:S01]  /*9d70*/  STG.E desc[UR36][R8.64], R3 ;  /* 0x0000000308007986 */ /* 0x0011e2000c101924 */
[----:B------:R-:W-:Y:S05]  /*9d80*/  BRA `(.L_x_1736) ;  /* 0x0000000c004c7947 */ /* 0x000fea0003800000 */
.L_x_1737:
[----:B------:R-:W-:-:S04]  /*9d90*/  IMAD.U32 R22, R22, 0x10000, RZ ;  /* 0x0001000016167824 */ /* 0x000fc800078e00ff */
[----:B------:R-:W0:Y:S02]  /*9da0*/  F2I.FTZ.TRUNC.NTZ R3, R22 ;  /* 0x0000001600037305 */ /* 0x000e24000021f100 */
[----:B0-----:R0:W-:Y:S01]  /*9db0*/  STG.E.U16 desc[UR36][R8.64], R3 ;  /* 0x0000000308007986 */ /* 0x0011e2000c101524 */
[----:B------:R-:W-:Y:S05]  /*9dc0*/  BRA `(.L_x_1736) ;  /* 0x0000000c003c7947 */ /* 0x000fea0003800000 */
.L_x_1732:
        /* <DEDUP_REMOVED lines=9> */
.L_x_1740:
[----:B------:R-:W-:-:S05]  /*9e60*/  IMAD.U32 R0, R22, 0x10000, RZ ;  /* 0x0001000016007824 */ /* 0x000fca00078e00ff */
[----:B------:R-:W-:-:S05]  /*9e70*/  F2FP.F16.F32.PACK_AB R0, RZ, R0 ;  /* 0x00000000ff00723e */ /* 0x000fca00000000ff */
[----:B------:R0:W-:Y:S01]  /*9e80*/  STG.E.U16 desc[UR36][R8.64], R0 ;  /* 0x0000000008007986 */ /* 0x0001e2000c101524 */
[----:B------:R-:W-:Y:S05]  /*9e90*/  BRA `(.L_x_1736) ;  /* 0x0000000c00087947 */ /* 0x000fea0003800000 */
.L_x_1739:
        /* <DEDUP_REMOVED lines=10> */
.L_x_1742:
[----:B------:R-:W-:-:S05]  /*9f40*/  IMAD.U32 R22, R22, 0x10000, RZ ;  /* 0x0001000016167824 */ /* 0x000fca00078e00ff */
[----:B------:R-:W-:-:S04]  /*9f50*/  F2FP.F16.F32.PACK_AB R3, RZ, R22 ;  /* 0x00000016ff03723e */ /* 0x000fc800000000ff */
[----:B------:R-:W-:-:S05]  /*9f60*/  PRMT R3, R3, 0x5410, RZ ;  /* 0x0000541003037816 */ /* 0x000fca00000000ff */
[----:B------:R3:W-:Y:S01]  /*9f70*/  STG.E desc[UR36][R8.64], R3 ;  /* 0x0000000308007986 */ /* 0x0007e2000c101924 */
[----:B------:R-:W-:Y:S05]  /*9f80*/  BRA `(.L_x_1736) ;  /* 0x0000000800cc7947 */ /* 0x000fea0003800000 */
.L_x_1741:
[----:B------:R-:W-:-:S04]  /*9f90*/  IMAD.U32 R4, R22, 0x10000, RZ ;  /* 0x0001000016047824 */ /* 0x000fc800078e00ff */
[----:B------:R-:W-:-:S06]  /*9fa0*/  FMUL.FTZ R4, R4, 1 ;  /* 0x3f80000004047820 */ /* 0x000fcc0000410000 */
[----:B------:R-:W0:Y:S02]  /*9fb0*/  F2F.F64.F32 R4, R4 ;  /* 0x0000000400047310 */ /* 0x000e240000201800 */
[----:B0-----:R4:W-:Y:S01]  /*9fc0*/  STG.E.64 desc[UR36][R8.64], R4 ;  /* 0x0000000408007986 */ /* 0x0019e2000c101b24 */
[----:B------:R-:W-:Y:S05]  /*9fd0*/  BRA `(.L_x_1736) ;  /* 0x0000000800b87947 */ /* 0x000fea0003800000 */
.L_x_1731:
        /* <DEDUP_REMOVED lines=13> */
.L_x_1745:
[----:B------:R-:W-:Y:S01]  /*a0b0*/  IMAD.U32 R22, R22, 0x10000, RZ ;  /* 0x0001000016167824 */ /* 0x000fe200078e00ff */
[----:B------:R-:W-:-:S03]  /*a0c0*/  CS2R R6, SRZ ;  /* 0x0000000000067805 */ /* 0x000fc6000001ff00 */
[----:B------:R-:W-:-:S06]  /*a0d0*/  FMUL.FTZ R4, R22, 1 ;  /* 0x3f80000016047820 */ /* 0x000fcc0000410000 */
[----:B------:R-:W0:Y:S02]  /*a0e0*/  F2F.F64.F32 R4, R4 ;  /* 0x0000000400047310 */ /* 0x000e240000201800 */
[----:B0-----:R0:W-:Y:S01]  /*a0f0*/  STG.E.128 desc[UR36][R8.64], R4 ;  /* 0x0000000408007986 */ /* 0x0011e2000c101d24 */
[----:B------:R-:W-:Y:S05]  /*a100*/  BRA `(.L_x_1736) ;  /* 0x00000008006c7947 */ /* 0x000fea0003800000 */
.L_x_1744:
        /* <DEDUP_REMOVED lines=21> */
.L_x_1749:
[----:B------:R-:W-:Y:S05]  /*a260*/  BSYNC B0 ;  /* 0x0000000000007941 */ /* 0x000fea0003800000 */
.L_x_1748:
[----:B------:R-:W-:-:S05]  /*a270*/  LOP3.LUT R5, R0, R5, RZ, 0xfc, !PT ;  /* 0x0000000500057212 */ /* 0x000fca00078efcff */
[----:B------:R0:W-:Y:S01]  /*a280*/  STG.E.U8 desc[UR36][R8.64], R5 ;  /* 0x0000000508007986 */ /* 0x0001e2000c101124 */
[----:B------:R-:W-:Y:S05]  /*a290*/  BRA `(.L_x_1736) ;  /* 0x0000000800087947 */ /* 0x000fea0003800000 */
.L_x_1747:
        /* <DEDUP_REMOVED lines=13> */
.L_x_1751:
[----:B------:R-:W-:Y:S01]  /*a370*/  IMAD.MOV.U32 R0, RZ, RZ, 0x7f ;  /* 0x0000007fff007424 */ /* 0x000fe200078e00ff */
[----:B------:R-:W-:-:S04]  /*a380*/  ISETP.GT.U32.AND P0, PT, R3, 0x7f800000, PT ;  /* 0x7f8000000300780c */ /* 0x000fc80003f04070 */
[----:B------:R-:W-:-:S09]  /*a390*/  SEL R0, R0, 0x7c, P0 ;  /* 0x0000007c00007807 */ /* 0x000fd20000000000 */
.L_x_1752:
[----:B------:R-:W-:Y:S05]  /*a3a0*/  BSYNC B0 ;  /* 0x0000000000007941 */ /* 0x000fea0003800000 */
.L_x_1750:
[----:B------:R-:W-:-:S04]  /*a3b0*/  LOP3.LUT R3, R5, 0x80000000, RZ, 0xc0, !PT ;  /* 0x8000000005037812 */ /* 0x000fc800078ec0ff */
[----:B------:R-:W-:-:S04]  /*a3c0*/  SHF.R.U32.HI R3, RZ, 0x18, R3 ;  /* 0x00000018ff037819 */ /* 0x000fc80000011603 */
[----:B------:R-:W-:-:S05]  /*a3d0*/  LOP3.LUT R3, R0, R3, RZ, 0xfc, !PT ;  /* 0x0000000300037212 */ /* 0x000fca00078efcff */
[----:B------:R0:W-:Y:S01]  /*a3e0*/  STG.E.U8 desc[UR36][R8.64], R3 ;  /* 0x0000000308007986 */ /* 0x0001e2000c101124 */
[----:B------:R-:W-:Y:S05]  /*a3f0*/  BRA `(.L_x_1736) ;  /* 0x0000000400b07947 */ /* 0x000fea0003800000 */
.L_x_1746:
[----:B------:R0:W-:Y:S01]  /*a400*/  STG.E.U16 desc[UR36][R8.64], R22 ;  /* 0x0000001608007986 */ /* 0x0001e2000c101524 */
[----:B------:R-:W-:Y:S05]  /*a410*/  BRA `(.L_x_1736) ;  /* 0x0000000400a87947 */ /* 0x000fea0003800000 */
.L_x_1743:
        /* <DEDUP_REMOVED lines=12> */
.L_x_1755:
        /* <DEDUP_REMOVED lines=17> */
.L_x_1758:
[----:B------:R-:W-:-:S04]  /*a5f0*/  LOP3.LUT R3, R5, 0x80000000, RZ, 0xc0, !PT ;  /* 0x8000000005037812 */ /* 0x000fc800078ec0ff */
[----:B------:R-:W-:-:S04]  /*a600*/  SHF.R.U32.HI R3, RZ, 0x18, R3 ;  /* 0x00000018ff037819 */ /* 0x000fc80000011603 */
[----:B------:R-:W-:-:S04]  /*a610*/  LOP3.LUT R0, R0, R3, RZ, 0xfc, !PT ;  /* 0x0000000300007212 */ /* 0x000fc800078efcff */
[----:B------:R-:W-:-:S07]  /*a620*/  PRMT R4, R0, 0x7610, R4 ;  /* 0x0000761000047816 */ /* 0x000fce0000000004 */
.L_x_1757:
[----:B------:R-:W-:Y:S05]  /*a630*/  BSYNC B0 ;  /* 0x0000000000007941 */ /* 0x000fea0003800000 */
.L_x_1756:
[----:B------:R0:W-:Y:S01]  /*a640*/  STG.E.U8 desc[UR36][R8.64], R4 ;  /* 0x0000000408007986 */ /* 0x0001e2000c101124 */
[----:B------:R-:W-:Y:S05]  /*a650*/  BRA `(.L_x_1736) ;  /* 0x0000000400187947 */ /* 0x000fea0003800000 */
.L_x_1754:
        /* <DEDUP_REMOVED lines=17> */
.L_x_1761:
[----:B------:R-:W-:-:S04]  /*a770*/  LOP3.LUT R3, R5, 0x80000000, RZ, 0xc0, !PT ;  /* 0x8000000005037812 */ /* 0x000fc800078ec0ff */
[----:B------:R-:W-:-:S04]  /*a780*/  SHF.R.U32.HI R3, RZ, 0x18, R3 ;  /* 0x00000018ff037819 */ /* 0x000fc80000011603 */
[----:B------:R-:W-:-:S04]  /*a790*/  LOP3.LUT R0, R0, R3, RZ, 0xfc, !PT ;  /* 0x0000000300007212 */ /* 0x000fc800078efcff */
[----:B------:R-:W-:-:S07]  /*a7a0*/  PRMT R4, R0, 0x7610, R4 ;  /* 0x0000761000047816 */ /* 0x000fce0000000004 */
.L_x_1760:
[----:B------:R-:W-:Y:S05]  /*a7b0*/  BSYNC B0 ;  /* 0x0000000000007941 */ /* 0x000fea0003800000 */
.L_x_1759:
[----:B------:R0:W-:Y:S01]  /*a7c0*/  STG.E.U8 desc[UR36][R8.64], R4 ;  /* 0x0000000408007986 */ /* 0x0001e2000c101124 */
[----:B------:R-:W-:Y:S05]  /*a7d0*/  BRA `(.L_x_1736) ;  /* 0x0000000000b87947 */ /* 0x000fea0003800000 */
.L_x_1753:
[----:B------:R-:W-:-:S13]  /*a7e0*/  ISETP.NE.AND P0, PT, R0, 0x1c, PT ;  /* 0x0000001c0000780c */ /* 0x000fda0003f05270 */
[----:B------:R-:W-:Y:S05]  /*a7f0*/  @!P0 BRA `(.L_x_1762) ;  /* 0x0000000000a48947 */ /* 0x000fea0003800000 */
[----:B------:R-:W-:-:S13]  /*a800*/  ISETP.NE.AND P0, PT, R0, 0x1d, PT ;  /* 0x0000001d0000780c */ /* 0x000fda0003f05270 */
[----:B------:R-:W-:Y:S05]  /*a810*/  @!P0 BRA `(.L_x_1763) ;  /* 0x00000000008c8947 */ /* 0x000fea0003800000 */
[----:B------:R-:W-:-:S13]  /*a820*/  ISETP.NE.AND P0, PT, R0, 0x2c, PT ;  /* 0x0000002c0000780c */ /* 0x000fda0003f05270 */
[----:B------:R-:W-:Y:S05]  /*a830*/  @P0 BRA `(.L_x_1735) ;  /* 0x0000000000400947 */ /* 0x000fea0003800000 */
[----:B------:R-:W-:-:S05]  /*a840*/  IMAD.U32 R22, R22, 0x10000, RZ ;  /* 0x0001000016167824 */ /* 0x000fca00078e00ff */
        /* <DEDUP_REMOVED lines=15> */
.L_x_1735:
        /* <DEDUP_REMOVED lines=16> */
.L_x_1764:
[----:B------:R-:W-:Y:S05]  /*aa40*/  BRA `(.L_x_1736) ;  /* 0x00000000001c7947 */ /* 0x000fea0003800000 */
.L_x_1763:
[----:B------:R-:W-:-:S06]  /*aa50*/  IMAD.U32 R4, R22, 0x10000, RZ ;  /* 0x0001000016047824 */ /* 0x000fcc00078e00ff */
[----:B------:R-:W0:Y:S02]  /*aa60*/  F2I.U64.TRUNC R4, R4 ;  /* 0x0000000400047311 */ /* 0x000e24000020d800 */
[----:B0-----:R0:W-:Y:S01]  /*aa70*/  STG.E.64 desc[UR36][R8.64], R4 ;  /* 0x0000000408007986 */ /* 0x0011e2000c101b24 */
[----:B------:R-:W-:Y:S05]  /*aa80*/  BRA `(.L_x_1736) ;  /* 0x00000000000c7947 */ /* 0x000fea0003800000 */
.L_x_1762:
[----:B------:R-:W-:-:S04]  /*aa90*/  IMAD.U32 R22, R22, 0x10000, RZ ;  /* 0x0001000016167824 */ /* 0x000fc800078e00ff */
[----:B------:R-:W0:Y:S02]  /*aaa0*/  F2I.FTZ.U32.TRUNC.NTZ R3, R22 ;  /* 0x0000001600037305 */ /* 0x000e24000021f000 */
[----:B0-----:R0:W-:Y:S02]  /*aab0*/  STG.E desc[UR36][R8.64], R3 ;  /* 0x0000000308007986 */ /* 0x0011e4000c101924 */
.L_x_1736:
        /* <DEDUP_REMOVED lines=25> */
.L_x_1768:
[----:B------:R-:W-:-:S06]  /*ac50*/  IMAD.U32 R5, R18, 0x10000, RZ ;  /* 0x0001000012057824 */ /* 0x000fcc00078e00ff */
[----:B------:R-:W0:Y:S02]  /*ac60*/  F2I.S64.TRUNC R4, R5 ;  /* 0x0000000500047311 */ /* 0x000e24000020d900 */
[----:B0-----:R0:W-:Y:S01]  /*ac70*/  STG.E.U8 desc[UR36][R8.64], R4 ;  /* 0x0000000408007986 */ /* 0x0011e2000c101124 */
[----:B------:R-:W-:Y:S05]  /*ac80*/  BRA `(.L_x_1770) ;  /* 0x0000000c00847947 */ /* 0x000fea0003800000 */
.L_x_1767:
        /* <DEDUP_REMOVED lines=10> */
.L_x_1772:
[----:B------:R-:W-:-:S04]  /*ad30*/  IMAD.U32 R18, R18, 0x10000, RZ ;  /* 0x0001000012127824 */ /* 0x000fc800078e00ff */
[----:B------:R-:W0:Y:S02]  /*ad40*/  F2I.FTZ.TRUNC.NTZ R3, R18 ;  /* 0x0000001200037305 */ /* 0x000e24000021f100 */
[----:B0-----:R0:W-:Y:S01]  /*ad50*/  STG.E desc[UR36][R8.64], R3 ;  /* 0x0000000308007986 */ /* 0x0011e2000c101924 */
[----:B------:R-:W-:Y:S05]  /*ad60*/  BRA `(.L_x_1770) ;  /* 0x0000000c004c7947 */ /* 0x000fea0003800000 */
.L_x_1771:
[----:B------:R-:W-:-:S04]  /*ad70*/  IMAD.U32 R18, R18, 0x10000, RZ ;  /* 0x0001000012127824 */ /* 0x000fc800078e00ff */
[----:B------:R-:W0:Y:S02]  /*ad80*/  F2I.FTZ.TRUNC.NTZ R3, R18 ;  /* 0x0000001200037305 */ /* 0x000e24000021f100 */
[----:B0-----:R0:W-:Y:S01]  /*ad90*/  STG.E.U16 desc[UR36][R8.64], R3 ;  /* 0x0000000308007986 */ /* 0x0011e2000c101524 */
[----:B------:R-:W-:Y:S05]  /*ada0*/  BRA `(.L_x_1770) ;  /* 0x0000000c003c7947 */ /* 0x000fea0003800000 */
.L_x_1766:
        /* <DEDUP_REMOVED lines=9> */
.L_x_1774:
[----:B------:R-:W-:-:S05]  /*ae40*/  IMAD.U32 R0, R18, 0x10000, RZ ;  /* 0x0001000012007824 */ /* 0x000fca00078e00ff */
[----:B------:R-:W-:-:S05]  /*ae50*/  F2FP.F16.F32.PACK_AB R0, RZ, R0 ;  /* 0x00000000ff00723e */ /* 0x000fca00000000ff */
[----:B------:R4:W-:Y:S01]  /*ae60*/  STG.E.U16 desc[UR36][R8.64], R0 ;  /* 0x0000000008007986 */ /* 0x0009e2000c101524 */
[----:B------:R-:W-:Y:S05]  /*ae70*/  BRA `(.L_x_1770) ;  /* 0x0000000c00087947 */ /* 0x000fea0003800000 */
.L_x_1773:
        /* <DEDUP_REMOVED lines=10> */
.L_x_1776:
[----:B------:R-:W-:-:S05]  /*af20*/  IMAD.U32 R18, R18, 0x10000, RZ ;  /* 0x0001000012127824 */ /* 0x000fca00078e00ff */
[----:B------:R-:W-:-:S04]  /*af30*/  F2FP.F16.F32.PACK_AB R3, RZ, R18 ;  /* 0x00000012ff03723e */ /* 0x000fc800000000ff */
[----:B------:R-:W-:-:S05]  /*af40*/  PRMT R3, R3, 0x5410, RZ ;  /* 0x0000541003037816 */ /* 0x000fca00000000ff */
[----:B------:R2:W-:Y:S01]  /*af50*/  STG.E desc[UR36][R8.64], R3 ;  /* 0x0000000308007986 */ /* 0x0005e2000c101924 */
[----:B------:R-:W-:Y:S05]  /*af60*/  BRA `(.L_x_1770) ;  /* 0x0000000800cc7947 */ /* 0x000fea0003800000 */
.L_x_1775:
[----:B------:R-:W-:-:S04]  /*af70*/  IMAD.U32 R4, R18, 0x10000, RZ ;  /* 0x0001000012047824 */ /* 0x000fc800078e00ff */
[----:B------:R-:W-:-:S06]  /*af80*/  FMUL.FTZ R4, R4, 1 ;  /* 0x3f80000004047820 */ /* 0x000fcc0000410000 */
[----:B------:R-:W0:Y:S02]  /*af90*/  F2F.F64.F32 R4, R4 ;  /* 0x0000000400047310 */ /* 0x000e240000201800 */
[----:B0-----:R0:W-:Y:S01]  /*afa0*/  STG.E.64 desc[UR36][R8.64], R4 ;  /* 0x0000000408007986 */ /* 0x0011e2000c101b24 */
[----:B------:R-:W-:Y:S05]  /*afb0*/  BRA `(.L_x_1770) ;  /* 0x0000000800b87947 */ /* 0x000fea0003800000 */
.L_x_1765:
        /* <DEDUP_REMOVED lines=13> */
.L_x_1779:
[----:B------:R-:W-:Y:S01]  /*b090*/  IMAD.U32 R18, R18, 0x10000, RZ ;  /* 0x0001000012127824 */ /* 0x000fe200078e00ff */
[----:B------:R-:W-:-:S03]  /*b0a0*/  CS2R R6, SRZ ;  /* 0x0000000000067805 */ /* 0x000fc6000001ff00 */
[----:B------:R-:W-:-:S06]  /*b0b0*/  FMUL.FTZ R4, R18, 1 ;  /* 0x3f80000012047820 */ /* 0x000fcc0000410000 */
[----:B------:R-:W0:Y:S02]  /*b0c0*/  F2F.F64.F32 R4, R4 ;  /* 0x0000000400047310 */ /* 0x000e240000201800 */
[----:B0-----:R0:W-:Y:S01]  /*b0d0*/  STG.E.128 desc[UR36][R8.64], R4 ;  /* 0x0000000408007986 */ /* 0x0011e2000c101d24 */
[----:B------:R-:W-:Y:S05]  /*b0e0*/  BRA `(.L_x_1770) ;  /* 0x00000008006c7947 */ /* 0x000fea0003800000 */
.L_x_1778:
        /* <DEDUP_REMOVED lines=21> */
.L_x_1783:
[----:B------:R-:W-:Y:S05]  /*b240*/  BSYNC B0 ;  /* 0x0000000000007941 */ /* 0x000fea0003800000 */
.L_x_1782:
[----:B------:R-:W-:-:S05]  /*b250*/  LOP3.LUT R5, R0, R5, RZ, 0xfc, !PT ;  /* 0x0000000500057212 */ /* 0x000fca00078efcff */
[----:B------:R0:W-:Y:S01]  /*b260*/  STG.E.U8 desc[UR36][R8.64], R5 ;  /* 0x0000000508007986 */ /* 0x0001e2000c101124 */
[----:B------:R-:W-:Y:S05]  /*b270*/  BRA `(.L_x_1770) ;  /* 0x0000000800087947 */ /* 0x000fea0003800000 */
.L_x_1781:
        /* <DEDUP_REMOVED lines=13> */
.L_x_1785:
[----:B------:R-:W-:Y:S01]  /*b350*/  IMAD.MOV.U32 R0, RZ, RZ, 0x7f ;  /* 0x0000007fff007424 */ /* 0x000fe200078e00ff */
[----:B------:R-:W-:-:S04]  /*b360*/  ISETP.GT.U32.AND P0, PT, R3, 0x7f800000, PT ;  /* 0x7f8000000300780c */ /* 0x000fc80003f04070 */
[----:B------:R-:W-:-:S09]  /*b370*/  SEL R0, R0, 0x7c, P0 ;  /* 0x0000007c00007807 */ /* 0x000fd20000000000 */
.L_x_1786:
[----:B------:R-:W-:Y:S05]  /*b380*/  BSYNC B0 ;  /* 0x0000000000007941 */ /* 0x000fea0003800000 */
.L_x_1784:
[----:B------:R-:W-:-:S04]  /*b390*/  LOP3.LUT R3, R5, 0x80000000, RZ, 0xc0, !PT ;  /* 0x8000000005037812 */ /* 0x000fc800078ec0ff */
[----:B------:R-:W-:-:S04]  /*b3a0*/  SHF.R.U32.HI R3, RZ, 0x18, R3 ;  /* 0x00000018ff037819 */ /* 0x000fc80000011603 */
[----:B------:R-:W-:-:S05]  /*b3b0*/  LOP3.LUT R3, R0, R3, RZ, 0xfc, !PT ;  /* 0x0000000300037212 */ /* 0x000fca00078efcff */
[----:B------:R0:W-:Y:S01]  /*b3c0*/  STG.E.U8 desc[UR36][R8.64], R3 ;  /* 0x0000000308007986 */ /* 0x0001e2000c101124 */
[----:B------:R-:W-:Y:S05]  /*b3d0*/  BRA `(.L_x_1770) ;  /* 0x0000000400b07947 */ /* 0x000fea0003800000 */
.L_x_1780:
[----:B------:R0:W-:Y:S01]  /*b3e0*/  STG.E.U16 desc[UR36][R8.64], R18 ;  /* 0x0000001208007986 */ /* 0x0001e2000c101524 */
[----:B------:R-:W-:Y:S05]  /*b3f0*/  BRA `(.L_x_1770) ;  /* 0x0000000400a87947 */ /* 0x000fea0003800000 */
.L_x_1777:
        /* <DEDUP_REMOVED lines=12> */
.L_x_1789:
        /* <DEDUP_REMOVED lines=17> */
.L_x_1792:
[----:B------:R-:W-:-:S04]  /*b5d0*/  LOP3.LUT R3, R5, 0x80000000, RZ, 0xc0, !PT ;  /* 0x8000000005037812 */ /* 0x000fc800078ec0ff */
[----:B------:R-:W-:-:S04]  /*b5e0*/  SHF.R.U32.HI R3, RZ, 0x18, R3 ;  /* 0x00000018ff037819 */ /* 0x000fc80000011603 */
[----:B------:R-:W-:-:S04]  /*b5f0*/  LOP3.LUT R0, R0, R3, RZ, 0xfc, !PT ;  /* 0x0000000300007212 */ /* 0x000fc800078efcff */
[----:B------:R-:W-:-:S07]  /*b600*/  PRMT R4, R0, 0x7610, R4 ;  /* 0x0000761000047816 */ /* 0x000fce0000000004 */
.L_x_1791:
[----:B------:R-:W-:Y:S05]  /*b610*/  BSYNC B0 ;  /* 0x0000000000007941 */ /* 0x000fea0003800000 */
.L_x_1790:
[----:B------:R0:W-:Y:S01]  /*b620*/  STG.E.U8 desc[UR36][R8.64], R4 ;  /* 0x0000000408007986 */ /* 0x0001e2000c101124 */
[----:B------:R-:W-:Y:S05]  /*b630*/  BRA `(.L_x_1770) ;  /* 0x0000000400187947 */ /* 0x000fea0003800000 */
.L_x_1788:
        /* <DEDUP_REMOVED lines=17> */
.L_x_1795:
[----:B------:R-:W-:-:S04]  /*b750*/  LOP3.LUT R3, R5, 0x80000000, RZ, 0xc0, !PT ;  /* 0x8000000005037812 */ /* 0x000fc800078ec0ff */
[----:B------:R-:W-:-:S04]  /*b760*/  SHF.R.U32.HI R3, RZ, 0x18, R3 ;  /* 0x00000018ff037819 */ /* 0x000fc80000011603 */
[----:B------:R-:W-:-:S04]  /*b770*/  LOP3.LUT R0, R0, R3, RZ, 0xfc, !PT ;  /* 0x0000000300007212 */ /* 0x000fc800078efcff */
[----:B------:R-:W-:-:S07]  /*b780*/  PRMT R4, R0, 0x7610, R4 ;  /* 0x0000761000047816 */ /* 0x000fce0000000004 */
.L_x_1794:
[----:B------:R-:W-:Y:S05]  /*b790*/  BSYNC B0 ;  /* 0x0000000000007941 */ /* 0x000fea0003800000 */
.L_x_1793:
[----:B------:R0:W-:Y:S01]  /*b7a0*/  STG.E.U8 desc[UR36][R8.64], R4 ;  /* 0x0000000408007986 */ /* 0x0001e2000c101124 */
[----:B------:R-:W-:Y:S05]  /*b7b0*/  BRA `(.L_x_1770) ;  /* 0x0000000000b87947 */ /* 0x000fea0003800000 */
.L_x_1787:
        /* <DEDUP_REMOVED lines=22> */
.L_x_1769:
        /* <DEDUP_REMOVED lines=16> */
.L_x_1798:
[----:B------:R-:W-:Y:S05]  /*ba20*/  BRA `(.L_x_1770) ;  /* 0x00000000001c7947 */ /* 0x000fea0003800000 */
.L_x_1797:
[----:B------:R-:W-:-:S06]  /*ba30*/  IMAD.U32 R4, R18, 0x10000, RZ ;  /* 0x0001000012047824 */ /* 0x000fcc00078e00ff */
[----:B------:R-:W0:Y:S02]  /*ba40*/  F2I.U64.TRUNC R4, R4 ;  /* 0x0000000400047311 */ /* 0x000e24000020d800 */
[----:B0-----:R0:W-:Y:S01]  /*ba50*/  STG.E.64 desc[UR36][R8.64], R4 ;  /* 0x0000000408007986 */ /* 0x0011e2000c101b24 */
[----:B------:R-:W-:Y:S05]  /*ba60*/  BRA `(.L_x_1770) ;  /* 0x00000000000c7947 */ /* 0x000fea0003800000 */
.L_x_1796:
[----:B------:R-:W-:-:S04]  /*ba70*/  IMAD.U32 R18, R18, 0x10000, RZ ;  /* 0x0001000012127824 */ /* 0x000fc800078e00ff */
[----:B------:R-:W0:Y:S02]  /*ba80*/  F2I.FTZ.U32.TRUNC.NTZ R3, R18 ;  /* 0x0000001200037305 */ /* 0x000e24000021f000 */
[----:B0-----:R0:W-:Y:S02]  /*ba90*/  STG.E desc[UR36][R8.64], R3 ;  /* 0x0000000308007986 */ /* 0x0011e4000c101924 */
.L_x_1770:
[----:B------:R-:W-:-:S07]  /*baa0*/  VIADD R23, R23, 0x80 ;  /* 0x0000008017177836 */ /* 0x000fce0000000000 */
.L_x_1730:
[----:B------:R-:W-:Y:S05]  /*bab0*/  BSYNC B6 ;  /* 0x0000000000067941 */ /* 0x000fea0003800000 */
.L_x_1729:
[----:B------:R-:W-:-:S13]  /*bac0*/  ISETP.GE.AND P0, PT, R23, R16, PT ;  /* 0x000000101700720c */ /* 0x000fda0003f06270 */
[----:B------:R-:W-:Y:S05]  /*bad0*/  @P0 EXIT ;  /* 0x000000000000094d */ /* 0x000fea0003800000 */
[----:B012-4-:R-:W0:Y:S01]  /*bae0*/  LDC.64 R4, c[0x0][0x218] ;  /* 0x00008600ff047b82 */ /* 0x017e220000000a00 */
[----:B------:R-:W-:Y:S01]  /*baf0*/  PRMT R0, R19, 0x9910, RZ ;  /* 0x0000991013007816 */ /* 0x000fe200000000ff */
[----:B------:R-:W-:Y:S01]  /*bb00*/  IMAD R2, R2, 0x200, R23 ;  /* 0x0000020002027824 */ /* 0x000fe200078e0217 */
[----:B------:R-:W-:Y:S02]  /*bb10*/  ULDC UR4, c[0x0][0x244] ;  /* 0x0000910000047ab9 */ /* 0x000fe40000000800 */
[----:B------:R-:W-:Y:S01]  /*bb20*/  ISETP.GT.AND P1, PT, R0, 0x9, PT ;  /* 0x000000090000780c */ /* 0x000fe20003f24270 */
[----:B---3--:R-:W-:-:S05]  /*bb30*/  IMAD R3, R2, UR4, RZ ;  /* 0x0000000402037c24 */ /* 0x008fca000f8e02ff */
        /* <DEDUP_REMOVED lines=15> */
.L_x_1802:
[----:B------:R-:W-:-:S06]  /*bc30*/  IMAD.U32 R5, R17, 0x10000, RZ ;  /* 0x0001000011057824 */ /* 0x000fcc00078e00ff */
[----:B------:R-:W0:Y:S02]  /*bc40*/  F2I.S64.TRUNC R4, R5 ;  /* 0x0000000500047311 */ /* 0x000e24000020d900 */
[----:B0-----:R-:W-:Y:S01]  /*bc50*/  STG.E.U8 desc[UR36][R2.64], R4 ;  /* 0x0000000402007986 */ /* 0x001fe2000c101124 */
[----:B------:R-:W-:Y:S05]  /*bc60*/  EXIT ;  /* 0x000000000000794d */ /* 0x000fea0003800000 */
.L_x_1801:
        /* <DEDUP_REMOVED lines=10> */
.L_x_1805:
[----:B------:R-:W-:-:S06]  /*bd10*/  IMAD.U32 R17, R17, 0x10000, RZ ;  /* 0x0001000011117824 */ /* 0x000fcc00078e00ff */
[----:B------:R-:W0:Y:S02]  /*bd20*/  F2I.FTZ.TRUNC.NTZ R17, R17 ;  /* 0x0000001100117305 */ /* 0x000e24000021f100 */
[----:B0-----:R-:W-:Y:S01]  /*bd30*/  STG.E desc[UR36][R2.64], R17 ;  /* 0x0000001102007986 */ /* 0x001fe2000c101924 */
[----:B------:R-:W-:Y:S05]  /*bd40*/  EXIT ;  /* 0x000000000000794d */ /* 0x000fea0003800000 */
.L_x_1804:
[----:B------:R-:W-:-:S06]  /*bd50*/  IMAD.U32 R17, R17, 0x10000, RZ ;  /* 0x0001000011117824 */ /* 0x000fcc00078e00ff */
[----:B------:R-:W0:Y:S02]  /*bd60*/  F2I.FTZ.TRUNC.NTZ R17, R17 ;  /* 0x0000001100117305 */ /* 0x000e24000021f100 */
[----:B0-----:R-:W-:Y:S01]  /*bd70*/  STG.E.U16 desc[UR36][R2.64], R17 ;  /* 0x0000001102007986 */ /* 0x001fe2000c101524 */
[----:B------:R-:W-:Y:S05]  /*bd80*/  EXIT ;  /* 0x000000000000794d */ /* 0x000fea0003800000 */
.L_x_1800:
        /* <DEDUP_REMOVED lines=9> */
.L_x_1807:
[----:B------:R-:W-:-:S05]  /*be20*/  IMAD.U32 R0, R17, 0x10000, RZ ;  /* 0x0001000011007824 */ /* 0x000fca00078e00ff */
[----:B------:R-:W-:-:S05]  /*be30*/  F2FP.F16.F32.PACK_AB R0, RZ, R0 ;  /* 0x00000000ff00723e */ /* 0x000fca00000000ff */
[----:B------:R-:W-:Y:S01]  /*be40*/  STG.E.U16 desc[UR36][R2.64], R0 ;  /* 0x0000000002007986 */ /* 0x000fe2000c101524 */
[----:B------:R-:W-:Y:S05]  /*be50*/  EXIT ;  /* 0x000000000000794d */ /* 0x000fea0003800000 */
.L_x_1806:
        /* <DEDUP_REMOVED lines=10> */
.L_x_1809:
[----:B------:R-:W-:-:S05]  /*bf00*/  IMAD.U32 R17, R17, 0x10000, RZ ;  /* 0x0001000011117824 */ /* 0x000fca00078e00ff */
[----:B------:R-:W-:-:S04]  /*bf10*/  F2FP.F16.F32.PACK_AB R5, RZ, R17 ;  /* 0x00000011ff05723e */ /* 0x000fc800000000ff */
[----:B------:R-:W-:-:S05]  /*bf20*/  PRMT R5, R5, 0x5410, RZ ;  /* 0x0000541005057816 */ /* 0x000fca00000000ff */
[----:B------:R-:W-:Y:S01]  /*bf30*/  STG.E desc[UR36][R2.64], R5 ;  /* 0x0000000502007986 */ /* 0x000fe2000c101924 */
[----:B------:R-:W-:Y:S05]  /*bf40*/  EXIT ;  /* 0x000000000000794d */ /* 0x000fea0003800000 */
.L_x_1808:
[----:B------:R-:W-:-:S04]  /*bf50*/  IMAD.U32 R4, R17, 0x10000, RZ ;  /* 0x0001000011047824 */ /* 0x000fc800078e00ff */
[----:B------:R-:W-:-:S06]  /*bf60*/  FMUL.FTZ R4, R4, 1 ;  /* 0x3f80000004047820 */ /* 0x000fcc0000410000 */
[----:B------:R-:W0:Y:S02]  /*bf70*/  F2F.F64.F32 R4, R4 ;  /* 0x0000000400047310 */ /* 0x000e240000201800 */
[----:B0-----:R-:W-:Y:S01]  /*bf80*/  STG.E.64 desc[UR36][R2.64], R4 ;  /* 0x0000000402007986 */ /* 0x001fe2000c101b24 */
[----:B------:R-:W-:Y:S05]  /*bf90*/  EXIT ;  /* 0x000000000000794d */ /* 0x000fea0003800000 */
.L_x_1799:
        /* <DEDUP_REMOVED lines=13> */
.L_x_1812:
[----:B------:R-:W-:Y:S01]  /*c070*/  IMAD.U32 R17, R17, 0x10000, RZ ;  /* 0x0001000011117824 */ /* 0x000fe200078e00ff */
[----:B------:R-:W-:-:S03]  /*c080*/  CS2R R6, SRZ ;  /* 0x0000000000067805 */ /* 0x000fc6000001ff00 */
[----:B------:R-:W-:-:S06]  /*c090*/  FMUL.FTZ R4, R17, 1 ;  /* 0x3f80000011047820 */ /* 0x000fcc0000410000 */
[----:B------:R-:W0:Y:S02]  /*c0a0*/  F2F.F64.F32 R4, R4 ;  /* 0x0000000400047310 */ /* 0x000e240000201800 */
[----:B0-----:R-:W-:Y:S01]  /*c0b0*/  STG.E.128 desc[UR36][R2.64], R4 ;  /* 0x0000000402007986 */ /* 0x001fe2000c101d24 */
[----:B------:R-:W-:Y:S05]  /*c0c0*/  EXIT ;  /* 0x000000000000794d */ /* 0x000fea0003800000 */
.L_x_1811:
        /* <DEDUP_REMOVED lines=21> */
.L_x_1816:
[----:B------:R-:W-:Y:S05]  /*c220*/  BSYNC B0 ;  /* 0x0000000000007941 */ /* 0x000fea0003800000 */
.L_x_1815:
[----:B------:R-:W-:-:S05]  /*c230*/  LOP3.LUT R5, R0, R5, RZ, 0xfc, !PT ;  /* 0x0000000500057212 */ /* 0x000fca00078efcff */
[----:B------:R-:W-:Y:S01]  /*c240*/  STG.E.U8 desc[UR36][R2.64], R5 ;  /* 0x0000000502007986 */ /* 0x000fe2000c101124 */
[----:B------:R-:W-:Y:S05]  /*c250*/  EXIT ;  /* 0x000000000000794d */ /* 0x000fea0003800000 */
.L_x_1814:
        /* <DEDUP_REMOVED lines=13> */
.L_x_1818:
[----:B------:R-:W-:Y:S01]  /*c330*/  IMAD.MOV.U32 R0, RZ, RZ, 0x7f ;  /* 0x0000007fff007424 */ /* 0x000fe200078e00ff */
[----:B------:R-:W-:-:S04]  /*c340*/  ISETP.GT.U32.AND P0, PT, R4, 0x7f800000, PT ;  /* 0x7f8000000400780c */ /* 0x000fc80003f04070 */
[----:B------:R-:W-:-:S09]  /*c350*/  SEL R0, R0, 0x7c, P0 ;  /* 0x0000007c00007807 */ /* 0x000fd20000000000 */
.L_x_1819:
[----:B------:R-:W-:Y:S05]  /*c360*/  BSYNC B0 ;  /* 0x0000000000007941 */ /* 0x000fea0003800000 */
.L_x_1817:
[----:B------:R-:W-:-:S04]  /*c370*/  LOP3.LUT R4, R17, 0x80000000, RZ, 0xc0, !PT ;  /* 0x8000000011047812 */ /* 0x000fc800078ec0ff */
[----:B------:R-:W-:-:S04]  /*c380*/  SHF.R.U32.HI R5, RZ, 0x18, R4 ;  /* 0x00000018ff057819 */ /* 0x000fc80000011604 */
[----:B------:R-:W-:-:S05]  /*c390*/  LOP3.LUT R5, R0, R5, RZ, 0xfc, !PT ;  /* 0x0000000500057212 */ /* 0x000fca00078efcff */
[----:B------:R-:W-:Y:S01]  /*c3a0*/  STG.E.U8 desc[UR36][R2.64], R5 ;  /* 0x0000000502007986 */ /* 0x000fe2000c101124 */
[----:B------:R-:W-:Y:S05]  /*c3b0*/  EXIT ;  /* 0x000000000000794d */ /* 0x000fea0003800000 */
.L_x_1813:
[----:B------:R-:W-:Y:S01]  /*c3c0*/  STG.E.U16 desc[UR36][R2.64], R17 ;  /* 0x0000001102007986 */ /* 0x000fe2000c101524 */
[----:B------:R-:W-:Y:S05]  /*c3d0*/  EXIT ;  /* 0x000000000000794d */ /* 0x000fea0003800000 */
.L_x_1810:
        /* <DEDUP_REMOVED lines=12> */
.L_x_1822:
        /* <DEDUP_REMOVED lines=17> */
.L_x_1825:
[----:B------:R-:W-:-:S04]  /*c5b0*/  LOP3.LUT R0, R17, 0x80000000, RZ, 0xc0, !PT ;  /* 0x8000000011007812 */ /* 0x000fc800078ec0ff */
[----:B------:R-:W-:-:S04]  /*c5c0*/  SHF.R.U32.HI R5, RZ, 0x18, R0 ;  /* 0x00000018ff057819 */ /* 0x000fc80000011600 */
[----:B------:R-:W-:-:S04]  /*c5d0*/  LOP3.LUT R4, R4, R5, RZ, 0xfc, !PT ;  /* 0x0000000504047212 */ /* 0x000fc800078efcff */
[----:B------:R-:W-:-:S07]  /*c5e0*/  PRMT R0, R4, 0x7610, R0 ;  /* 0x0000761004007816 */ /* 0x000fce0000000000 */
.L_x_1824:
[----:B------:R-:W-:Y:S05]  /*c5f0*/  BSYNC B0 ;  /* 0x0000000000007941 */ /* 0x000fea0003800000 */
.L_x_1823:
[----:B------:R-:W-:Y:S01]  /*c600*/  STG.E.U8 desc[UR36][R2.64], R0 ;  /* 0x0000000002007986 */ /* 0x000fe2000c101124 */
[----:B------:R-:W-:Y:S05]  /*c610*/  EXIT ;  /* 0x000000000000794d */ /* 0x000fea0003800000 */
.L_x_1821:
        /* <DEDUP_REMOVED lines=17> */
.L_x_1828:
[----:B------:R-:W-:-:S04]  /*c730*/  LOP3.LUT R0, R17, 0x80000000, RZ, 0xc0, !PT ;  /* 0x8000000011007812 */ /* 0x000fc800078ec0ff */
[----:B------:R-:W-:-:S04]  /*c740*/  SHF.R.U32.HI R5, RZ, 0x18, R0 ;  /* 0x00000018ff057819 */ /* 0x000fc80000011600 */
[----:B------:R-:W-:-:S04]  /*c750*/  LOP3.LUT R4, R4, R5, RZ, 0xfc, !PT ;  /* 0x0000000504047212 */ /* 0x000fc800078efcff */
[----:B------:R-:W-:-:S07]  /*c760*/  PRMT R0, R4, 0x7610, R0 ;  /* 0x0000761004007816 */ /* 0x000fce0000000000 */
.L_x_1827:
[----:B------:R-:W-:Y:S05]  /*c770*/  BSYNC B0 ;  /* 0x0000000000007941 */ /* 0x000fea0003800000 */
.L_x_1826:
[----:B------:R-:W-:Y:S01]  /*c780*/  STG.E.U8 desc[UR36][R2.64], R0 ;  /* 0x0000000002007986 */ /* 0x000fe2000c101124 */
[----:B------:R-:W-:Y:S05]  /*c790*/  EXIT ;  /* 0x000000000000794d */ /* 0x000fea0003800000 */
.L_x_1820:
        /* <DEDUP_REMOVED lines=22> */
.L_x_1803:
        /* <DEDUP_REMOVED lines=16> */
.L_x_1831:
[----:B------:R-:W-:Y:S05]  /*ca00*/  EXIT ;  /* 0x000000000000794d */ /* 0x000fea0003800000 */
.L_x_1830:
[----:B------:R-:W-:-:S06]  /*ca10*/  IMAD.U32 R4, R17, 0x10000, RZ ;  /* 0x0001000011047824 */ /* 0x000fcc00078e00ff */
[----:B------:R-:W0:Y:S02]  /*ca20*/  F2I.U64.TRUNC R4, R4 ;  /* 0x0000000400047311 */ /* 0x000e24000020d800 */
[----:B0-----:R-:W-:Y:S01]  /*ca30*/  STG.E.64 desc[UR36][R2.64], R4 ;  /* 0x0000000402007986 */ /* 0x001fe2000c101b24 */
[----:B------:R-:W-:Y:S05]  /*ca40*/  EXIT ;  /* 0x000000000000794d */ /* 0x000fea0003800000 */
.L_x_1829:
[----:B------:R-:W-:-:S06]  /*ca50*/  IMAD.U32 R17, R17, 0x10000, RZ ;  /* 0x0001000011117824 */ /* 0x000fcc00078e00ff */
[----:B------:R-:W0:Y:S02]  /*ca60*/  F2I.FTZ.U32.TRUNC.NTZ R17, R17 ;  /* 0x0000001100117305 */ /* 0x000e24000021f000 */
[----:B0-----:R-:W-:Y:S01]  /*ca70*/  STG.E desc[UR36][R2.64], R17 ;  /* 0x0000001102007986 */ /* 0x001fe2000c101924 */
[----:B------:R-:W-:Y:S05]  /*ca80*/  EXIT ;  /* 0x000000000000794d */ /* 0x000fea0003800000 */
.L_x_1832:
        /* <DEDUP_REMOVED lines=15> */
.L_x_3517:


//--------------------- .text._ZN2at6native18elementwise_kernelILi128ELi4EZNS0_22gpu_kernel_impl_nocastIZZZNS0_12prelu_kernelERNS_14TensorIteratorEENKUlvE_clEvENKUlvE1_clEvEUlN3c108BFloat16ES8_E_EEvRNS_18TensorIteratorBaseERKT_EUliE_EEviT1_ --------------------------
	.section	.text._ZN2at6native18elementwise_kernelILi128ELi4EZNS0_22gpu_kernel_impl_nocastIZZZNS0_12prelu_kernelERNS_14TensorIteratorEENKUlvE_clEvENKUlvE1_clEvEUlN3c108BFloat16ES8_E_EEvRNS_18TensorIteratorBaseERKT_EUliE_EEviT1_,"ax",@progbits
	.align	128
        .global         _ZN2at6native18elementwise_kernelILi128ELi4EZNS0_22gpu_kernel_impl_nocastIZZZNS0_12prelu_kernelERNS_14TensorIteratorEENKUlvE_clEvENKUlvE1_clEvEUlN3c108BFloat16ES8_E_EEvRNS_18TensorIteratorBaseERKT_EUliE_EEviT1_
        .type           _ZN2at6native18elementwise_kernelILi128ELi4EZNS0_22gpu_kernel_impl_nocastIZZZNS0_12prelu_kernelERNS_14TensorIteratorEENKUlvE_clEvENKUlvE1_clEvEUlN3c108BFloat16ES8_E_EEvRNS_18TensorIteratorBaseERKT_EUliE_EEviT1_,@function
        .size           _ZN2at6native18elementwise_kernelILi128ELi4EZNS0_22gpu_kernel_impl_nocastIZZZNS0_12prelu_kernelERNS_14TensorIteratorEENKUlvE_clEvENKUlvE1_clEvEUlN3c108BFloat16ES8_E_EEvRNS_18TensorIteratorBaseERKT_EUliE_EEviT1_,(.L_x_3518 - _ZN2at6native18elementwise_kernelILi128ELi4EZNS0_22gpu_kernel_impl_nocastIZZZNS0_12prelu_kernelERNS_14TensorIteratorEENKUlvE_clEvENKUlvE1_clEvEUlN3c108BFloat16ES8_E_EEvRNS_18TensorIteratorBaseERKT_EUliE_EEviT1_)
        .other          _ZN2at6native18elementwise_kernelILi128ELi4EZNS0_22gpu_kernel_impl_nocastIZZZNS0_12prelu_kernelERNS_14TensorIteratorEENKUlvE_clEvENKUlvE1_clEvEUlN3c108BFloat16ES8_E_EEvRNS_18TensorIteratorBaseERKT_EUliE_EEviT1_,@"STO_CUDA_ENTRY STV_DEFAULT"
_ZN2at6native18elementwise_kernelILi128ELi4EZNS0_22gpu_kernel_impl_nocastIZZZNS0_12prelu_kernelERNS_14TensorIteratorEENKUlvE_clEvENKUlvE1_clEvEUlN3c108BFloat16ES8_E_EEvRNS_18TensorIteratorBaseERKT_EUliE_EEviT1_:
.text._ZN2at6native18elementwise_kernelILi128ELi4EZNS0_22gpu_kernel_impl_nocastIZZZNS0_12prelu_kernelERNS_14TensorIteratorEENKUlvE_clEvENKUlvE1_clEvEUlN3c108BFloat16ES8_E_EEvRNS_18TensorIteratorBaseERKT_EUliE_EEviT1_:
        /* <DEDUP_REMOVED lines=363> */
.L_x_1835:
        /* <DEDUP_REMOVED lines=11> */
[----:B------:R-:W-:Y:S02]  /*1760*/  IADD3.X R5, RZ, UR9, RZ, P1, !PT ;  /* 0x00000009ff057c10 */ /* 0x000fe40008ffe4ff */
[----:B--2---:R-:W-:-:S04]  /*1770*/  SHF.L.U32 R0, R7, 0x10, RZ ;  /* 0x0000001007007819 */ /* 0x004fc800000006ff */
[----:B------:R-:W-:-:S13]  /*1780*/  FSETP.GT.FTZ.AND P0, PT, R0, RZ, PT ;  /* 0x000000ff0000720b */ /* 0x000fda0003f14000 */
[----:B------:R-:W-:Y:S02]  /*1790*/  @!P0 SHF.L.U32 R11, R7, 0x10, RZ ;  /* 0x00000010070b8819 */ /* 0x000fe400000006ff */
[----:B---3--:R-:W-:-:S05]  /*17a0*/  @!P0 SHF.L.U32 R0, R8, 0x10, RZ ;  /* 0x0000001008008819 */ /* 0x008fca00000006ff */
[----:B------:R-:W-:-:S05]  /*17b0*/  @!P0 FMUL.FTZ R0, R0, R11 ;  /* 0x0000000b00008220 */ /* 0x000fca0000410000 */
[----:B------:R-:W-:-:S04]  /*17c0*/  @!P0 F2FP.BF16.F32.PACK_AB R0, RZ, R0 ;  /* 0x00000000ff00823e */ /* 0x000fc800000010ff */
[----:B------:R-:W-:-:S05]  /*17d0*/  @!P0 PRMT R7, R0, 0x7610, R7 ;  /* 0x0000761000078816 */ /* 0x000fca0000000007 */
[----:B------:R0:W-:Y:S02]  /*17e0*/  STG.E.U16 desc[UR4][R4.64], R7 ;  /* 0x0000000704007986 */ /* 0x0001e4000c101504 */
.L_x_1834:
[----:B------:R-:W-:Y:S05]  /*17f0*/  BSYNC B0 ;  /* 0x0000000000007941 */ /* 0x000fea0003800000 */
.L_x_1833:
        /* <DEDUP_REMOVED lines=356> */
.L_x_1838:
        /* <DEDUP_REMOVED lines=375> */
.L_x_1839:
        /* <DEDUP_REMOVED lines=20> */
.L_x_1837:
[----:B------:R-:W-:Y:S05]  /*46f0*/  BSYNC B0 ;  /* 0x0000000000007941 */ /* 0x000fea0003800000 */
.L_x_1836:
        /* <DEDUP_REMOVED lines=355> */
.L_x_1840:
        /* <DEDUP_REMOVED lines=18> */
[----:B------:R-:W-:Y:S01]  /*5e50*/  STG.E.U16 desc[UR4][R2.64], R9 ;  /* 0x0000000902007986 */ /* 0x000fe2000c101504 */
[----:B------:R-:W-:Y:S05]  /*5e60*/  EXIT ;  /* 0x000000000000794d */ /* 0x000fea0003800000 */
.L_x_1841:
        /* <DEDUP_REMOVED lines=9> */
.L_x_3518:


//--------------------- .text._ZN2at6native27unrolled_elementwise_kernelIZZZNS0_12prelu_kernelERNS_14TensorIteratorEENKUlvE_clEvENKUlvE1_clEvEUlN3c108BFloat16ES7_E_St5arrayIPcLm3EELi4E23TrivialOffsetCalculatorILi2EjESC_ILi1EjENS0_6memory15LoadWithoutCastENSF_16StoreWithoutCastEEEviT_T0_T2_T3_T4_T5_ --------------------------
	.section	.text._ZN2at6native27unrolled_elementwise_kernelIZZZNS0_12prelu_kernelERNS_14TensorIteratorEENKUlvE_clEvENKUlvE1_clEvEUlN3c108BFloat16ES7_E_St5arrayIPcLm3EELi4E23TrivialOffsetCalculatorILi2EjESC_ILi1EjENS0_6memory15LoadWithoutCastENSF_16StoreWithoutCastEEEviT_T0_T2_T3_T4_T5_,"ax",@progbits
	.align	128
        .global         _ZN2at6native27unrolled_elementwise_kernelIZZZNS0_12prelu_kernelERNS_14TensorIteratorEENKUlvE_clEvENKUlvE1_clEvEUlN3c108BFloat16ES7_E_St5arrayIPcLm3EELi4E23TrivialOffsetCalculatorILi2EjESC_ILi1EjENS0_6memory15LoadWithoutCastENSF_16StoreWithoutCastEEEviT_T0_T2_T3_T4_T5_
        .type           _ZN2at6native27unrolled_elementwise_kernelIZZZNS0_12prelu_kernelERNS_14TensorIteratorEENKUlvE_clEvENKUlvE1_clEvEUlN3c108BFloat16ES7_E_St5arrayIPcLm3EELi4E23TrivialOffsetCalculatorILi2EjESC_ILi1EjENS0_6memory15LoadWithoutCastENSF_16StoreWithoutCastEEEviT_T0_T2_T3_T4_T5_,@function
        .size           _ZN2at6native27unrolled_elementwise_kernelIZZZNS0_12prelu_kernelERNS_14TensorIteratorEENKUlvE_clEvENKUlvE1_clEvEUlN3c108BFloat16ES7_E_St5arrayIPcLm3EELi4E23TrivialOffsetCalculatorILi2EjESC_ILi1EjENS0_6memory15LoadWithoutCastENSF_16StoreWithoutCastEEEviT_T0_T2_T3_T4_T5_,(.L_x_3519 - _ZN2at6native27unrolled_elementwise_kernelIZZZNS0_12prelu_kernelERNS_14TensorIteratorEENKUlvE_clEvENKUlvE1_clEvEUlN3c108BFloat16ES7_E_St5arrayIPcLm3EELi4E23TrivialOffsetCalculatorILi2EjESC_ILi1EjENS0_6memory15LoadWithoutCastENSF_16StoreWithoutCastEEEviT_T0_T2_T3_T4_T5_)
        .other          _ZN2at6native27unrolled_elementwise_kernelIZZZNS0_12prelu_kernelERNS_14TensorIteratorEENKUlvE_clEvENKUlvE1_clEvEUlN3c108BFloat16ES7_E_St5arrayIPcLm3EELi4E23TrivialOffsetCalculatorILi2EjESC_ILi1EjENS0_6memory15LoadWithoutCastENSF_16StoreWithoutCastEEEviT_T0_T2_T3_T4_T5_,@"STO_CUDA_ENTRY STV_DEFAULT"
_ZN2at6native27unrolled_elementwise_kernelIZZZNS0_12prelu_kernelERNS_14TensorIteratorEENKUlvE_clEvENKUlvE1_clEvEUlN3c108BFloat16ES7_E_St5arrayIPcLm3EELi4E23TrivialOffsetCalculatorILi2EjESC_ILi1EjENS0_6memory15LoadWithoutCastENSF_16StoreWithoutCastEEEviT_T0_T2_T3_T4_T5_:
.text._ZN2at6native27unrolled_elementwise_kernelIZZZNS0_12prelu_kernelERNS_14TensorIteratorEENKUlvE_clEvENKUlvE1_clEvEUlN3c108BFloat16ES7_E_St5arrayIPcLm3EELi4E23TrivialOffsetCalculatorILi2EjESC_ILi1EjENS0_6memory15LoadWithoutCastENSF_16StoreWithoutCastEEEviT_T0_T2_T3_T4_T5_:
        /* <DEDUP_REMOVED lines=10> */
[----:B------:R-:W0:Y:S01]  /*00a0*/  @!P3 LDC.64 R24, c[0x0][0x220] ;  /* 0x00008800ff18bb82 */ /* 0x000e220000000a00 */
[----:B------:R-:W-:-:S05]  /*00b0*/  @!P3 VIADD R17, R17, 0x80 ;  /* 0x000000801111b836 */ /* 0x000fca0000000000 */
[C---:B------:R-:W-:Y:S02]  /*00c0*/  ISETP.GE.AND P0, PT, R17.reuse, R13, PT ;  /* 0x0000000d1100720c */ /* 0x040fe40003f06270 */
[----:B------:R-:W1:Y:S11]  /*00d0*/  @!P3 LDC.64 R8, c[0x0][0x228] ;  /* 0x00008a00ff08bb82 */ /* 0x000e760000000a00 */
[----:B------:R-:W-:Y:S01]  /*00e0*/  @!P0 LEA R21, R12, R17, 0x9 ;  /* 0x000000110c158211 */ /* 0x000fe200078e48ff */
[----:B------:R-:W-:Y:S01]  /*00f0*/  @!P0 VIADD R17, R17, 0x80 ;  /* 0x0000008011118836 */ /* 0x000fe20000000000 */
[----:B------:R-:W-:Y:S01]  /*0100*/  PRMT R15, RZ, 0x7610, R15 ;  /* 0x00007610ff0f7816 */ /* 0x000fe2000000000f */
[----:B------:R-:W2:Y:S01]  /*0110*/  @!P0 LDC.64 R10, c[0x0][0x220] ;  /* 0x00008800ff0a8b82 */ /* 0x000ea20000000a00 */
[----:B0-----:R-:W-:-:S02]  /*0120*/  @!P3 IMAD.WIDE.U32 R24, R27, 0x2, R24 ;  /* 0x000000021b18b825 */ /* 0x001fc400078e0018 */
[----:B------:R-:W-:-:S03]  /*0130*/  ISETP.GE.AND P2, PT, R17, R13, PT ;  /* 0x0000000d1100720c */ /* 0x000fc60003f46270 */
[----:B------:R1:W3:Y:S02]  /*0140*/  @!P3 LDG.E.U16 R0, desc[UR4][R24.64] ;  /* 0x000000041800b981 */ /* 0x0002e4000c1e1500 */
[----:B------:R-:W0:Y:S08]  /*0150*/  @!P0 LDC.64 R2, c[0x0][0x228] ;  /* 0x00008a00ff028b82 */ /* 0x000e300000000a00 */
[----:B------:R-:W4:Y:S01]  /*0160*/  @!P2 LDC.64 R6, c[0x0][0x220] ;  /* 0x00008800ff06ab82 */ /* 0x000f220000000a00 */
[----:B------:R-:W-:-:S07]  /*0170*/  @!P2 IMAD R19, R12, 0x200, R17 ;  /* 0x000002000c13a824 */ /* 0x000fce00078e0211 */
[----:B------:R-:W0:Y:S01]  /*0180*/  @!P2 LDC.64 R4, c[0x0][0x228] ;  /* 0x00008a00ff04ab82 */ /* 0x000e220000000a00 */
[----:B----4-:R-:W-:-:S05]  /*0190*/  @!P2 IMAD.WIDE.U32 R22, R19, 0x2, R6 ;  /* 0x000000021316a825 */ /* 0x010fca00078e0006 */
[----:B------:R-:W4:Y:S01]  /*01a0*/  @!P2 LDG.E.U16 R15, desc[UR4][R22.64] ;  /* 0x00000004160fa981 */ /* 0x000f22000c1e1500 */
[----:B------:R-:W-:Y:S02]  /*01b0*/  @!P2 VIADD R17, R17, 0x80 ;  /* 0x000000801111a836 */ /* 0x000fe40000000000 */
[----:B-1----:R-:W-:Y:S01]  /*01c0*/  @!P3 IMAD.WIDE.U32 R24, R27, 0x2, R8 ;  /* 0x000000021b18b825 */ /* 0x002fe200078e0008 */
[----:B------:R-:W-:Y:S02]  /*01d0*/  PRMT R8, RZ, 0x7610, R8 ;  /* 0x00007610ff087816 */ /* 0x000fe40000000008 */
[----:B------:R-:W-:Y:S01]  /*01e0*/  ISETP.GE.AND P1, PT, R17, R13, PT ;  /* 0x0000000d1100720c */ /* 0x000fe20003f26270 */
[C---:B--2---:R-:W-:Y:S01]  /*01f0*/  @!P0 IMAD.WIDE.U32 R10, R21.reuse, 0x2, R10 ;  /* 0x00000002150a8825 */ /* 0x044fe200078e000a */
[----:B------:R-:W-:Y:S02]  /*0200*/  PRMT R14, RZ, 0x7610, R14 ;  /* 0x00007610ff0e7816 */ /* 0x000fe4000000000e */
[----:B------:R-:W2:Y:S01]  /*0210*/  @!P3 LDG.E.U16 R8, desc[UR4][R24.64] ;  /* 0x000000041808b981 */ /* 0x000ea2000c1e1500 */
[----:B0-----:R-:W-:-:S03]  /*0220*/  @!P0 IMAD.WIDE.U32 R2, R21, 0x2, R2 ;  /* 0x0000000215028825 */ /* 0x001fc600078e0002 */
[----:B------:R0:W2:Y:S01]  /*0230*/  @!P0 LDG.E.U16 R14, desc[UR4][R10.64] ;  /* 0x000000040a0e8981 */ /* 0x0000a2000c1e1500 */
[----:B------:R-:W-:Y:S01]  /*0240*/  @!P2 IMAD.WIDE.U32 R20, R19, 0x2, R4 ;  /* 0x000000021314a825 */ /* 0x000fe200078e0004 */
[----:B------:R-:W-:-:S03]  /*0250*/  PRMT R5, RZ, 0x7610, R5 ;  /* 0x00007610ff057816 */ /* 0x000fc60000000005 */
[----:B------:R-:W0:Y:S03]  /*0260*/  @!P1 LDC.64 R6, c[0x0][0x220] ;  /* 0x00008800ff069b82 */ /* 0x000e260000000a00 */
[----:B------:R-:W2:Y:S01]  /*0270*/  @!P2 LDG.E.U16 R5, desc[UR4][R20.64] ;  /* 0x000000041405a981 */ /* 0x000ea2000c1e1500 */
[----:B------:R-:W-:Y:S02]  /*0280*/  PRMT R9, RZ, 0x7610, R9 ;  /* 0x00007610ff097816 */ /* 0x000fe40000000009 */
[----:B------:R-:W-:Y:S02]  /*0290*/  @!P1 LEA R17, R12, R17, 0x9 ;  /* 0x000000110c119211 */ /* 0x000fe400078e48ff */
[----:B------:R-:W1:Y:S02]  /*02a0*/  @!P1 LDC.64 R18, c[0x0][0x228] ;  /* 0x00008a00ff129b82 */ /* 0x000e640000000a00 */
[----:B------:R1:W2:Y:S01]  /*02b0*/  @!P0 LDG.E.U16 R9, desc[UR4][R2.64] ;  /* 0x0000000402098981 */ /* 0x0002a2000c1e1500 */
[----:B------:R-:W-:Y:S01]  /*02c0*/  PRMT R4, RZ, 0x7610, R4 ;  /* 0x00007610ff047816 */ /* 0x000fe20000000004 */
[----:B0-----:R-:W-:-:S05]  /*02d0*/  @!P1 IMAD.WIDE.U32 R10, R17, 0x2, R6 ;  /* 0x00000002110a9825 */ /* 0x001fca00078e0006 */
[----:B------:R0:W2:Y:S01]  /*02e0*/  @!P1 LDG.E.U16 R4, desc[UR4][R10.64] ;  /* 0x000000040a049981 */ /* 0x0000a2000c1e1500 */
[----:B------:R-:W-:Y:S01]  /*02f0*/  PRMT R6, RZ, 0x7610, R6 ;  /* 0x00007610ff067816 */ /* 0x000fe20000000006 */
[----:B------:R-:W-:Y:S02]  /*0300*/  IMAD.MOV.U32 R7, RZ, RZ, R16 ;  /* 0x000000ffff077224 */ /* 0x000fe400078e0010 */
[----:B-1----:R-:W-:-:S03]  /*0310*/  @!P1 IMAD.WIDE.U32 R18, R17, 0x2, R18 ;  /* 0x0000000211129825 */ /* 0x002fc600078e0012 */
[C---:B------:R-:W-:Y:S02]  /*0320*/  IADD3 R2, R7.reuse, 0x100, RZ ;  /* 0x0000010007027810 */ /* 0x040fe40007ffe0ff */
[----:B------:R1:W5:Y:S01]  /*0330*/  @!P1 LDG.E.U16 R6, desc[UR4][R18.64] ;  /* 0x0000000412069981 */ /* 0x000362000c1e1500 */
[----:B------:R-:W-:Y:S01]  /*0340*/  IADD3 R22, R7, 0x80, RZ ;  /* 0x0000008007167810 */ /* 0x000fe20007ffe0ff */
[----:B------:R-:W-:Y:S01]  /*0350*/  BSSY B0, `(.L_x_1842) ;  /* 0x0000029000007945 */ /* 0x000fe20003800000 */
[----:B---3--:R-:W-:-:S05]  /*0360*/  IMAD.U32 R17, R0, 0x10000, RZ ;  /* 0x0001000000117824 */ /* 0x008fca00078e00ff */
[----:B------:R-:W-:-:S04]  /*0370*/  FSETP.GT.FTZ.AND P1, PT, R17, RZ, PT ;  /* 0x000000ff1100720b */ /* 0x000fc80003f34000 */
[----:B------:R-:W-:Y:S01]  /*0380*/  ISETP.GE.OR P1, PT, R16, R13, P1 ;  /* 0x0000000d1000720c */ /* 0x000fe20000f26670 */
[----:B----4-:R-:W-:-:S05]  /*0390*/  IMAD.U32 R21, R15, 0x10000, RZ ;  /* 0x000100000f157824 */ /* 0x010fca00078e00ff */
[----:B------:R-:W-:-:S04]  /*03a0*/  FSETP.GT.FTZ.AND P0, PT, R21, RZ, PT ;  /* 0x000000ff1500720b */ /* 0x000fc80003f14000 */
[----:B------:R-:W-:Y:S02]  /*03b0*/  ISETP.GE.OR P0, PT, R2, R13, P0 ;  /* 0x0000000d0200720c */ /* 0x000fe40000706670 */
[----:B------:R-:W3:Y:S01]  /*03c0*/  @!P3 LDC.64 R2, c[0x0][0x218] ;  /* 0x00008600ff02bb82 */ /* 0x000ee20000000a00 */
[----:B--2---:R-:W-:Y:S02]  /*03d0*/  @!P1 IMAD.U32 R8, R8, 0x10000, RZ ;  /* 0x0001000008089824 */ /* 0x004fe400078e00ff */
[----:B------:R-:W-:Y:S02]  /*03e0*/  IMAD.U32 R20, R14, 0x10000, RZ ;  /* 0x000100000e147824 */ /* 0x000fe400078e00ff */
[----:B------:R-:W-:-:S03]  /*03f0*/  @!P1 FMUL.FTZ R17, R17, R8 ;  /* 0x0000000811119220 */ /* 0x000fc60000410000 */
[----:B------:R-:W-:-:S03]  /*0400*/  FSETP.GT.FTZ.AND P2, PT, R20, RZ, PT ;  /* 0x000000ff1400720b */ /* 0x000fc60003f54000 */
[----:B0-----:R-:W-:Y:S02]  /*0410*/  @!P0 SHF.L.U32 R10, R5, 0x10, RZ ;  /* 0x00000010050a8819 */ /* 0x001fe400000006ff */
[----:B------:R-:W-:Y:S02]  /*0420*/  @!P3 LEA R5, R12, R16, 0x9 ;  /* 0x000000100c05b211 */ /* 0x000fe400078e48ff */
[----:B------:R-:W-:Y:S02]  /*0430*/  @!P1 F2FP.BF16.F32.PACK_AB R17, RZ, R17 ;  /* 0x00000011ff11923e */ /* 0x000fe400000010ff */
[----:B------:R-:W-:Y:S02]  /*0440*/  ISETP.GE.OR P2, PT, R22, R13, P2 ;  /* 0x0000000d1600720c */ /* 0x000fe40001746670 */
[----:B------:R-:W-:Y:S01]  /*0450*/  @!P1 PRMT R0, R17, 0x7610, R0 ;  /* 0x0000761011009816 */ /* 0x000fe20000000000 */
[----:B------:R-:W-:Y:S02]  /*0460*/  VIADD R8, R7, 0x180 ;  /* 0x0000018007087836 */ /* 0x000fe40000000000 */
[----:B---3--:R-:W-:-:S04]  /*0470*/  @!P3 IMAD.WIDE.U32 R2, R5, 0x2, R2 ;  /* 0x000000020502b825 */ /* 0x008fc800078e0002 */
[----:B------:R-:W-:Y:S01]  /*0480*/  @!P3 IMAD.MOV.U32 R7, RZ, RZ, R22 ;  /* 0x000000ffff07b224 */ /* 0x000fe200078e0016 */
[----:B------:R1:W-:Y:S03]  /*0490*/  @!P3 STG.E.U16 desc[UR4][R2.64], R0 ;  /* 0x000000000200b986 */ /* 0x0003e6000c101504 */
[----:B------:R-:W-:Y:S01]  /*04a0*/  @!P2 IMAD.U32 R9, R9, 0x10000, RZ ;  /* 0x000100000909a824 */ /* 0x000fe200078e00ff */
[----:B------:R-:W-:-:S03]  /*04b0*/  ISETP.GE.AND P1, PT, R7, R13, PT ;  /* 0x0000000d0700720c */ /* 0x000fc60003f26270 */
[----:B------:R-:W-:Y:S01]  /*04c0*/  @!P2 FMUL.FTZ R9, R20, R9 ;  /* 0x000000091409a220 */ /* 0x000fe20000410000 */
[----:B------:R-:W-:-:S04]  /*04d0*/  @!P0 FMUL.FTZ R10, R21, R10 ;  /* 0x0000000a150a8220 */ /* 0x000fc80000410000 */
[----:B------:R-:W-:Y:S02]  /*04e0*/  @!P2 F2FP.BF16.F32.PACK_AB R9, RZ, R9 ;  /* 0x00000009ff09a23e */ /* 0x000fe400000010ff */
[----:B------:R-:W-:Y:S01]  /*04f0*/  @!P0 F2FP.BF16.F32.PACK_AB R10, RZ, R10 ;  /* 0x0000000aff0a823e */ /* 0x000fe200000010ff */
[----:B------:R-:W-:Y:S01]  /*0500*/  IMAD.U32 R5, R4, 0x10000, RZ ;  /* 0x0001000004057824 */ /* 0x000fe200078e00ff */
[----:B------:R-:W-:Y:S02]  /*0510*/  @!P2 PRMT R14, R9, 0x7610, R14 ;  /* 0x00007610090ea816 */ /* 0x000fe4000000000e */
[----:B------:R-:W-:Y:S01]  /*0520*/  @!P0 PRMT R15, R10, 0x7610, R15 ;  /* 0x000076100a0f8816 */ /* 0x000fe2000000000f */
[----:B-1----:R-:W-:Y:S06]  /*0530*/  @P1 BRA `(.L_x_1843) ;  /* 0x0000000000281947 */ /* 0x002fec0003800000 */
[----:B------:R-:W0:Y:S01]  /*0540*/  LDC.64 R10, c[0x0][0x218] ;  /* 0x00008600ff0a7b82 */ /* 0x000e220000000a00 */
[----:B------:R-:W-:Y:S01]  /*0550*/  IMAD R3, R12, 0x200, R7 ;  /* 0x000002000c037824 */ /* 0x000fe200078e0207 */
[----:B------:R-:W-:-:S04]  /*0560*/  IADD3 R7, R7, 0x80, RZ ;  /* 0x0000008007077810 */ /* 0x000fc80007ffe0ff */
[----:B------:R-:W-:-:S13]  /*0570*/  ISETP.GE.AND P0, PT, R7, R13, PT ;  /* 0x0000000d0700720c */ /* 0x000fda0003f06270 */
[----:B------:R-:W-:Y:S02]  /*0580*/  @!P0 IMAD R9, R12, 0x200, R7 ;  /* 0x000002000c098824 */ /* 0x000fe400078e0207 */
[----:B------:R-:W-:Y:S02]  /*0590*/  @!P0 VIADD R7, R7, 0x80 ;  /* 0x0000008007078836 */ /* 0x000fe40000000000 */
[----:B0-----:R-:W-:-:S04]  /*05a0*/  IMAD.WIDE.U32 R2, R3, 0x2, R10 ;  /* 0x0000000203027825 */ /* 0x001fc800078e000a */
[----:B------:R-:W-:Y:S01]  /*05b0*/  @!P0 IMAD.WIDE.U32 R10, R9, 0x2, R10 ;  /* 0x00000002090a8825 */ /* 0x000fe200078e000a */
[----:B------:R0:W-:Y:S04]  /*05c0*/  STG.E.U16 desc[UR4][R2.64], R14 ;  /* 0x0000000e02007986 */ /* 0x0001e8000c101504 */
[----:B------:R0:W-:Y:S02]  /*05d0*/  @!P0 STG.E.U16 desc[UR4][R10.64], R15 ;  /* 0x0000000f0a008986 */ /* 0x0001e4000c101504 */
.L_x_1843:
[----:B------:R-:W-:Y:S05]  /*05e0*/  BSYNC B0 ;  /* 0x0000000000007941 */ /* 0x000fea0003800000 */
.L_x_1842:
[----:B------:R-:W-:Y:S02]  /*05f0*/  ISETP.GE.AND P1, PT, R7, R13, PT ;  /* 0x0000000d0700720c */ /* 0x000fe40003f26270 */
[----:B------:R-:W-:-:S04]  /*0600*/  FSETP.GT.FTZ.AND P0, PT, R5, RZ, PT ;  /* 0x000000ff0500720b */ /* 0x000fc80003f14000 */
[----:B------:R-:W-:-:S07]  /*0610*/  ISETP.GE.OR P0, PT, R8, R13, P0 ;  /* 0x0000000d0800720c */ /* 0x000fce0000706670 */
[----:B------:R-:W-:Y:S06]  /*0620*/  @P1 EXIT ;  /* 0x000000000000194d */ /* 0x000fec0003800000 */
[----:B0-----:R-:W0:Y:S01]  /*0630*/  LDC.64 R2, c[0x0][0x218] ;  /* 0x00008600ff027b82 */ /* 0x001e220000000a00 */
[----:B-----5:R-:W-:Y:S01]  /*0640*/  @!P0 SHF.L.U32 R6, R6, 0x10, RZ ;  /* 0x0000001006068819 */ /* 0x020fe200000006ff */
[----:B------:R-:W-:-:S04]  /*0650*/  IMAD R7, R12, 0x200, R7 ;  /* 0x000002000c077824 */ /* 0x000fc800078e0207 */
[----:B------:R-:W-:-:S05]  /*0660*/  @!P0 FMUL.FTZ R6, R5, R6 ;  /* 0x0000000605068220 */ /* 0x000fca0000410000 */
[----:B------:R-:W-:-:S04]  /*0670*/  @!P0 F2FP.BF16.F32.PACK_AB R6, RZ, R6 ;  /* 0x00000006ff06823e */ /* 0x000fc800000010ff */
[----:B------:R-:W-:Y:S01]  /*0680*/  @!P0 PRMT R4, R6, 0x7610, R4 ;  /* 0x0000761006048816 */ /* 0x000fe20000000004 */
[----:B0-----:R-:W-:-:S05]  /*0690*/  IMAD.WIDE.U32 R2, R7, 0x2, R2 ;  /* 0x0000000207027825 */ /* 0x001fca00078e0002 */
[----:B------:R-:W-:Y:S01]  /*06a0*/  STG.E.U16 desc[UR4][R2.64], R4 ;  /* 0x0000000402007986 */ /* 0x000fe2000c101504 */
[----:B------:R-:W-:Y:S05]  /*06b0*/  EXIT ;  /* 0x000000000000794d */ /* 0x000fea0003800000 */
.L_x_1844:
        /* <DEDUP_REMOVED lines=12> */
.L_x_3519:


//--------------------- .text._ZN2at6native29vectorized_elementwise_kernelILi2EZZZNS0_12prelu_kernelERNS_14TensorIteratorEENKUlvE_clEvENKUlvE1_clEvEUlN3c108BFloat16ES7_E_St5arrayIPcLm3EEEEviT0_T1_ --------------------------
	.section	.text._ZN2at6native29vectorized_elementwise_kernelILi2EZZZNS0_12prelu_kernelERNS_14TensorIteratorEENKUlvE_clEvENKUlvE1_clEvEUlN3c108BFloat16ES7_E_St5arrayIPcLm3EEEEviT0_T1_,"ax",@progbits
	.align	128
        .global         _ZN2at6native29vectorized_elementwise_kernelILi2EZZZNS0_12prelu_kernelERNS_14TensorIteratorEENKUlvE_clEvENKUlvE1_clEvEUlN3c108BFloat16ES7_E_St5arrayIPcLm3EEEEviT0_T1_
        .type           _ZN2at6native29vectorized_elementwise_kernelILi2EZZZNS0_12prelu_kernelERNS_14TensorIteratorEENKUlvE_clEvENKUlvE1_clEvEUlN3c108BFloat16ES7_E_St5arrayIPcLm3EEEEviT0_T1_,@function
        .size           _ZN2at6native29vectorized_elementwise_kernelILi2EZZZNS0_12prelu_kernelERNS_14TensorIteratorEENKUlvE_clEvENKUlvE1_clEvEUlN3c108BFloat16ES7_E_St5arrayIPcLm3EEEEviT0_T1_,(.L_x_3520 - _ZN2at6native29vectorized_elementwise_kernelILi2EZZZNS0_12prelu_kernelERNS_14TensorIteratorEENKUlvE_clEvENKUlvE1_clEvEUlN3c108BFloat16ES7_E_St5arrayIPcLm3EEEEviT0_T1_)
        .other          _ZN2at6native29vectorized_elementwise_kernelILi2EZZZNS0_12prelu_kernelERNS_14TensorIteratorEENKUlvE_clEvENKUlvE1_clEvEUlN3c108BFloat16ES7_E_St5arrayIPcLm3EEEEviT0_T1_,@"STO_CUDA_ENTRY STV_DEFAULT"
_ZN2at6native29vectorized_elementwise_kernelILi2EZZZNS0_12prelu_kernelERNS_14TensorIteratorEENKUlvE_clEvENKUlvE1_clEvEUlN3c108BFloat16ES7_E_St5arrayIPcLm3EEEEviT0_T1_:
.text._ZN2at6native29vectorized_elementwise_kernelILi2EZZZNS0_12prelu_kernelERNS_14TensorIteratorEENKUlvE_clEvENKUlvE1_clEvEUlN3c108BFloat16ES7_E_St5arrayIPcLm3EEEEviT0_T1_:
        /* <DEDUP_REMOVED lines=17> */
[----:B------:R-:W4:Y:S04]  /*0110*/  LDG.E R12, desc[UR4][R2.64+0x400] ;  /* 0x00040004020c7981 */ /* 0x000f28000c1e1900 */
[----:B------:R-:W5:Y:S04]  /*0120*/  LDG.E R16, desc[UR4][R14.64] ;  /* 0x000000040e107981 */ /* 0x000f68000c1e1900 */
[----:B------:R-:W4:Y:S04]  /*0130*/  LDG.E R11, desc[UR4][R14.64+0x200] ;  /* 0x000200040e0b7981 */ /* 0x000f28000c1e1900 */
[----:B------:R0:W4:Y:S04]  /*0140*/  LDG.E R13, desc[UR4][R2.64+0x600] ;  /* 0x00060004020d7981 */ /* 0x000128000c1e1900 */
[----:B------:R-:W4:Y:S04]  /*0150*/  LDG.E R7, desc[UR4][R14.64+0x400] ;  /* 0x000400040e077981 */ /* 0x000f28000c1e1900 */
[----:B------:R5:W4:Y:S01]  /*0160*/  LDG.E R10, desc[UR4][R14.64+0x600] ;  /* 0x000600040e0a7981 */ /* 0x000b22000c1e1900 */
[----:B---3--:R-:W-:-:S05]  /*0170*/  IMAD.U32 R5, R8, 0x10000, RZ ;  /* 0x0001000008057824 */ /* 0x008fca00078e00ff */
[----:B------:R-:W-:Y:S02]  /*0180*/  FSETP.GT.FTZ.AND P2, PT, R5, RZ, PT ;  /* 0x000000ff0500720b */ /* 0x000fe40003f54000 */
[----:B------:R-:W-:Y:S02]  /*0190*/  PRMT R5, R8, 0x7632, R5 ;  /* 0x0000763208057816 */ /* 0x000fe40000000005 */
[----:B--2---:R-:W-:-:S03]  /*01a0*/  PRMT R6, R9, 0x7610, R6 ;  /* 0x0000761009067816 */ /* 0x004fc60000000006 */
[----:B------:R-:W-:Y:S02]  /*01b0*/  IMAD.U32 R17, R5, 0x10000, RZ ;  /* 0x0001000005117824 */ /* 0x000fe400078e00ff */
[----:B------:R-:W-:-:S03]  /*01c0*/  IMAD.U32 R18, R6, 0x10000, RZ ;  /* 0x0001000006127824 */ /* 0x000fc600078e00ff */
[----:B------:R-:W-:Y:S02]  /*01d0*/  FSETP.GT.FTZ.AND P1, PT, R17, RZ, PT ;  /* 0x000000ff1100720b */ /* 0x000fe40003f34000 */
[----:B------:R-:W-:Y:S01]  /*01e0*/  FSETP.GT.FTZ.AND P0, PT, R18, RZ, PT ;  /* 0x000000ff1200720b */ /* 0x000fe20003f14000 */
[----:B0-----:R-:W-:Y:S01]  /*01f0*/  @!P2 IMAD.U32 R3, R8, 0x10000, RZ ;  /* 0x000100000803a824 */ /* 0x001fe200078e00ff */
[C---:B-----5:R-:W-:Y:S01]  /*0200*/  PRMT R14, R16.reuse, 0x7632, R14 ;  /* 0x00007632100e7816 */ /* 0x060fe2000000000e */
[----:B------:R-:W-:Y:S01]  /*0210*/  @!P2 IMAD.U32 R2, R16, 0x10000, RZ ;  /* 0x000100001002a824 */ /* 0x000fe200078e00ff */
[----:B------:R-:W-:-:S03]  /*0220*/  PRMT R9, R9, 0x7632, R9 ;  /* 0x0000763209097816 */ /* 0x000fc60000000009 */
[----:B------:R-:W-:-:S04]  /*0230*/  @!P2 FMUL.FTZ R2, R2, R3 ;  /* 0x000000030202a220 */ /* 0x000fc80000410000 */
[----:B------:R-:W-:Y:S01]  /*0240*/  @!P1 IMAD.U32 R14, R14, 0x10000, RZ ;  /* 0x000100000e0e9824 */ /* 0x000fe200078e00ff */
[----:B------:R-:W-:Y:S01]  /*0250*/  @!P2 F2FP.BF16.F32.PACK_AB R2, RZ, R2 ;  /* 0x00000002ff02a23e */ /* 0x000fe200000010ff */
[C---:B----4-:R-:W-:Y:S01]  /*0260*/  @!P0 IMAD.U32 R3, R11.reuse, 0x10000, RZ ;  /* 0x000100000b038824 */ /* 0x050fe200078e00ff */
[----:B------:R-:W-:Y:S01]  /*0270*/  PRMT R23, R11, 0x7632, R23 ;  /* 0x000076320b177816 */ /* 0x000fe20000000017 */
[----:B------:R-:W-:Y:S01]  /*0280*/  @!P1 FMUL.FTZ R20, R17, R14 ;  /* 0x0000000e11149220 */ /* 0x000fe20000410000 */
[----:B------:R-:W-:Y:S02]  /*0290*/  SHF.L.U32 R16, R9, 0x10, RZ ;  /* 0x0000001009107819 */ /* 0x000fe400000006ff */
[----:B------:R-:W-:Y:S02]  /*02a0*/  PRMT R11, R12, 0x7632, R11 ;  /* 0x000076320c0b7816 */ /* 0x000fe4000000000b */
[C---:B------:R-:W-:Y:S02]  /*02b0*/  PRMT R14, R13.reuse, 0x7610, R14 ;  /* 0x000076100d0e7816 */ /* 0x040fe4000000000e */
[----:B------:R-:W-:Y:S01]  /*02c0*/  PRMT R13, R13, 0x7632, R13 ;  /* 0x000076320d0d7816 */ /* 0x000fe2000000000d */
[----:B------:R-:W-:Y:S01]  /*02d0*/  @!P0 FMUL.FTZ R21, R18, R3 ;  /* 0x0000000312158220 */ /* 0x000fe20000410000 */
[----:B------:R-:W-:Y:S01]  /*02e0*/  @!P2 PRMT R8, R2, 0x7610, R8 ;  /* 0x000076100208a816 */ /* 0x000fe20000000008 */
[----:B------:R-:W-:Y:S01]  /*02f0*/  IMAD.U32 R19, R12, 0x10000, RZ ;  /* 0x000100000c137824 */ /* 0x000fe200078e00ff */
[----:B------:R-:W-:Y:S01]  /*0300*/  FSETP.GT.FTZ.AND P2, PT, R16, RZ, PT ;  /* 0x000000ff1000720b */ /* 0x000fe20003f54000 */
[----:B------:R-:W-:Y:S01]  /*0310*/  IMAD.U32 R18, R11, 0x10000, RZ ;  /* 0x000100000b127824 */ /* 0x000fe200078e00ff */
[----:B------:R-:W0:Y:S01]  /*0320*/  LDC.64 R2, c[0x0][0x218] ;  /* 0x00008600ff027b82 */ /* 0x000e220000000a00 */
[----:B------:R-:W-:-:S02]  /*0330*/  IMAD.U32 R17, R14, 0x10000, RZ ;  /* 0x000100000e117824 */ /* 0x000fc400078e00ff */
[----:B------:R-:W-:Y:S01]  /*0340*/  IMAD.U32 R15, R13, 0x10000, RZ ;  /* 0x000100000d0f7824 */ /* 0x000fe200078e00ff */
[----:B------:R-:W-:Y:S02]  /*0350*/  FSETP.GT.FTZ.AND P3, PT, R19, RZ, PT ;  /* 0x000000ff1300720b */ /* 0x000fe40003f74000 */
[----:B------:R-:W-:Y:S02]  /*0360*/  FSETP.GT.FTZ.AND P4, PT, R18, RZ, PT ;  /* 0x000000ff1200720b */ /* 0x000fe40003f94000 */
[----:B------:R-:W-:Y:S02]  /*0370*/  FSETP.GT.FTZ.AND P5, PT, R17, RZ, PT ;  /* 0x000000ff1100720b */ /* 0x000fe40003fb4000 */
[----:B------:R-:W-:Y:S02]  /*0380*/  FSETP.GT.FTZ.AND P6, PT, R15, RZ, PT ;  /* 0x000000ff0f00720b */ /* 0x000fe40003fd4000 */
[----:B------:R-:W-:Y:S02]  /*0390*/  @!P1 F2FP.BF16.F32.PACK_AB R20, RZ, R20 ;  /* 0x00000014ff14923e */ /* 0x000fe400000010ff */
[----:B------:R-:W-:Y:S01]  /*03a0*/  @!P0 F2FP.BF16.F32.PACK_AB R21, RZ, R21 ;  /* 0x00000015ff15823e */ /* 0x000fe200000010ff */
[----:B------:R-:W-:Y:S01]  /*03b0*/  @!P2 IMAD.U32 R23, R23, 0x10000, RZ ;  /* 0x000100001717a824 */ /* 0x000fe200078e00ff */
[----:B------:R-:W-:-:S02]  /*03c0*/  @!P1 PRMT R5, R20, 0x7610, R5 ;  /* 0x0000761014059816 */ /* 0x000fc40000000005 */
[----:B------:R-:W-:Y:S02]  /*03d0*/  @!P0 PRMT R6, R21, 0x7610, R6 ;  /* 0x0000761015068816 */ /* 0x000fe40000000006 */
[C---:B------:R-:W-:Y:S02]  /*03e0*/  PRMT R20, R7.reuse, 0x7632, R20 ;  /* 0x0000763207147816 */ /* 0x040fe40000000014 */
[----:B------:R-:W-:Y:S01]  /*03f0*/  PRMT R21, R10, 0x7632, R21 ;  /* 0x000076320a157816 */ /* 0x000fe20000000015 */
[----:B------:R-:W-:Y:S01]  /*0400*/  @!P2 FMUL.FTZ R23, R16, R23 ;  /* 0x000000171017a220 */ /* 0x000fe20000410000 */
[----:B------:R-:W-:Y:S01]  /*0410*/  @!P3 IMAD.U32 R16, R7, 0x10000, RZ ;  /* 0x000100000710b824 */ /* 0x000fe200078e00ff */
[----:B------:R-:W-:Y:S01]  /*0420*/  @!P5 SHF.L.U32 R10, R10, 0x10, RZ ;  /* 0x000000100a0ad819 */ /* 0x000fe200000006ff */
[----:B------:R-:W-:Y:S02]  /*0430*/  @!P4 IMAD.U32 R7, R20, 0x10000, RZ ;  /* 0x000100001407c824 */ /* 0x000fe400078e00ff */
[----:B------:R-:W-:-:S02]  /*0440*/  @!P6 IMAD.U32 R20, R21, 0x10000, RZ ;  /* 0x000100001514e824 */ /* 0x000fc400078e00ff */
[----:B------:R-:W-:Y:S01]  /*0450*/  @!P3 FMUL.FTZ R16, R19, R16 ;  /* 0x000000101310b220 */ /* 0x000fe20000410000 */
[----:B------:R-:W-:Y:S01]  /*0460*/  @!P4 FMUL.FTZ R7, R18, R7 ;  /* 0x000000071207c220 */ /* 0x000fe20000410000 */
[----:B------:R-:W-:Y:S01]  /*0470*/  @!P5 FMUL.FTZ R10, R17, R10 ;  /* 0x0000000a110ad220 */ /* 0x000fe20000410000 */
[----:B------:R-:W-:Y:S01]  /*0480*/  @!P6 FMUL.FTZ R20, R15, R20 ;  /* 0x000000140f14e220 */ /* 0x000fe20000410000 */
[----:B------:R-:W-:Y:S02]  /*0490*/  @!P2 F2FP.BF16.F32.PACK_AB R23, RZ, R23 ;  /* 0x00000017ff17a23e */ /* 0x000fe400000010ff */
[----:B------:R-:W-:Y:S02]  /*04a0*/  @!P3 F2FP.BF16.F32.PACK_AB R16, RZ, R16 ;  /* 0x00000010ff10b23e */ /* 0x000fe400000010ff */
[----:B------:R-:W-:Y:S02]  /*04b0*/  @!P4 F2FP.BF16.F32.PACK_AB R7, RZ, R7 ;  /* 0x00000007ff07c23e */ /* 0x000fe400000010ff */
[----:B------:R-:W-:-:S02]  /*04c0*/  @!P5 F2FP.BF16.F32.PACK_AB R10, RZ, R10 ;  /* 0x0000000aff0ad23e */ /* 0x000fc400000010ff */
[----:B------:R-:W-:Y:S01]  /*04d0*/  @!P6 F2FP.BF16.F32.PACK_AB R20, RZ, R20 ;  /* 0x00000014ff14e23e */ /* 0x000fe200000010ff */
[----:B0-----:R-:W-:Y:S01]  /*04e0*/  IMAD.WIDE.U32 R2, R0, 0x2, R2 ;  /* 0x0000000200027825 */ /* 0x001fe200078e0002 */
[----:B------:R-:W-:Y:S02]  /*04f0*/  @!P2 PRMT R9, R23, 0x7610, R9 ;  /* 0x000076101709a816 */ /* 0x000fe40000000009 */
[----:B------:R-:W-:Y:S02]  /*0500*/  @!P3 PRMT R12, R16, 0x7610, R12 ;  /* 0x00007610100cb816 */ /* 0x000fe4000000000c */
[----:B------:R-:W-:Y:S02]  /*0510*/  @!P4 PRMT R11, R7, 0x7610, R11 ;  /* 0x00007610070bc816 */ /* 0x000fe4000000000b */
[----:B------:R-:W-:Y:S02]  /*0520*/  @!P5 PRMT R14, R10, 0x7610, R14 ;  /* 0x000076100a0ed816 */ /* 0x000fe4000000000e */
[----:B------:R-:W-:Y:S01]  /*0530*/  @!P6 PRMT R13, R20, 0x7610, R13 ;  /* 0x00007610140de816 */ /* 0x000fe2000000000d */
[----:B------:R-:W-:Y:S01]  /*0540*/  IMAD.WIDE R2, R4, 0x4, R2 ;  /* 0x0000000404027825 */ /* 0x000fe200078e0202 */
        /* <DEDUP_REMOVED lines=9> */
.L_x_1845:
[----:B------:R-:W0:Y:S01]  /*05e0*/  S2R R23, SR_TID.X ;  /* 0x0000000000177919 */ /* 0x000e220000002100 */
[----:B------:R-:W-:Y:S02]  /*05f0*/  PRMT R24, RZ, 0x7610, R24 ;  /* 0x00007610ff187816 */ /* 0x000fe40000000018 */
[----:B0-----:R-:W-:Y:S01]  /*0600*/  ISETP.GE.AND P6, PT, R23, R2, PT ;  /* 0x000000021700720c */ /* 0x001fe20003fc6270 */
[----:B------:R-:W-:-:S12]  /*0610*/  IMAD.MOV.U32 R9, RZ, RZ, R23 ;  /* 0x000000ffff097224 */ /* 0x000fd800078e0017 */
[----:B------:R-:W-:Y:S01]  /*0620*/  @!P6 IMAD.IADD R19, R0, 0x1, R9 ;  /* 0x000000010013e824 */ /* 0x000fe200078e0209 */
[----:B------:R-:W0:Y:S01]  /*0630*/  @!P6 LDC.64 R12, c[0x0][0x220] ;  /* 0x00008800ff0ceb82 */ /* 0x000e220000000a00 */
[----:B------:R-:W-:-:S05]  /*0640*/  @!P6 VIADD R9, R9, 0x80 ;  /* 0x000000800909e836 */ /* 0x000fca0000000000 */
[C---:B------:R-:W-:Y:S02]  /*0650*/  ISETP.GE.AND P5, PT, R9.reuse, R2, PT ;  /* 0x000000020900720c */ /* 0x040fe40003fa6270 */
[----:B------:R-:W1:Y:S11]  /*0660*/  @!P6 LDC.64 R14, c[0x0][0x228] ;  /* 0x00008a00ff0eeb82 */ /* 0x000e760000000a00 */
[----:B------:R-:W-:Y:S01]  /*0670*/  @!P5 IMAD.IADD R3, R0, 0x1, R9 ;  /* 0x000000010003d824 */ /* 0x000fe200078e0209 */
[----:B------:R-:W2:Y:S01]  /*0680*/  @!P5 LDC.64 R20, c[0x0][0x228] ;  /* 0x00008a00ff14db82 */ /* 0x000ea20000000a00 */
[----:B------:R-:W-:Y:S01]  /*0690*/  @!P5 VIADD R9, R9, 0x80 ;  /* 0x000000800909d836 */ /* 0x000fe20000000000 */
[----:B------:R-:W-:Y:S01]  /*06a0*/  PRMT R22, RZ, 0x7610, R22 ;  /* 0x00007610ff167816 */ /* 0x000fe20000000016 */
[----:B0-----:R-:W-:-:S03]  /*06b0*/  @!P6 IMAD.WIDE.U32 R12, R19, 0x2, R12 ;  /* 0x00000002130ce825 */ /* 0x001fc600078e000c */
[CC--:B------:R-:W-:Y:S02]  /*06c0*/  ISETP.GE.AND P4, PT, R9.reuse, R2.reuse, PT ;  /* 0x000000020900720c */ /* 0x0c0fe40003f86270 */
[----:B------:R-:W0:Y:S01]  /*06d0*/  @!P5 LDC.64 R28, c[0x0][0x220] ;  /* 0x00008800ff1cdb82 */ /* 0x000e220000000a00 */
[----:B------:R3:W4:Y:S10]  /*06e0*/  @!P6 LDG.E.U16 R24, desc[UR4][R12.64] ;  /* 0x000000040c18e981 */ /* 0x000734000c1e1500 */
[----:B------:R-:W-:Y:S01]  /*06f0*/  @!P4 IMAD.IADD R5, R0, 0x1, R9 ;  /* 0x000000010005c824 */ /* 0x000fe200078e0209 */
[----:B------:R-:W-:Y:S01]  /*0700*/  @!P4 IADD3 R9, R9, 0x80, RZ ;  /* 0x000000800909c810 */ /* 0x000fe20007ffe0ff */
[----:B------:R-:W5:Y:S03]  /*0710*/  @!P4 LDC.64 R10, c[0x0][0x220] ;  /* 0x00008800ff0acb82 */ /* 0x000f660000000a00 */
[----:B------:R-:W-:Y:S01]  /*0720*/  ISETP.GE.AND P3, PT, R9, R2, PT ;  /* 0x000000020900720c */ /* 0x000fe20003f66270 */
[----:B--2---:R-:W-:-:S04]  /*0730*/  @!P5 IMAD.WIDE.U32 R20, R3, 0x2, R20 ;  /* 0x000000020314d825 */ /* 0x004fc800078e0014 */
[----:B------:R-:W2:Y:S01]  /*0740*/  @!P4 LDC.64 R6, c[0x0][0x228] ;  /* 0x00008a00ff06cb82 */ /* 0x000ea20000000a00 */
[----:B------:R1:W4:Y:S07]  /*0750*/  @!P5 LDG.E.U16 R22, desc[UR4][R20.64] ;  /* 0x000000041416d981 */ /* 0x00032e000c1e1500 */
[----:B------:R-:W-:Y:S01]  /*0760*/  @!P3 IMAD.IADD R25, R0, 0x1, R9 ;  /* 0x000000010019b824 */ /* 0x000fe200078e0209 */
[----:B---3--:R-:W3:Y:S01]  /*0770*/  @!P3 LDC.64 R12, c[0x0][0x220] ;  /* 0x00008800ff0cbb82 */ /* 0x008ee20000000a00 */
[----:B------:R-:W-:-:S05]  /*0780*/  @!P3 VIADD R9, R9, 0x80 ;  /* 0x000000800909b836 */ /* 0x000fca0000000000 */
[----:B------:R-:W-:-:S13]  /*0790*/  ISETP.GE.AND P2, PT, R9, R2, PT ;  /* 0x000000020900720c */ /* 0x000fda0003f46270 */
[----:B------:R-:W-:Y:S02]  /*07a0*/  @!P2 IMAD.IADD R17, R0, 0x1, R9 ;  /* 0x000000010011a824 */ /* 0x000fe400078e0209 */
[----:B------:R-:W-:-:S05]  /*07b0*/  @!P2 VIADD R9, R9, 0x80 ;  /* 0x000000800909a836 */ /* 0x000fca0000000000 */
[----:B------:R-:W-:Y:S01]  /*07c0*/  ISETP.GE.AND P1, PT, R9, R2, PT ;  /* 0x000000020900720c */ /* 0x000fe20003f26270 */
[----:B0-----:R-:W-:Y:S01]  /*07d0*/  @!P5 IMAD.WIDE.U32 R28, R3, 0x2, R28 ;  /* 0x00000002031cd825 */ /* 0x001fe200078e001c */
[----:B------:R-:W-:Y:S02]  /*07e0*/  PRMT R3, RZ, 0x7610, R3 ;  /* 0x00007610ff037816 */ /* 0x000fe40000000003 */
[----:B------:R-:W-:Y:S01]  /*07f0*/  PRMT R4, RZ, 0x7610, R4 ;  /* 0x00007610ff047816 */ /* 0x000fe20000000004 */
[----:B-----5:R-:W-:Y:S01]  /*0800*/  @!P4 IMAD.WIDE.U32 R10, R5, 0x2, R10 ;  /* 0x00000002050ac825 */ /* 0x020fe200078e000a */
[----:B------:R-:W-:Y:S02]  /*0810*/  PRMT R18, RZ, 0x7610, R18 ;  /* 0x00007610ff127816 */ /* 0x000fe40000000012 */
[----:B------:R0:W5:Y:S01]  /*0820*/  @!P5 LDG.E.U16 R3, desc[UR4][R28.64] ;  /* 0x000000041c03d981 */ /* 0x000162000c1e1500 */
[----:B-1----:R-:W-:-:S03]  /*0830*/  @!P6 IMAD.WIDE.U32 R14, R19, 0x2, R14 ;  /* 0x00000002130ee825 */ /* 0x002fc600078e000e */
[----:B------:R1:W5:Y:S01]  /*0840*/  @!P4 LDG.E.U16 R4, desc[UR4][R10.64] ;  /* 0x000000040a04c981 */ /* 0x000362000c1e1500 */
[----:B------:R-:W-:Y:S01]  /*0850*/  @!P1 IMAD.IADD R27, R0, 0x1, R9 ;  /* 0x00000001001b9824 */ /* 0x000fe200078e0209 */
[----:B------:R-:W3:Y:S01]  /*0860*/  @!P1 LDC.64 R20, c[0x0][0x220] ;  /* 0x00008800ff149b82 */ /* 0x000ee20000000a00 */
[----:B------:R-:W-:Y:S01]  /*0870*/  @!P1 VIADD R9, R9, 0x80 ;  /* 0x0000008009099836 */ /* 0x000fe20000000000 */
[----:B------:R2:W5:Y:S04]  /*0880*/  @!P6 LDG.E.U16 R18, desc[UR4][R14.64] ;  /* 0x000000040e12e981 */ /* 0x000568000c1e1500 */
[----:B------:R-:W-:Y:S02]  /*0890*/  ISETP.GE.AND P0, PT, R9, R2, PT ;  /* 0x000000020900720c */ /* 0x000fe40003f06270 */
[----:B0-----:R-:W0:Y:S01]  /*08a0*/  @!P2 LDC.64 R28, c[0x0][0x220] ;  /* 0x00008800ff1cab82 */ /* 0x001e220000000a00 */
[----:B-1----:R-:W-:Y:S01]  /*08b0*/  PRMT R10, RZ, 0x7610, R10 ;  /* 0x00007610ff0a7816 */ /* 0x002fe2000000000a */
[----:B--2---:R-:W-:-:S09]  /*08c0*/  @!P4 IMAD.WIDE.U32 R6, R5, 0x2, R6 ;  /* 0x000000020506c825 */ /* 0x004fd200078e0006 */
[----:B------:R-:W-:Y:S01]  /*08d0*/  @!P0 IADD3 R19, R0, R9, RZ ;  /* 0x0000000900138210 */ /* 0x000fe20007ffe0ff */
[----:B------:R-:W-:Y:S01]  /*08e0*/  @!P0 VIADD R9, R9, 0x80 ;  /* 0x0000008009098836 */ /* 0x000fe20000000000 */
[----:B------:R-:W1:Y:S01]  /*08f0*/  @!P0 LDC.64 R14, c[0x0][0x220] ;  /* 0x00008800ff0e8b82 */ /* 0x000e620000000a00 */
[----:B------:R-:W-:Y:S01]  /*0900*/  PRMT R5, RZ, 0x7610, R5 ;  /* 0x00007610ff057816 */ /* 0x000fe20000000005 */
[----:B---3--:R-:W-:Y:S01]  /*0910*/  @!P3 IMAD.WIDE.U32 R12, R25, 0x2, R12 ;  /* 0x00000002190cb825 */ /* 0x008fe200078e000c */
[----:B------:R2:W3:Y:S01]  /*0920*/  @!P4 LDG.E.U16 R10, desc[UR4][R6.64] ;  /* 0x00000004060ac981 */ /* 0x0004e2000c1e1500 */
[----:B------:R-:W-:Y:S02]  /*0930*/  ISETP.GE.AND P5, PT, R9, R2, PT ;  /* 0x000000020900720c */ /* 0x000fe40003fa6270 */
[----:B------:R-:W-:Y:S01]  /*0940*/  @!P1 IMAD.WIDE.U32 R20, R27, 0x2, R20 ;  /* 0x000000021b149825 */ /* 0x000fe200078e0014 */
[----:B------:R0:W3:Y:S01]  /*0950*/  @!P3 LDG.E.U16 R5, desc[UR4][R12.64] ;  /* 0x000000040c05b981 */ /* 0x0000e2000c1e1500 */
[----:B--2---:R-:W-:-:S09]  /*0960*/  PRMT R7, RZ, 0x7610, R7 ;  /* 0x00007610ff077816 */ /* 0x004fd20000000007 */
[----:B0-----:R-:W0:Y:S01]  /*0970*/  @!P5 LDC.64 R12, c[0x0][0x220] ;  /* 0x00008800ff0cdb82 */ /* 0x001e220000000a00 */
[----:B------:R2:W3:Y:S01]  /*0980*/  @!P1 LDG.E.U16 R7, desc[UR4][R20.64] ;  /* 0x0000000414079981 */ /* 0x0004e2000c1e1500 */
[----:B------:R-:W-:Y:S01]  /*0990*/  PRMT R6, RZ, 0x7610, R6 ;  /* 0x00007610ff067816 */ /* 0x000fe20000000006 */
[----:B------:R-:W-:Y:S01]  /*09a0*/  @!P2 IMAD.WIDE.U32 R28, R17, 0x2, R28 ;  /* 0x00000002111ca825 */ /* 0x000fe200078e001c */
[----:B------:R-:W-:-:S03]  /*09b0*/  PRMT R8, RZ, 0x7610, R8 ;  /* 0x00007610ff087816 */ /* 0x000fc60000000008 */
[----:B-1----:R-:W-:Y:S01]  /*09c0*/  @!P0 IMAD.WIDE.U32 R14, R19, 0x2, R14 ;  /* 0x00000002130e8825 */ /* 0x002fe200078e000e */
[----:B------:R1:W3:Y:S01]  /*09d0*/  @!P2 LDG.E.U16 R6, desc[UR4][R28.64] ;  /* 0x000000041c06a981 */ /* 0x0002e2000c1e1500 */
[----:B--2---:R-:W2:Y:S03]  /*09e0*/  @!P2 LDC.64 R20, c[0x0][0x228] ;  /* 0x00008a00ff14ab82 */ /* 0x004ea60000000a00 */
[----:B------:R0:W3:Y:S05]  /*09f0*/  @!P0 LDG.E.U16 R8, desc[UR4][R14.64] ;  /* 0x000000040e088981 */ /* 0x0000ea000c1e1500 */
[----:B-1----:R-:W1:Y:S01]  /*0a00*/  @!P3 LDC.64 R28, c[0x0][0x228] ;  /* 0x00008a00ff1cbb82 */ /* 0x002e620000000a00 */
[--C-:B------:R-:W-:Y:S01]  /*0a10*/  @!P5 IMAD.IADD R11, R0, 0x1, R9.reuse ;  /* 0x00000001000bd824 */ /* 0x100fe200078e0209 */
[----:B------:R-:W-:-:S03]  /*0a20*/  PRMT R9, RZ, 0x7610, R9 ;  /* 0x00007610ff097816 */ /* 0x000fc60000000009 */
[----:B0-----:R-:W-:-:S03]  /*0a30*/  @!P5 IMAD.WIDE.U32 R12, R11, 0x2, R12 ;  /* 0x000000020b0cd825 */ /* 0x001fc600078e000c */
[----:B------:R-:W0:Y:S02]  /*0a40*/  @!P0 LDC.64 R14, c[0x0][0x228] ;  /* 0x00008a00ff0e8b82 */ /* 0x000e240000000a00 */
[----:B------:R1:W3:Y:S01]  /*0a50*/  @!P5 LDG.E.U16 R9, desc[UR4][R12.64] ;  /* 0x000000040c09d981 */ /* 0x0002e2000c1e1500 */
[----:B--2---:R-:W-:-:S05]  /*0a60*/  @!P2 IMAD.WIDE.U32 R20, R17, 0x2, R20 ;  /* 0x000000021114a825 */ /* 0x004fca00078e0014 */
[----:B------:R-:W2:Y:S08]  /*0a70*/  @!P1 LDC.64 R16, c[0x0][0x228] ;  /* 0x00008a00ff109b82 */ /* 0x000eb00000000a00 */
[----:B-1----:R-:W1:Y:S01]  /*0a80*/  @!P5 LDC.64 R12, c[0x0][0x228] ;  /* 0x00008a00ff0cdb82 */ /* 0x002e620000000a00 */
[----:B------:R-:W-:Y:S01]  /*0a90*/  @!P3 IMAD.WIDE.U32 R28, R25, 0x2, R28 ;  /* 0x00000002191cb825 */ /* 0x000fe200078e001c */
[----:B------:R-:W-:-:S02]  /*0aa0*/  PRMT R25, RZ, 0x7610, R25 ;  /* 0x00007610ff197816 */ /* 0x000fc40000000019 */
[----:B------:R-:W-:-:S04]  /*0ab0*/  PRMT R26, RZ, 0x7610, R26 ;  /* 0x00007610ff1a7816 */ /* 0x000fc8000000001a */
[----:B------:R-:W3:Y:S01]  /*0ac0*/  @!P3 LDG.E.U16 R25, desc[UR4][R28.64] ;  /* 0x000000041c19b981 */ /* 0x000ee2000c1e1500 */
[----:B0-----:R-:W-:Y:S01]  /*0ad0*/  @!P0 IMAD.WIDE.U32 R14, R19, 0x2, R14 ;  /* 0x00000002130e8825 */ /* 0x001fe200078e000e */
[----:B------:R-:W-:Y:S02]  /*0ae0*/  PRMT R19, RZ, 0x7610, R19 ;  /* 0x00007610ff137816 */ /* 0x000fe40000000013 */
[----:B------:R0:W3:Y:S01]  /*0af0*/  @!P2 LDG.E.U16 R26, desc[UR4][R20.64] ;  /* 0x00000004141aa981 */ /* 0x0000e2000c1e1500 */
[----:B--2---:R-:W-:Y:S01]  /*0b00*/  @!P1 IMAD.WIDE.U32 R16, R27, 0x2, R16 ;  /* 0x000000021b109825 */ /* 0x004fe200078e0010 */
[----:B------:R-:W-:-:S04]  /*0b10*/  PRMT R27, RZ, 0x7610, R27 ;  /* 0x00007610ff1b7816 */ /* 0x000fc8000000001b */
[----:B------:R-:W2:Y:S01]  /*0b20*/  @!P1 LDG.E.U16 R19, desc[UR4][R16.64] ;  /* 0x0000000410139981 */ /* 0x000ea2000c1e1500 */
[----:B0-----:R-:W-:Y:S01]  /*0b30*/  PRMT R20, RZ, 0x7610, R20 ;  /* 0x00007610ff147816 */ /* 0x001fe20000000014 */
[----:B-1----:R-:W-:Y:S02]  /*0b40*/  @!P5 IMAD.WIDE.U32 R12, R11, 0x2, R12 ;  /* 0x000000020b0cd825 */ /* 0x002fe400078e000c */
[----:B------:R0:W2:Y:S04]  /*0b50*/  @!P0 LDG.E.U16 R27, desc[UR4][R14.64] ;  /* 0x000000040e1b8981 */ /* 0x0000a8000c1e1500 */
[----:B------:R1:W2:Y:S01]  /*0b60*/  @!P5 LDG.E.U16 R20, desc[UR4][R12.64] ;  /* 0x000000040c14d981 */ /* 0x0002a2000c1e1500 */
[C---:B------:R-:W-:Y:S01]  /*0b70*/  VIADD R29, R23.reuse, 0x100 ;  /* 0x00000100171d7836 */ /* 0x040fe20000000000 */
[----:B0-----:R-:W-:-:S02]  /*0b80*/  IADD3 R15, R23, 0x80, RZ ;  /* 0x00000080170f7810 */ /* 0x001fc40007ffe0ff */
[----:B------:R-:W-:Y:S01]  /*0b90*/  IADD3 R17, R23, 0x200, RZ ;  /* 0x0000020017117810 */ /* 0x000fe20007ffe0ff */
[----:B------:R-:W-:Y:S04]  /*0ba0*/  BSSY B0, `(.L_x_1846) ;  /* 0x000006e000007945 */ /* 0x000fe80003800000 */
[----:B------:R-:W-:Y:S01]  /*0bb0*/  BSSY B1, `(.L_x_1847) ;  /* 0x0000066000017945 */ /* 0x000fe20003800000 */
[----:B----4-:R-:W-:-:S05]  /*0bc0*/  IMAD.U32 R28, R24, 0x10000, RZ ;  /* 0x00010000181c7824 */ /* 0x010fca00078e00ff */
[----:B------:R-:W-:-:S04]  /*0bd0*/  FSETP.GT.FTZ.AND P0, PT, R28, RZ, PT ;  /* 0x000000ff1c00720b */ /* 0x000fc80003f14000 */
[----:B------:R-:W-:Y:S01]  /*0be0*/  ISETP.GE.OR P2, PT, R23, R2, P0 ;  /* 0x000000021700720c */ /* 0x000fe20000746670 */
[----:B-----5:R-:W-:Y:S02]  /*0bf0*/  IMAD.U32 R11, R3, 0x10000, RZ ;  /* 0x00010000030b7824 */ /* 0x020fe400078e00ff */
[----:B------:R-:W-:-:S03]  /*0c00*/  IMAD.U32 R21, R4, 0x10000, RZ ;  /* 0x0001000004157824 */ /* 0x000fc600078e00ff */
[----:B------:R-:W-:Y:S02]  /*0c10*/  FSETP.GT.FTZ.AND P4, PT, R11, RZ, PT ;  /* 0x000000ff0b00720b */ /* 0x000fe40003f94000 */
[----:B------:R-:W-:Y:S02]  /*0c20*/  FSETP.GT.FTZ.AND P0, PT, R21, RZ, PT ;  /* 0x000000ff1500720b */ /* 0x000fe40003f14000 */
[-C--:B------:R-:W-:Y:S02]  /*0c30*/  ISETP.GE.OR P4, PT, R15, R2.reuse, P4 ;  /* 0x000000020f00720c */ /* 0x080fe40002786670 */
[----:B------:R-:W-:Y:S01]  /*0c40*/  ISETP.GE.OR P1, PT, R29, R2, P0 ;  /* 0x000000021d00720c */ /* 0x000fe20000726670 */
[----:B-1----:R-:W-:-:S04]  /*0c50*/  @!P2 IMAD.U32 R13, R18, 0x10000, RZ ;  /* 0x00010000120da824 */ /* 0x002fc800078e00ff */
[----:B------:R-:W-:-:S06]  /*0c60*/  @!P2 FMUL.FTZ R13, R28, R13 ;  /* 0x0000000d1c0da220 */ /* 0x000fcc0000410000 */
[----:B------:R-:W-:Y:S01]  /*0c70*/  @!P4 IMAD.U32 R12, R22, 0x10000, RZ ;  /* 0x00010000160cc824 */ /* 0x000fe200078e00ff */
[----:B------:R-:W-:-:S03]  /*0c80*/  @!P2 F2FP.BF16.F32.PACK_AB R13, RZ, R13 ;  /* 0x0000000dff0da23e */ /* 0x000fc600000010ff */
[----:B------:R-:W-:Y:S01]  /*0c90*/  @!P4 FMUL.FTZ R12, R11, R12 ;  /* 0x0000000c0b0cc220 */ /* 0x000fe20000410000 */
[----:B------:R-:W-:Y:S02]  /*0ca0*/  VIADD R11, R23, 0x180 ;  /* 0x00000180170b7836 */ /* 0x000fe40000000000 */
[----:B---3--:R-:W-:Y:S02]  /*0cb0*/  @!P1 IMAD.U32 R10, R10, 0x10000, RZ ;  /* 0x000100000a0a9824 */ /* 0x008fe400078e00ff */
[----:B------:R-:W-:Y:S01]  /*0cc0*/  IMAD.U32 R16, R5, 0x10000, RZ ;  /* 0x0001000005107824 */ /* 0x000fe200078e00ff */
[----:B------:R-:W-:Y:S01]  /*0cd0*/  @!P2 PRMT R24, R13, 0x7610, R24 ;  /* 0x000076100d18a816 */ /* 0x000fe20000000018 */
[----:B------:R-:W-:-:S03]  /*0ce0*/  @!P1 FMUL.FTZ R10, R21, R10 ;  /* 0x0000000a150a9220 */ /* 0x000fc60000410000 */
[----:B------:R-:W-:-:S04]  /*0cf0*/  FSETP.GT.FTZ.AND P3, PT, R16, RZ, PT ;  /* 0x000000ff1000720b */ /* 0x000fc80003f74000 */
[----:B------:R-:W-:Y:S01]  /*0d00*/  ISETP.GE.OR P3, PT, R11, R2, P3 ;  /* 0x000000020b00720c */ /* 0x000fe20001f66670 */
[----:B------:R-:W-:Y:S02]  /*0d10*/  IMAD.U32 R13, R7, 0x10000, RZ ;  /* 0x00010000070d7824 */ /* 0x000fe400078e00ff */
[----:B------:R-:W-:Y:S01]  /*0d20*/  VIADD R11, R23, 0x280 ;  /* 0x00000280170b7836 */ /* 0x000fe20000000000 */
[----:B------:R-:W-:Y:S02]  /*0d30*/  @!P1 F2FP.BF16.F32.PACK_AB R10, RZ, R10 ;  /* 0x0000000aff0a923e */ /* 0x000fe400000010ff */
[----:B------:R-:W-:Y:S02]  /*0d40*/  FSETP.GT.FTZ.AND P2, PT, R13, RZ, PT ;  /* 0x000000ff0d00720b */ /* 0x000fe40003f54000 */
[----:B------:R-:W-:Y:S01]  /*0d50*/  @!P1 PRMT R4, R10, 0x7610, R4 ;  /* 0x000076100a049816 */ /* 0x000fe20000000004 */
[----:B------:R-:W-:Y:S01]  /*0d60*/  IMAD.U32 R18, R8, 0x10000, RZ ;  /* 0x0001000008127824 */ /* 0x000fe200078e00ff */
[----:B------:R-:W-:Y:S01]  /*0d70*/  ISETP.GE.OR P2, PT, R11, R2, P2 ;  /* 0x000000020b00720c */ /* 0x000fe20001746670 */
[----:B------:R-:W-:-:S03]  /*0d80*/  VIADD R11, R23, 0x300 ;  /* 0x00000300170b7836 */ /* 0x000fc60000000000 */
[----:B------:R-:W-:Y:S01]  /*0d90*/  FSETP.GT.FTZ.AND P1, PT, R18, RZ, PT ;  /* 0x000000ff1200720b */ /* 0x000fe20003f34000 */
[----:B------:R-:W-:-:S03]  /*0da0*/  IMAD.U32 R14, R6, 0x10000, RZ ;  /* 0x00010000060e7824 */ /* 0x000fc600078e00ff */
[----:B------:R-:W-:Y:S02]  /*0db0*/  ISETP.GE.OR P1, PT, R11, R2, P1 ;  /* 0x000000020b00720c */ /* 0x000fe40000f26670 */
[----:B------:R-:W0:Y:S01]  /*0dc0*/  @!P6 LDC.64 R10, c[0x0][0x218] ;  /* 0x00008600ff0aeb82 */ /* 0x000e220000000a00 */
[----:B------:R-:W-:-:S04]  /*0dd0*/  FSETP.GT.FTZ.AND P0, PT, R14, RZ, PT ;  /* 0x000000ff0e00720b */ /* 0x000fc80003f14000 */
[----:B------:R-:W-:Y:S01]  /*0de0*/  ISETP.GE.OR P0, PT, R17, R2, P0 ;  /* 0x000000021100720c */ /* 0x000fe20000706670 */
[----:B------:R-:W-:Y:S02]  /*0df0*/  IMAD.U32 R17, R9, 0x10000, RZ ;  /* 0x0001000009117824 */ /* 0x000fe400078e00ff */
[----:B------:R-:W-:-:S03]  /*0e00*/  VIADD R21, R23, 0x380 ;  /* 0x0000038017157836 */ /* 0x000fc60000000000 */
[----:B------:R-:W-:-:S04]  /*0e10*/  FSETP.GT.FTZ.AND P5, PT, R17, RZ, PT ;  /* 0x000000ff1100720b */ /* 0x000fc80003fb4000 */
[----:B------:R-:W-:Y:S02]  /*0e20*/  ISETP.GE.OR P5, PT, R21, R2, P5 ;  /* 0x000000021500720c */ /* 0x000fe40002fa6670 */
[----:B------:R-:W-:Y:S01]  /*0e30*/  @!P6 IADD3 R21, R0, R23, RZ ;  /* 0x000000170015e210 */ /* 0x000fe20007ffe0ff */
[----:B------:R-:W-:-:S04]  /*0e40*/  @!P6 IMAD.MOV.U32 R23, RZ, RZ, R15 ;  /* 0x000000ffff17e224 */ /* 0x000fc800078e000f */
[----:B0-----:R-:W-:-:S04]  /*0e50*/  @!P6 IMAD.WIDE.U32 R10, R21, 0x2, R10 ;  /* 0x00000002150ae825 */ /* 0x001fc800078e000a */
[----:B------:R-:W-:-:S04]  /*0e60*/  @!P3 IMAD.U32 R25, R25, 0x10000, RZ ;  /* 0x000100001919b824 */ /* 0x000fc800078e00ff */
[----:B------:R-:W-:Y:S01]  /*0e70*/  @!P3 FMUL.FTZ R25, R16, R25 ;  /* 0x000000191019b220 */ /* 0x000fe20000410000 */
[----:B------:R0:W-:Y:S01]  /*0e80*/  @!P6 STG.E.U16 desc[UR4][R10.64], R24 ;  /* 0x000000180a00e986 */ /* 0x0001e2000c101504 */
[----:B------:R-:W-:-:S03]  /*0e90*/  @!P4 F2FP.BF16.F32.PACK_AB R12, RZ, R12 ;  /* 0x0000000cff0cc23e */ /* 0x000fc600000010ff */
[----:B------:R-:W-:Y:S01]  /*0ea0*/  @!P3 F2FP.BF16.F32.PACK_AB R25, RZ, R25 ;  /* 0x00000019ff19b23e */ /* 0x000fe200000010ff */
[----:B------:R-:W-:Y:S01]  /*0eb0*/  @!P0 IMAD.U32 R15, R26, 0x10000, RZ ;  /* 0x000100001a0f8824 */ /* 0x000fe200078e00ff */
[----:B------:R-:W-:Y:S02]  /*0ec0*/  @!P4 PRMT R3, R12, 0x7610, R3 ;  /* 0x000076100c03c816 */ /* 0x000fe40000000003 */
[----:B------:R-:W-:Y:S02]  /*0ed0*/  @!P3 PRMT R5, R25, 0x7610, R5 ;  /* 0x000076101905b816 */ /* 0x000fe40000000005 */
[----:B------:R-:W-:Y:S01]  /*0ee0*/  ISETP.GE.AND P3, PT, R23, R2, PT ;  /* 0x000000021700720c */ /* 0x000fe20003f66270 */
[----:B--2---:R-:W-:Y:S02]  /*0ef0*/  @!P2 IMAD.U32 R12, R19, 0x10000, RZ ;  /* 0x00010000130ca824 */ /* 0x004fe400078e00ff */
[----:B------:R-:W-:Y:S02]  /*0f00*/  @!P1 IMAD.U32 R27, R27, 0x10000, RZ ;  /* 0x000100001b1b9824 */ /* 0x000fe400078e00ff */
[----:B------:R-:W-:-:S02]  /*0f10*/  @!P5 IMAD.U32 R20, R20, 0x10000, RZ ;  /* 0x000100001414d824 */ /* 0x000fc400078e00ff */
[----:B------:R-:W-:Y:S01]  /*0f20*/  @!P0 FMUL.FTZ R15, R14, R15 ;  /* 0x0000000f0e0f8220 */ /* 0x000fe20000410000 */
[----:B------:R-:W-:Y:S01]  /*0f30*/  @!P2 FMUL.FTZ R12, R13, R12 ;  /* 0x0000000c0d0ca220 */ /* 0x000fe20000410000 */
[----:B------:R-:W-:Y:S01]  /*0f40*/  @!P1 FMUL.FTZ R27, R18, R27 ;  /* 0x0000001b121b9220 */ /* 0x000fe20000410000 */
[----:B------:R-:W-:Y:S02]  /*0f50*/  @!P5 FMUL.FTZ R20, R17, R20 ;  /* 0x000000141114d220 */ /* 0x000fe40000410000 */
[----:B------:R-:W-:Y:S02]  /*0f60*/  @!P0 F2FP.BF16.F32.PACK_AB R15, RZ, R15 ;  /* 0x0000000fff0f823e */ /* 0x000fe400000010ff */
[----:B------:R-:W-:Y:S02]  /*0f70*/  @!P2 F2FP.BF16.F32.PACK_AB R12, RZ, R12 ;  /* 0x0000000cff0ca23e */ /* 0x000fe400000010ff */
[----:B------:R-:W-:Y:S02]  /*0f80*/  @!P1 F2FP.BF16.F32.PACK_AB R27, RZ, R27 ;  /* 0x0000001bff1b923e */ /* 0x000fe400000010ff */
[----:B------:R-:W-:-:S02]  /*0f90*/  @!P5 F2FP.BF16.F32.PACK_AB R20, RZ, R20 ;  /* 0x00000014ff14d23e */ /* 0x000fc400000010ff */
[----:B------:R-:W-:Y:S02]  /*0fa0*/  @!P0 PRMT R6, R15, 0x7610, R6 ;  /* 0x000076100f068816 */ /* 0x000fe40000000006 */
        /* <DEDUP_REMOVED lines=12> */
[----:B------:R-:W-:Y:S02]  /*1070*/  IMAD.IADD R3, R0, 0x1, R23 ;  /* 0x0000000100037824 */ /* 0x000fe400078e0217 */
[----:B------:R-:W-:Y:S02]  /*1080*/  VIADD R23, R23, 0x80 ;  /* 0x0000008017177836 */ /* 0x000fe40000000000 */
[----:B0-----:R-:W-:-:S05]  /*1090*/  IMAD.WIDE.U32 R10, R3, 0x2, R10 ;  /* 0x00000002030a7825 */ /* 0x001fca00078e000a */
[----:B------:R0:W-:Y:S02]  /*10a0*/  STG.E.U16 desc[UR4][R10.64], R4 ;  /* 0x000000040a007986 */ /* 0x0001e4000c101504 */
.L_x_1848:
[----:B------:R-:W-:-:S13]  /*10b0*/  ISETP.GE.AND P0, PT, R23, R2, PT ;  /* 0x000000021700720c */ /* 0x000fda0003f06270 */
[----:B------:R-:W-:Y:S05]  /*10c0*/  @P0 BRA `(.L_x_1850) ;  /* 0x0000000000300947 */ /* 0x000fea0003800000 */
[----:B0-----:R-:W0:Y:S01]  /*10d0*/  LDC.64 R10, c[0x0][0x218] ;  /* 0x00008600ff0a7b82 */ /* 0x001e220000000a00 */
[----:B------:R-:W-:Y:S02]  /*10e0*/  IMAD.IADD R3, R0, 0x1, R23 ;  /* 0x0000000100037824 */ /* 0x000fe400078e0217 */
[----:B------:R-:W-:Y:S02]  /*10f0*/  VIADD R23, R23, 0x80 ;  /* 0x0000008017177836 */ /* 0x000fe40000000000 */
[----:B0-----:R-:W-:-:S05]  /*1100*/  IMAD.WIDE.U32 R10, R3, 0x2, R10 ;  /* 0x00000002030a7825 */ /* 0x001fca00078e000a */
[----:B------:R1:W-:Y:S02]  /*1110*/  STG.E.U16 desc[UR4][R10.64], R5 ;  /* 0x000000050a007986 */ /* 0x0003e4000c101504 */
.L_x_1849:
[----:B------:R-:W-:-:S13]  /*1120*/  ISETP.GE.AND P0, PT, R23, R2, PT ;  /* 0x000000021700720c */ /* 0x000fda0003f06270 */
[----:B------:R-:W-:Y:S05]  /*1130*/  @P0 BRA `(.L_x_1851) ;  /* 0x0000000000340947 */ /* 0x000fea0003800000 */
[----:B-1----:R-:W1:Y:S01]  /*1140*/  LDC.64 R4, c[0x0][0x218] ;  /* 0x00008600ff047b82 */ /* 0x002e620000000a00 */
[----:B0-----:R-:W-:Y:S01]  /*1150*/  IMAD.IADD R3, R0, 0x1, R23 ;  /* 0x0000000100037824 */ /* 0x001fe200078e0217 */
[----:B------:R-:W-:-:S03]  /*1160*/  IADD3 R23, R23, 0x80, RZ ;  /* 0x0000008017177810 */ /* 0x000fc60007ffe0ff */
[----:B-1----:R-:W-:-:S05]  /*1170*/  IMAD.WIDE.U32 R4, R3, 0x2, R4 ;  /* 0x0000000203047825 */ /* 0x002fca00078e0004 */
[----:B------:R1:W-:Y:S02]  /*1180*/  STG.E.U16 desc[UR4][R4.64], R6 ;  /* 0x0000000604007986 */ /* 0x0003e4000c101504 */
.L_x_1850:
[----:B------:R-:W-:-:S13]  /*1190*/  ISETP.GE.AND P0, PT, R23, R2, PT ;  /* 0x000000021700720c */ /* 0x000fda0003f06270 */
[----:B------:R-:W-:Y:S05]  /*11a0*/  @P0 BREAK B1 ;  /* 0x0000000000010942 */ /* 0x000fea0003800000 */
[----:B------:R-:W-:Y:S05]  /*11b0*/  @P0 BRA `(.L_x_1852) ;  /* 0x0000000000300947 */ /* 0x000fea0003800000 */
[----:B01----:R-:W0:Y:S01]  /*11c0*/  LDC.64 R4, c[0x0][0x218] ;  /* 0x00008600ff047b82 */ /* 0x003e220000000a00 */
[----:B------:R-:W-:Y:S02]  /*11d0*/  IMAD.IADD R3, R0, 0x1, R23 ;  /* 0x0000000100037824 */ /* 0x000fe400078e0217 */
[----:B------:R-:W-:Y:S02]  /*11e0*/  VIADD R23, R23, 0x80 ;  /* 0x0000008017177836 */ /* 0x000fe40000000000 */
[----:B0-----:R-:W-:-:S05]  /*11f0*/  IMAD.WIDE.U32 R4, R3, 0x2, R4 ;  /* 0x0000000203047825 */ /* 0x001fca00078e0004 */
[----:B------:R2:W-:Y:S02]  /*1200*/  STG.E.U16 desc[UR4][R4.64], R7 ;  /* 0x0000000704007986 */ /* 0x0005e4000c101504 */
.L_x_1851:
[----:B------:R-:W-:Y:S05]  /*1210*/  BSYNC B1 ;  /* 0x0000000000017941 */ /* 0x000fea0003800000 */
.L_x_1847:
[----:B------:R-:W-:-:S13]  /*1220*/  ISETP.GE.AND P0, PT, R23, R2, PT ;  /* 0x000000021700720c */ /* 0x000fda0003f06270 */
[----:B-12---:R-:W1:Y:S01]  /*1230*/  @!P0 LDC.64 R4, c[0x0][0x218] ;  /* 0x00008600ff048b82 */ /* 0x006e620000000a00 */
[----:B0-----:R-:W-:Y:S02]  /*1240*/  @!P0 IMAD.IADD R3, R0, 0x1, R23 ;  /* 0x0000000100038824 */ /* 0x001fe400078e0217 */
[----:B------:R-:W-:Y:S02]  /*1250*/  @!P0 VIADD R23, R23, 0x80 ;  /* 0x0000008017178836 */ /* 0x000fe40000000000 */
[----:B-1----:R-:W-:-:S05]  /*1260*/  @!P0 IMAD.WIDE.U32 R4, R3, 0x2, R4 ;  /* 0x0000000203048825 */ /* 0x002fca00078e0004 */
[----:B------:R2:W-:Y:S02]  /*1270*/  @!P0 STG.E.U16 desc[UR4][R4.64], R8 ;  /* 0x0000000804008986 */ /* 0x0005e4000c101504 */
.L_x_1852:
[----:B------:R-:W-:Y:S05]  /*1280*/  BSYNC B0 ;  /* 0x0000000000007941 */ /* 0x000fea0003800000 */
.L_x_1846:
[----:B------:R-:W-:Y:S05]  /*1290*/  WARPSYNC.ALL ;  /* 0x0000000000007948 */ /* 0x000fea0003800000 */
[----:B------:R-:W-:-:S13]  /*12a0*/  ISETP.GE.AND P0, PT, R23, R2, PT ;  /* 0x000000021700720c */ /* 0x000fda0003f06270 */
[----:B------:R-:W-:Y:S05]  /*12b0*/  @P0 EXIT ;  /* 0x000000000000094d */ /* 0x000fea0003800000 */
[----:B------:R-:W3:Y:S01]  /*12c0*/  LDC.64 R2, c[0x0][0x218] ;  /* 0x00008600ff027b82 */ /* 0x000ee20000000a00 */
[----:B------:R-:W-:-:S04]  /*12d0*/  IMAD.IADD R23, R0, 0x1, R23 ;  /* 0x0000000100177824 */ /* 0x000fc800078e0217 */
[----:B---3--:R-:W-:-:S05]  /*12e0*/  IMAD.WIDE.U32 R2, R23, 0x2, R2 ;  /* 0x0000000217027825 */ /* 0x008fca00078e0002 */
[----:B------:R-:W-:Y:S01]  /*12f0*/  STG.E.U16 desc[UR4][R2.64], R9 ;  /* 0x0000000902007986 */ /* 0x000fe2000c101504 */
[----:B------:R-:W-:Y:S05]  /*1300*/  EXIT ;  /* 0x000000000000794d */ /* 0x000fea0003800000 */
.L_x_1853:
        /* <DEDUP_REMOVED lines=15> */
.L_x_3520:


//--------------------- .text._ZN2at6native29vectorized_elementwise_kernelILi4EZZZNS0_12prelu_kernelERNS_14TensorIteratorEENKUlvE_clEvENKUlvE1_clEvEUlN3c108BFloat16ES7_E_St5arrayIPcLm3EEEEviT0_T1_ --------------------------
	.section	.text._ZN2at6native29vectorized_elementwise_kernelILi4EZZZNS0_12prelu_kernelERNS_14TensorIteratorEENKUlvE_clEvENKUlvE1_clEvEUlN3c108BFloat16ES7_E_St5arrayIPcLm3EEEEviT0_T1_,"ax",@progbits
	.align	128
        .global         _ZN2at6native29vectorized_elementwise_kernelILi4EZZZNS0_12prelu_kernelERNS_14TensorIteratorEENKUlvE_clEvENKUlvE1_clEvEUlN3c108BFloat16ES7_E_St5arrayIPcLm3EEEEviT0_T1_
        .type           _ZN2at6native29vectorized_elementwise_kernelILi4EZZZNS0_12prelu_kernelERNS_14TensorIteratorEENKUlvE_clEvENKUlvE1_clEvEUlN3c108BFloat16ES7_E_St5arrayIPcLm3EEEEviT0_T1_,@function
        .size           _ZN2at6native29vectorized_elementwise_kernelILi4EZZZNS0_12prelu_kernelERNS_14TensorIteratorEENKUlvE_clEvENKUlvE1_clEvEUlN3c108BFloat16ES7_E_St5arrayIPcLm3EEEEviT0_T1_,(.L_x_3521 - _ZN2at6native29vectorized_elementwise_kernelILi4EZZZNS0_12prelu_kernelERNS_14TensorIteratorEENKUlvE_clEvENKUlvE1_clEvEUlN3c108BFloat16ES7_E_St5arrayIPcLm3EEEEviT0_T1_)
        .other          _ZN2at6native29vectorized_elementwise_kernelILi4EZZZNS0_12prelu_kernelERNS_14TensorIteratorEENKUlvE_clEvENKUlvE1_clEvEUlN3c108BFloat16ES7_E_St5arrayIPcLm3EEEEviT0_T1_,@"STO_CUDA_ENTRY STV_DEFAULT"
_ZN2at6native29vectorized_elementwise_kernelILi4EZZZNS0_12prelu_kernelERNS_14TensorIteratorEENKUlvE_clEvENKUlvE1_clEvEUlN3c108BFloat16ES7_E_St5arrayIPcLm3EEEEviT0_T1_:
.text._ZN2at6native29vectorized_elementwise_kernelILi4EZZZNS0_12prelu_kernelERNS_14TensorIteratorEENKUlvE_clEvENKUlvE1_clEvEUlN3c108BFloat16ES7_E_St5arrayIPcLm3EEEEviT0_T1_:
        /* <DEDUP_REMOVED lines=17> */
[----:B------:R-:W4:Y:S04]  /*0110*/  LDG.E.64 R8, desc[UR4][R16.64] ;  /* 0x0000000410087981 */ /* 0x000f28000c1e1b00 */
[----:B------:R1:W5:Y:S01]  /*0120*/  LDG.E.64 R2, desc[UR4][R16.64+0x400] ;  /* 0x0004000410027981 */ /* 0x000362000c1e1b00 */
[----:B---3--:R-:W-:Y:S01]  /*0130*/  IMAD.U32 R7, R12, 0x10000, RZ ;  /* 0x000100000c077824 */ /* 0x008fe200078e00ff */
[----:B------:R-:W-:-:S04]  /*0140*/  PRMT R10, R13, 0x7610, R10 ;  /* 0x000076100d0a7816 */ /* 0x000fc8000000000a */
[----:B------:R-:W-:Y:S01]  /*0150*/  FSETP.GT.FTZ.AND P2, PT, R7, RZ, PT ;  /* 0x000000ff0700720b */ /* 0x000fe20003f54000 */
[----:B------:R-:W-:Y:S01]  /*0160*/  IMAD.U32 R19, R10, 0x10000, RZ ;  /* 0x000100000a137824 */ /* 0x000fe200078e00ff */
[----:B------:R-:W-:-:S04]  /*0170*/  PRMT R7, R12, 0x7632, R7 ;  /* 0x000076320c077816 */ /* 0x000fc80000000007 */
[----:B------:R-:W-:Y:S01]  /*0180*/  FSETP.GT.FTZ.AND P0, PT, R19, RZ, PT ;  /* 0x000000ff1300720b */ /* 0x000fe20003f14000 */
[----:B------:R-:W-:-:S05]  /*0190*/  IMAD.U32 R18, R7, 0x10000, RZ ;  /* 0x0001000007127824 */ /* 0x000fca00078e00ff */
[----:B------:R-:W-:Y:S01]  /*01a0*/  FSETP.GT.FTZ.AND P1, PT, R18, RZ, PT ;  /* 0x000000ff1200720b */ /* 0x000fe20003f34000 */
[----:B0-----:R-:W-:Y:S02]  /*01b0*/  @!P2 IMAD.U32 R14, R12, 0x10000, RZ ;  /* 0x000100000c0ea824 */ /* 0x001fe400078e00ff */
[----:B----4-:R-:W-:-:S04]  /*01c0*/  @!P2 IMAD.U32 R11, R8, 0x10000, RZ ;  /* 0x00010000080ba824 */ /* 0x010fc800078e00ff */
[----:B------:R-:W-:Y:S01]  /*01d0*/  @!P2 FMUL.FTZ R11, R11, R14 ;  /* 0x0000000e0b0ba220 */ /* 0x000fe20000410000 */
[----:B------:R-:W-:Y:S01]  /*01e0*/  PRMT R15, R8, 0x7632, R15 ;  /* 0x00007632080f7816 */ /* 0x000fe2000000000f */
[----:B------:R-:W-:Y:S01]  /*01f0*/  @!P0 IMAD.U32 R8, R9, 0x10000, RZ ;  /* 0x0001000009088824 */ /* 0x000fe200078e00ff */
[----:B------:R-:W-:Y:S02]  /*0200*/  PRMT R13, R13, 0x7632, R13 ;  /* 0x000076320d0d7816 */ /* 0x000fe4000000000d */
[----:B------:R-:W-:Y:S01]  /*0210*/  @!P2 F2FP.BF16.F32.PACK_AB R11, RZ, R11 ;  /* 0x0000000bff0ba23e */ /* 0x000fe200000010ff */
[----:B------:R-:W-:Y:S01]  /*0220*/  @!P0 FMUL.FTZ R21, R19, R8 ;  /* 0x0000000813158220 */ /* 0x000fe20000410000 */
[----:B------:R-:W-:Y:S01]  /*0230*/  @!P1 IMAD.U32 R15, R15, 0x10000, RZ ;  /* 0x000100000f0f9824 */ /* 0x000fe200078e00ff */
[----:B--2---:R-:W-:Y:S02]  /*0240*/  PRMT R8, R4, 0x7632, R8 ;  /* 0x0000763204087816 */ /* 0x004fe40000000008 */
[----:B------:R-:W-:Y:S01]  /*0250*/  @!P2 PRMT R12, R11, 0x7610, R12 ;  /* 0x000076100b0ca816 */ /* 0x000fe2000000000c */
[----:B-1----:R-:W-:Y:S01]  /*0260*/  IMAD.U32 R16, R13, 0x10000, RZ ;  /* 0x000100000d107824 */ /* 0x002fe200078e00ff */
[----:B------:R-:W-:-:S02]  /*0270*/  PRMT R11, R5, 0x7632, R11 ;  /* 0x00007632050b7816 */ /* 0x000fc4000000000b */
[----:B------:R-:W-:Y:S02]  /*0280*/  PRMT R14, R5, 0x7610, R14 ;  /* 0x00007610050e7816 */ /* 0x000fe4000000000e */
[----:B------:R-:W-:Y:S01]  /*0290*/  PRMT R9, R4, 0x7610, R9 ;  /* 0x0000761004097816 */ /* 0x000fe20000000009 */
[----:B------:R-:W-:Y:S01]  /*02a0*/  @!P1 FMUL.FTZ R20, R18, R15 ;  /* 0x0000000f12149220 */ /* 0x000fe20000410000 */
[----:B------:R-:W-:Y:S01]  /*02b0*/  IMAD.U32 R18, R8, 0x10000, RZ ;  /* 0x0001000008127824 */ /* 0x000fe200078e00ff */
[----:B------:R-:W-:Y:S01]  /*02c0*/  FSETP.GT.FTZ.AND P2, PT, R16, RZ, PT ;  /* 0x000000ff1000720b */ /* 0x000fe20003f54000 */
[----:B------:R-:W-:Y:S01]  /*02d0*/  IMAD.U32 R15, R11, 0x10000, RZ ;  /* 0x000100000b0f7824 */ /* 0x000fe200078e00ff */
[----:B------:R-:W-:Y:S01]  /*02e0*/  SHF.L.U32 R19, R9, 0x10, RZ ;  /* 0x0000001009137819 */ /* 0x000fe200000006ff */
[----:B------:R-:W-:Y:S01]  /*02f0*/  IMAD.U32 R17, R14, 0x10000, RZ ;  /* 0x000100000e117824 */ /* 0x000fe200078e00ff */
[----:B------:R-:W-:Y:S01]  /*0300*/  FSETP.GT.FTZ.AND P4, PT, R18, RZ, PT ;  /* 0x000000ff1200720b */ /* 0x000fe20003f94000 */
[----:B------:R-:W0:Y:S01]  /*0310*/  LDC.64 R4, c[0x0][0x218] ;  /* 0x00008600ff047b82 */ /* 0x000e220000000a00 */
[----:B------:R-:W-:-:S02]  /*0320*/  FSETP.GT.FTZ.AND P3, PT, R19, RZ, PT ;  /* 0x000000ff1300720b */ /* 0x000fc40003f74000 */
[----:B------:R-:W-:Y:S02]  /*0330*/  FSETP.GT.FTZ.AND P6, PT, R15, RZ, PT ;  /* 0x000000ff0f00720b */ /* 0x000fe40003fd4000 */
[----:B------:R-:W-:Y:S02]  /*0340*/  FSETP.GT.FTZ.AND P5, PT, R17, RZ, PT ;  /* 0x000000ff1100720b */ /* 0x000fe40003fb4000 */
[----:B------:R-:W-:Y:S02]  /*0350*/  @!P0 F2FP.BF16.F32.PACK_AB R21, RZ, R21 ;  /* 0x00000015ff15823e */ /* 0x000fe400000010ff */
[----:B------:R-:W-:Y:S02]  /*0360*/  PRMT R23, R9, 0x7632, R23 ;  /* 0x0000763209177816 */ /* 0x000fe40000000017 */
[----:B------:R-:W-:Y:S02]  /*0370*/  @!P1 F2FP.BF16.F32.PACK_AB R20, RZ, R20 ;  /* 0x00000014ff14923e */ /* 0x000fe400000010ff */
[----:B------:R-:W-:Y:S01]  /*0380*/  @!P0 PRMT R10, R21, 0x7610, R10 ;  /* 0x00007610150a8816 */ /* 0x000fe2000000000a */
[----:B------:R-:W-:Y:S01]  /*0390*/  @!P2 IMAD.U32 R23, R23, 0x10000, RZ ;  /* 0x000100001717a824 */ /* 0x000fe200078e00ff */
[----:B------:R-:W-:-:S02]  /*03a0*/  @!P1 PRMT R7, R20, 0x7610, R7 ;  /* 0x0000761014079816 */ /* 0x000fc40000000007 */
[----:B-----5:R-:W-:Y:S02]  /*03b0*/  PRMT R21, R2, 0x7632, R21 ;  /* 0x0000763202157816 */ /* 0x020fe40000000015 */
[----:B------:R-:W-:Y:S01]  /*03c0*/  PRMT R20, R3, 0x7632, R20 ;  /* 0x0000763203147816 */ /* 0x000fe20000000014 */
[----:B------:R-:W-:Y:S01]  /*03d0*/  @!P2 FMUL.FTZ R23, R16, R23 ;  /* 0x000000171017a220 */ /* 0x000fe20000410000 */
[----:B------:R-:W-:Y:S02]  /*03e0*/  @!P3 IMAD.U32 R2, R2, 0x10000, RZ ;  /* 0x000100000202b824 */ /* 0x000fe400078e00ff */
[----:B------:R-:W-:Y:S01]  /*03f0*/  @!P4 IMAD.U32 R21, R21, 0x10000, RZ ;  /* 0x000100001515c824 */ /* 0x000fe200078e00ff */
[----:B------:R-:W-:Y:S01]  /*0400*/  @!P6 SHF.L.U32 R20, R20, 0x10, RZ ;  /* 0x000000101414e819 */ /* 0x000fe200000006ff */
[----:B------:R-:W-:Y:S02]  /*0410*/  @!P5 IMAD.U32 R16, R3, 0x10000, RZ ;  /* 0x000100000310d824 */ /* 0x000fe400078e00ff */
[----:B------:R-:W-:Y:S01]  /*0420*/  @!P3 FMUL.FTZ R2, R19, R2 ;  /* 0x000000021302b220 */ /* 0x000fe20000410000 */
[----:B------:R-:W-:Y:S01]  /*0430*/  @!P4 FMUL.FTZ R21, R18, R21 ;  /* 0x000000151215c220 */ /* 0x000fe20000410000 */
[----:B------:R-:W-:Y:S01]  /*0440*/  @!P5 FMUL.FTZ R16, R17, R16 ;  /* 0x000000101110d220 */ /* 0x000fe20000410000 */
[----:B------:R-:W-:-:S02]  /*0450*/  @!P6 FMUL.FTZ R20, R15, R20 ;  /* 0x000000140f14e220 */ /* 0x000fc40000410000 */
[----:B------:R-:W-:Y:S02]  /*0460*/  @!P3 F2FP.BF16.F32.PACK_AB R2, RZ, R2 ;  /* 0x00000002ff02b23e */ /* 0x000fe400000010ff */
[----:B------:R-:W-:Y:S02]  /*0470*/  @!P4 F2FP.BF16.F32.PACK_AB R21, RZ, R21 ;  /* 0x00000015ff15c23e */ /* 0x000fe400000010ff */
[----:B------:R-:W-:Y:S02]  /*0480*/  @!P2 F2FP.BF16.F32.PACK_AB R23, RZ, R23 ;  /* 0x00000017ff17a23e */ /* 0x000fe400000010ff */
[----:B------:R-:W-:Y:S02]  /*0490*/  @!P5 F2FP.BF16.F32.PACK_AB R16, RZ, R16 ;  /* 0x00000010ff10d23e */ /* 0x000fe400000010ff */
[----:B------:R-:W-:Y:S01]  /*04a0*/  @!P6 F2FP.BF16.F32.PACK_AB R20, RZ, R20 ;  /* 0x00000014ff14e23e */ /* 0x000fe200000010ff */
[----:B0-----:R-:W-:Y:S01]  /*04b0*/  IMAD.WIDE.U32 R4, R0, 0x2, R4 ;  /* 0x0000000200047825 */ /* 0x001fe200078e0004 */
[----:B------:R-:W-:-:S02]  /*04c0*/  @!P3 PRMT R9, R2, 0x7610, R9 ;  /* 0x000076100209b816 */ /* 0x000fc40000000009 */
[----:B------:R-:W-:Y:S02]  /*04d0*/  @!P4 PRMT R8, R21, 0x7610, R8 ;  /* 0x000076101508c816 */ /* 0x000fe40000000008 */
[----:B------:R-:W-:Y:S02]  /*04e0*/  @!P2 PRMT R13, R23, 0x7610, R13 ;  /* 0x00007610170da816 */ /* 0x000fe4000000000d */
[----:B------:R-:W-:Y:S02]  /*04f0*/  @!P5 PRMT R14, R16, 0x7610, R14 ;  /* 0x00007610100ed816 */ /* 0x000fe4000000000e */
[----:B------:R-:W-:Y:S01]  /*0500*/  @!P6 PRMT R11, R20, 0x7610, R11 ;  /* 0x00007610140be816 */ /* 0x000fe2000000000b */
[----:B------:R-:W-:Y:S01]  /*0510*/  IMAD.WIDE R4, R6, 0x8, R4 ;  /* 0x0000000806047825 */ /* 0x000fe200078e0204 */
[----:B------:R-:W-:Y:S02]  /*0520*/  PRMT R8, R9, 0x5410, R8 ;  /* 0x0000541009087816 */ /* 0x000fe40000000008 */
[----:B------:R-:W-:-:S02]  /*0530*/  PRMT R12, R12, 0x5410, R7 ;  /* 0x000054100c0c7816 */ /* 0x000fc40000000007 */
[----:B------:R-:W-:Y:S02]  /*0540*/  PRMT R13, R10, 0x5410, R13 ;  /* 0x000054100a0d7816 */ /* 0x000fe4000000000d */
[----:B------:R-:W-:-:S03]  /*0550*/  PRMT R9, R14, 0x5410, R11 ;  /* 0x000054100e097816 */ /* 0x000fc6000000000b */
[----:B------:R-:W-:Y:S04]  /*0560*/  STG.E.64 desc[UR4][R4.64], R12 ;  /* 0x0000000c04007986 */ /* 0x000fe8000c101b04 */
[----:B------:R-:W-:Y:S01]  /*0570*/  STG.E.64 desc[UR4][R4.64+0x400], R8 ;  /* 0x0004000804007986 */ /* 0x000fe2000c101b04 */
[----:B------:R-:W-:Y:S05]  /*0580*/  EXIT ;  /* 0x000000000000794d */ /* 0x000fea0003800000 */
.L_x_1854:
        /* <DEDUP_REMOVED lines=14> */
[C---:B------:R-:W-:Y:S02]  /*0670*/  ISETP.GE.AND P4, PT, R9.reuse, R2, PT ;  /* 0x000000020900720c */ /* 0x040fe40003f86270 */
[----:B------:R-:W0:Y:S01]  /*0680*/  @!P5 LDC.64 R28, c[0x0][0x220] ;  /* 0x00008800ff1cdb82 */ /* 0x000e220000000a00 */
[----:B------:R3:W4:Y:S10]  /*0690*/  @!P6 LDG.E.U16 R24, desc[UR4][R12.64] ;  /* 0x000000040c18e981 */ /* 0x000734000c1e1500 */
[----:B------:R-:W-:Y:S01]  /*06a0*/  @!P4 IMAD.IADD R5, R0, 0x1, R9 ;  /* 0x000000010005c824 */ /* 0x000fe200078e0209 */
[----:B------:R-:W5:Y:S01]  /*06b0*/  @!P4 LDC.64 R10, c[0x0][0x220] ;  /* 0x00008800ff0acb82 */ /* 0x000f620000000a00 */
[----:B------:R-:W-:-:S05]  /*06c0*/  @!P4 VIADD R9, R9, 0x80 ;  /* 0x000000800909c836 */ /* 0x000fca0000000000 */
[----:B------:R-:W-:Y:S01]  /*06d0*/  ISETP.GE.AND P3, PT, R9, R2, PT ;  /* 0x000000020900720c */ /* 0x000fe20003f66270 */
[C---:B--2---:R-:W-:Y:S01]  /*06e0*/  @!P5 IMAD.WIDE.U32 R20, R3.reuse, 0x2, R20 ;  /* 0x000000020314d825 */ /* 0x044fe200078e0014 */
[----:B------:R-:W2:Y:S03]  /*06f0*/  @!P4 LDC.64 R6, c[0x0][0x228] ;  /* 0x00008a00ff06cb82 */ /* 0x000ea60000000a00 */
[----:B0-----:R-:W-:-:S08]  /*0700*/  @!P5 IMAD.WIDE.U32 R28, R3, 0x2, R28 ;  /* 0x00000002031cd825 */ /* 0x001fd000078e001c */
[----:B------:R-:W-:Y:S01]  /*0710*/  @!P3 IADD3 R25, R0, R9, RZ ;  /* 0x000000090019b210 */ /* 0x000fe20007ffe0ff */
[----:B------:R-:W-:Y:S01]  /*0720*/  @!P3 VIADD R9, R9, 0x80 ;  /* 0x000000800909b836 */ /* 0x000fe20000000000 */
[----:B---3--:R-:W0:Y:S01]  /*0730*/  @!P3 LDC.64 R12, c[0x0][0x220] ;  /* 0x00008800ff0cbb82 */ /* 0x008e220000000a00 */
[----:B------:R3:W4:Y:S03]  /*0740*/  @!P5 LDG.E.U16 R22, desc[UR4][R20.64] ;  /* 0x000000041416d981 */ /* 0x000726000c1e1500 */
[----:B------:R-:W-:-:S13]  /*0750*/  ISETP.GE.AND P2, PT, R9, R2, PT ;  /* 0x000000020900720c */ /* 0x000fda0003f46270 */
[----:B------:R-:W-:Y:S02]  /*0760*/  @!P2 IMAD.IADD R17, R0, 0x1, R9 ;  /* 0x000000010011a824 */ /* 0x000fe400078e0209 */
[----:B------:R-:W-:-:S05]  /*0770*/  @!P2 VIADD R9, R9, 0x80 ;  /* 0x000000800909a836 */ /* 0x000fca0000000000 */
[-C--:B------:R-:W-:Y:S02]  /*0780*/  ISETP.GE.AND P1, PT, R9, R2.reuse, PT ;  /* 0x000000020900720c */ /* 0x080fe40003f26270 */
[----:B------:R-:W-:Y:S01]  /*0790*/  PRMT R3, RZ, 0x7610, R3 ;  /* 0x00007610ff037816 */ /* 0x000fe20000000003 */
[----:B-----5:R-:W-:Y:S01]  /*07a0*/  @!P4 IMAD.WIDE.U32 R10, R5, 0x2, R10 ;  /* 0x00000002050ac825 */ /* 0x020fe200078e000a */
[----:B------:R-:W-:Y:S02]  /*07b0*/  PRMT R4, RZ, 0x7610, R4 ;  /* 0x00007610ff047816 */ /* 0x000fe40000000004 */
[----:B------:R-:W-:Y:S01]  /*07c0*/  PRMT R18, RZ, 0x7610, R18 ;  /* 0x00007610ff127816 */ /* 0x000fe20000000012 */
[----:B-1----:R-:W-:Y:S01]  /*07d0*/  @!P6 IMAD.WIDE.U32 R14, R19, 0x2, R14 ;  /* 0x00000002130ee825 */ /* 0x002fe200078e000e */
[----:B------:R1:W5:Y:S04]  /*07e0*/  @!P5 LDG.E.U16 R3, desc[UR4][R28.64] ;  /* 0x000000041c03d981 */ /* 0x000368000c1e1500 */
[----:B------:R2:W5:Y:S01]  /*07f0*/  @!P4 LDG.E.U16 R4, desc[UR4][R10.64] ;  /* 0x000000040a04c981 */ /* 0x000562000c1e1500 */
[----:B------:R-:W-:Y:S01]  /*0800*/  @!P1 IMAD.IADD R27, R0, 0x1, R9 ;  /* 0x00000001001b9824 */ /* 0x000fe200078e0209 */
[----:B---3--:R-:W3:Y:S01]  /*0810*/  @!P1 LDC.64 R20, c[0x0][0x220] ;  /* 0x00008800ff149b82 */ /* 0x008ee20000000a00 */
[----:B------:R-:W-:Y:S01]  /*0820*/  @!P1 VIADD R9, R9, 0x80 ;  /* 0x0000008009099836 */ /* 0x000fe20000000000 */
[----:B------:R0:W5:Y:S04]  /*0830*/  @!P6 LDG.E.U16 R18, desc[UR4][R14.64] ;  /* 0x000000040e12e981 */ /* 0x000168000c1e1500 */
[----:B------:R-:W-:-:S02]  /*0840*/  ISETP.GE.AND P0, PT, R9, R2, PT ;  /* 0x000000020900720c */ /* 0x000fc40003f06270 */
[----:B-1----:R-:W1:Y:S01]  /*0850*/  @!P2 LDC.64 R28, c[0x0][0x220] ;  /* 0x00008800ff1cab82 */ /* 0x002e620000000a00 */
[----:B--2---:R-:W-:Y:S01]  /*0860*/  PRMT R10, RZ, 0x7610, R10 ;  /* 0x00007610ff0a7816 */ /* 0x004fe2000000000a */
[----:B------:R-:W-:-:S09]  /*0870*/  @!P4 IMAD.WIDE.U32 R6, R5, 0x2, R6 ;  /* 0x000000020506c825 */ /* 0x000fd200078e0006 */
[----:B------:R-:W-:Y:S01]  /*0880*/  @!P0 IMAD.IADD R19, R0, 0x1, R9 ;  /* 0x0000000100138824 */ /* 0x000fe200078e0209 */
[----:B0-----:R-:W0:Y:S01]  /*0890*/  @!P0 LDC.64 R14, c[0x0][0x220] ;  /* 0x00008800ff0e8b82 */ /* 0x001e220000000a00 */
[----:B------:R-:W-:Y:S01]  /*08a0*/  @!P0 VIADD R9, R9, 0x80 ;  /* 0x0000008009098836 */ /* 0x000fe20000000000 */
[----:B------:R-:W-:Y:S01]  /*08b0*/  PRMT R5, RZ, 0x7610, R5 ;  /* 0x00007610ff057816 */ /* 0x000fe20000000005 */
[----:B------:R-:W-:Y:S01]  /*08c0*/  @!P3 IMAD.WIDE.U32 R12, R25, 0x2, R12 ;  /* 0x00000002190cb825 */ /* 0x000fe200078e000c */
[----:B------:R2:W5:Y:S02]  /*08d0*/  @!P4 LDG.E.U16 R10, desc[UR4][R6.64] ;  /* 0x00000004060ac981 */ /* 0x000564000c1e1500 */
[----:B------:R-:W-:Y:S01]  /*08e0*/  ISETP.GE.AND P5, PT, R9, R2, PT ;  /* 0x000000020900720c */ /* 0x000fe20003fa6270 */
[----:B---3--:R-:W-:Y:S01]  /*08f0*/  @!P1 IMAD.WIDE.U32 R20, R27, 0x2, R20 ;  /* 0x000000021b149825 */ /* 0x008fe200078e0014 */
[----:B------:R3:W5:Y:S01]  /*0900*/  @!P3 LDG.E.U16 R5, desc[UR4][R12.64] ;  /* 0x000000040c05b981 */ /* 0x000762000c1e1500 */
[----:B--2---:R-:W-:-:S10]  /*0910*/  PRMT R7, RZ, 0x7610, R7 ;  /* 0x00007610ff077816 */ /* 0x004fd40000000007 */
[----:B---3--:R-:W2:Y:S01]  /*0920*/  @!P5 LDC.64 R12, c[0x0][0x220] ;  /* 0x00008800ff0cdb82 */ /* 0x008ea20000000a00 */
[----:B------:R3:W5:Y:S01]  /*0930*/  @!P1 LDG.E.U16 R7, desc[UR4][R20.64] ;  /* 0x0000000414079981 */ /* 0x000762000c1e1500 */
[----:B------:R-:W-:Y:S01]  /*0940*/  PRMT R6, RZ, 0x7610, R6 ;  /* 0x00007610ff067816 */ /* 0x000fe20000000006 */
[----:B-1----:R-:W-:Y:S01]  /*0950*/  @!P2 IMAD.WIDE.U32 R28, R17, 0x2, R28 ;  /* 0x00000002111ca825 */ /* 0x002fe200078e001c */
[----:B------:R-:W-:-:S03]  /*0960*/  PRMT R8, RZ, 0x7610, R8 ;  /* 0x00007610ff087816 */ /* 0x000fc60000000008 */
[----:B0-----:R-:W-:Y:S01]  /*0970*/  @!P0 IMAD.WIDE.U32 R14, R19, 0x2, R14 ;  /* 0x00000002130e8825 */ /* 0x001fe200078e000e */
[----:B------:R0:W5:Y:S01]  /*0980*/  @!P2 LDG.E.U16 R6, desc[UR4][R28.64] ;  /* 0x000000041c06a981 */ /* 0x000162000c1e1500 */
[----:B---3--:R-:W1:Y:S03]  /*0990*/  @!P2 LDC.64 R20, c[0x0][0x228] ;  /* 0x00008a00ff14ab82 */ /* 0x008e660000000a00 */
[----:B------:R3:W5:Y:S05]  /*09a0*/  @!P0 LDG.E.U16 R8, desc[UR4][R14.64] ;  /* 0x000000040e088981 */ /* 0x00076a000c1e1500 */
[----:B0-----:R-:W0:Y:S01]  /*09b0*/  @!P3 LDC.64 R28, c[0x0][0x228] ;  /* 0x00008a00ff1cbb82 */ /* 0x001e220000000a00 */
[----:B------:R-:W-:-:S02]  /*09c0*/  @!P5 IADD3 R11, R0, R9, RZ ;  /* 0x00000009000bd210 */ /* 0x000fc40007ffe0ff */
[----:B------:R-:W-:-:S03]  /*09d0*/  PRMT R9, RZ, 0x7610, R9 ;  /* 0x00007610ff097816 */ /* 0x000fc60000000009 */
[----:B--2---:R-:W-:Y:S02]  /*09e0*/  @!P5 IMAD.WIDE.U32 R12, R11, 0x2, R12 ;  /* 0x000000020b0cd825 */ /* 0x004fe400078e000c */
[----:B---3--:R-:W2:Y:S03]  /*09f0*/  @!P0 LDC.64 R14, c[0x0][0x228] ;  /* 0x00008a00ff0e8b82 */ /* 0x008ea60000000a00 */
[----:B------:R3:W5:Y:S01]  /*0a00*/  @!P5 LDG.E.U16 R9, desc[UR4][R12.64] ;  /* 0x000000040c09d981 */ /* 0x000762000c1e1500 */
[----:B-1----:R-:W-:-:S04]  /*0a10*/  @!P2 IMAD.WIDE.U32 R20, R17, 0x2, R20 ;  /* 0x000000021114a825 */ /* 0x002fc800078e0014 */
[----:B------:R-:W1:Y:S08]  /*0a20*/  @!P1 LDC.64 R16, c[0x0][0x228] ;  /* 0x00008a00ff109b82 */ /* 0x000e700000000a00 */
[----:B---3--:R-:W3:Y:S01]  /*0a30*/  @!P5 LDC.64 R12, c[0x0][0x228] ;  /* 0x00008a00ff0cdb82 */ /* 0x008ee20000000a00 */
[----:B0-----:R-:W-:Y:S01]  /*0a40*/  @!P3 IMAD.WIDE.U32 R28, R25, 0x2, R28 ;  /* 0x00000002191cb825 */ /* 0x001fe200078e001c */
[----:B------:R-:W-:-:S02]  /*0a50*/  PRMT R25, RZ, 0x7610, R25 ;  /* 0x00007610ff197816 */ /* 0x000fc40000000019 */
[----:B------:R-:W-:-:S04]  /*0a60*/  PRMT R26, RZ, 0x7610, R26 ;  /* 0x00007610ff1a7816 */ /* 0x000fc8000000001a */
[----:B------:R-:W5:Y:S01]  /*0a70*/  @!P3 LDG.E.U16 R25, desc[UR4][R28.64] ;  /* 0x000000041c19b981 */ /* 0x000f62000c1e1500 */
[----:B--2---:R-:W-:Y:S01]  /*0a80*/  @!P0 IMAD.WIDE.U32 R14, R19, 0x2, R14 ;  /* 0x00000002130e8825 */ /* 0x004fe200078e000e */
[----:B------:R-:W-:Y:S02]  /*0a90*/  PRMT R19, RZ, 0x7610, R19 ;  /* 0x00007610ff137816 */ /* 0x000fe40000000013 */
[----:B------:R0:W2:Y:S01]  /*0aa0*/  @!P2 LDG.E.U16 R26, desc[UR4][R20.64] ;  /* 0x00000004141aa981 */ /* 0x0000a2000c1e1500 */
[----:B-1----:R-:W-:Y:S01]  /*0ab0*/  @!P1 IMAD.WIDE.U32 R16, R27, 0x2, R16 ;  /* 0x000000021b109825 */ /* 0x002fe200078e0010 */
[----:B------:R-:W-:-:S04]  /*0ac0*/  PRMT R27, RZ, 0x7610, R27 ;  /* 0x00007610ff1b7816 */ /* 0x000fc8000000001b */
[----:B------:R-:W2:Y:S01]  /*0ad0*/  @!P1 LDG.E.U16 R19, desc[UR4][R16.64] ;  /* 0x0000000410139981 */ /* 0x000ea2000c1e1500 */
[----:B0-----:R-:W-:Y:S01]  /*0ae0*/  PRMT R20, RZ, 0x7610, R20 ;  /* 0x00007610ff147816 */ /* 0x001fe20000000014 */
[----:B---3--:R-:W-:Y:S02]  /*0af0*/  @!P5 IMAD.WIDE.U32 R12, R11, 0x2, R12 ;  /* 0x000000020b0cd825 */ /* 0x008fe400078e000c */
[----:B------:R0:W3:Y:S04]  /*0b00*/  @!P0 LDG.E.U16 R27, desc[UR4][R14.64] ;  /* 0x000000040e1b8981 */ /* 0x0000e8000c1e1500 */
[----:B------:R1:W3:Y:S01]  /*0b10*/  @!P5 LDG.E.U16 R20, desc[UR4][R12.64] ;  /* 0x000000040c14d981 */ /* 0x0002e2000c1e1500 */
[C---:B------:R-:W-:Y:S02]  /*0b20*/  VIADD R29, R23.reuse, 0x100 ;  /* 0x00000100171d7836 */ /* 0x040fe40000000000 */
[----:B0-----:R-:W-:-:S02]  /*0b30*/  VIADD R15, R23, 0x80 ;  /* 0x00000080170f7836 */ /* 0x001fc40000000000 */
[----:B------:R-:W-:Y:S01]  /*0b40*/  VIADD R17, R23, 0x200 ;  /* 0x0000020017117836 */ /* 0x000fe20000000000 */
[----:B------:R-:W-:Y:S04]  /*0b50*/  BSSY B0, `(.L_x_1855) ;  /* 0x000006e000007945 */ /* 0x000fe80003800000 */
[----:B------:R-:W-:Y:S01]  /*0b60*/  BSSY B1, `(.L_x_1856) ;  /* 0x0000066000017945 */ /* 0x000fe20003800000 */
[----:B----4-:R-:W-:-:S05]  /*0b70*/  IMAD.U32 R28, R24, 0x10000, RZ ;  /* 0x00010000181c7824 */ /* 0x010fca00078e00ff */
[----:B------:R-:W-:-:S04]  /*0b80*/  FSETP.GT.FTZ.AND P0, PT, R28, RZ, PT ;  /* 0x000000ff1c00720b */ /* 0x000fc80003f14000 */
[----:B------:R-:W-:Y:S01]  /*0b90*/  ISETP.GE.OR P2, PT, R23, R2, P0 ;  /* 0x000000021700720c */ /* 0x000fe20000746670 */
[----:B-----5:R-:W-:Y:S02]  /*0ba0*/  IMAD.U32 R11, R3, 0x10000, RZ ;  /* 0x00010000030b7824 */ /* 0x020fe400078e00ff */
[----:B------:R-:W-:-:S03]  /*0bb0*/  IMAD.U32 R21, R4, 0x10000, RZ ;  /* 0x0001000004157824 */ /* 0x000fc600078e00ff */
[----:B------:R-:W-:-:S04]  /*0bc0*/  FSETP.GT.FTZ.AND P4, PT, R11, RZ, PT ;  /* 0x000000ff0b00720b */ /* 0x000fc80003f94000 */
[----:B------:R-:W-:Y:S02]  /*0bd0*/  ISETP.GE.OR P4, PT, R15, R2, P4 ;  /* 0x000000020f00720c */ /* 0x000fe40002786670 */
[----:B------:R-:W-:Y:S01]  /*0be0*/  FSETP.GT.FTZ.AND P0, PT, R21, RZ, PT ;  /* 0x000000ff1500720b */ /* 0x000fe20003f14000 */
[----:B-1----:R-:W-:-:S03]  /*0bf0*/  @!P2 IMAD.U32 R13, R18, 0x10000, RZ ;  /* 0x00010000120da824 */ /* 0x002fc600078e00ff */
[----:B------:R-:W-:Y:S01]  /*0c00*/  ISETP.GE.OR P1, PT, R29, R2, P0 ;  /* 0x000000021d00720c */ /* 0x000fe20000726670 */
[----:B------:R-:W-:-:S06]  /*0c10*/  @!P2 FMUL.FTZ R13, R28, R13 ;  /* 0x0000000d1c0da220 */ /* 0x000fcc0000410000 */
[----:B------:R-:W-:Y:S02]  /*0c20*/  @!P4 SHF.L.U32 R12, R22, 0x10, RZ ;  /* 0x00000010160cc819 */ /* 0x000fe400000006ff */
[----:B------:R-:W-:-:S03]  /*0c30*/  @!P2 F2FP.BF16.F32.PACK_AB R13, RZ, R13 ;  /* 0x0000000dff0da23e */ /* 0x000fc600000010ff */
[----:B------:R-:W-:Y:S01]  /*0c40*/  @!P4 FMUL.FTZ R12, R11, R12 ;  /* 0x0000000c0b0cc220 */ /* 0x000fe20000410000 */
[----:B------:R-:W-:Y:S02]  /*0c50*/  VIADD R11, R23, 0x180 ;  /* 0x00000180170b7836 */ /* 0x000fe40000000000 */
[----:B------:R-:W-:Y:S02]  /*0c60*/  @!P1 IMAD.U32 R10, R10, 0x10000, RZ ;  /* 0x000100000a0a9824 */ /* 0x000fe400078e00ff */
        /* <DEDUP_REMOVED lines=18> */
[----:B------:R-:W-:Y:S02]  /*0d90*/  ISETP.GE.OR P0, PT, R17, R2, P0 ;  /* 0x000000021100720c */ /* 0x000fe40000706670 */
[----:B------:R-:W-:Y:S01]  /*0da0*/  SHF.L.U32 R17, R9, 0x10, RZ ;  /* 0x0000001009117819 */ /* 0x000fe200000006ff */
[----:B------:R-:W-:-:S03]  /*0db0*/  VIADD R21, R23, 0x380 ;  /* 0x0000038017157836 */ /* 0x000fc60000000000 */
[----:B------:R-:W-:-:S04]  /*0dc0*/  FSETP.GT.FTZ.AND P5, PT, R17, RZ, PT ;  /* 0x000000ff1100720b */ /* 0x000fc80003fb4000 */
[----:B------:R-:W-:Y:S01]  /*0dd0*/  ISETP.GE.OR P5, PT, R21, R2, P5 ;  /* 0x000000021500720c */ /* 0x000fe20002fa6670 */
[----:B------:R-:W-:Y:S02]  /*0de0*/  @!P6 IMAD.IADD R21, R0, 0x1, R23 ;  /* 0x000000010015e824 */ /* 0x000fe400078e0217 */
[----:B------:R-:W-:Y:S02]  /*0df0*/  @!P6 IMAD.MOV.U32 R23, RZ, RZ, R15 ;  /* 0x000000ffff17e224 */ /* 0x000fe400078e000f */
[----:B0-----:R-:W-:-:S04]  /*0e00*/  @!P6 IMAD.WIDE.U32 R10, R21, 0x2, R10 ;  /* 0x00000002150ae825 */ /* 0x001fc800078e000a */
[----:B------:R-:W-:-:S04]  /*0e10*/  @!P3 IMAD.U32 R25, R25, 0x10000, RZ ;  /* 0x000100001919b824 */ /* 0x000fc800078e00ff */
[----:B------:R-:W-:Y:S01]  /*0e20*/  @!P3 FMUL.FTZ R25, R16, R25 ;  /* 0x000000191019b220 */ /* 0x000fe20000410000 */
[----:B------:R0:W-:Y:S01]  /*0e30*/  @!P6 STG.E.U16 desc[UR4][R10.64], R24 ;  /* 0x000000180a00e986 */ /* 0x0001e2000c101504 */
[----:B------:R-:W-:-:S03]  /*0e40*/  @!P4 F2FP.BF16.F32.PACK_AB R12, RZ, R12 ;  /* 0x0000000cff0cc23e */ /* 0x000fc600000010ff */
[----:B------:R-:W-:Y:S01]  /*0e50*/  @!P3 F2FP.BF16.F32.PACK_AB R25, RZ, R25 ;  /* 0x00000019ff19b23e */ /* 0x000fe200000010ff */
[----:B--2---:R-:W-:Y:S01]  /*0e60*/  @!P0 IMAD.U32 R15, R26, 0x10000, RZ ;  /* 0x000100001a0f8824 */ /* 0x004fe200078e00ff */
[----:B------:R-:W-:Y:S02]  /*0e70*/  @!P4 PRMT R3, R12, 0x7610, R3 ;  /* 0x000076100c03c816 */ /* 0x000fe40000000003 */
[----:B------:R-:W-:Y:S02]  /*0e80*/  @!P3 PRMT R5, R25, 0x7610, R5 ;  /* 0x000076101905b816 */ /* 0x000fe40000000005 */
[----:B------:R-:W-:Y:S01]  /*0e90*/  ISETP.GE.AND P3, PT, R23, R2, PT ;  /* 0x000000021700720c */ /* 0x000fe20003f66270 */
[----:B------:R-:W-:Y:S01]  /*0ea0*/  @!P2 IMAD.U32 R12, R19, 0x10000, RZ ;  /* 0x00010000130ca824 */ /* 0x000fe200078e00ff */
[----:B---3--:R-:W-:Y:S01]  /*0eb0*/  @!P1 SHF.L.U32 R27, R27, 0x10, RZ ;  /* 0x000000101b1b9819 */ /* 0x008fe200000006ff */
        /* <DEDUP_REMOVED lines=9> */
[----:B------:R-:W-:Y:S02]  /*0f50*/  @!P0 PRMT R6, R15, 0x7610, R6 ;  /* 0x000076100f068816 */ /* 0x000fe40000000006 */
[----:B------:R-:W-:-:S02]  /*0f60*/  @!P2 PRMT R7, R12, 0x7610, R7 ;  /* 0x000076100c07a816 */ /* 0x000fc40000000007 */
[----:B------:R-:W-:Y:S02]  /*0f70*/  @!P1 PRMT R8, R27, 0x7610, R8 ;  /* 0x000076101b089816 */ /* 0x000fe40000000008 */
[----:B------:R-:W-:Y:S01]  /*0f80*/  @!P5 PRMT R9, R20, 0x7610, R9 ;  /* 0x000076101409d816 */ /* 0x000fe20000000009 */
[----:B0-----:R-:W-:Y:S06]  /*0f90*/  @P3 BRA `(.L_x_1857) ;  /* 0x0000000000303947 */ /* 0x001fec0003800000 */
[----:B------:R-:W0:Y:S01]  /*0fa0*/  LDC.64 R10, c[0x0][0x218] ;  /* 0x00008600ff0a7b82 */ /* 0x000e220000000a00 */
[----:B------:R-:W-:Y:S02]  /*0fb0*/  IMAD.IADD R13, R0, 0x1, R23 ;  /* 0x00000001000d7824 */ /* 0x000fe400078e0217 */
        /* <DEDUP_REMOVED lines=10> */
.L_x_1857:
[----:B------:R-:W-:-:S13]  /*1060*/  ISETP.GE.AND P0, PT, R23, R2, PT ;  /* 0x000000021700720c */ /* 0x000fda0003f06270 */
[----:B------:R-:W-:Y:S05]  /*1070*/  @P0 BRA `(.L_x_1859) ;  /* 0x0000000000300947 */ /* 0x000fea0003800000 */
[----:B0-----:R-:W0:Y:S01]  /*1080*/  LDC.64 R10, c[0x0][0x218] ;  /* 0x00008600ff0a7b82 */ /* 0x001e220000000a00 */
[----:B------:R-:W-:Y:S02]  /*1090*/  IMAD.IADD R3, R0, 0x1, R23 ;  /* 0x0000000100037824 */ /* 0x000fe400078e0217 */
[----:B------:R-:W-:Y:S02]  /*10a0*/  VIADD R23, R23, 0x80 ;  /* 0x0000008017177836 */ /* 0x000fe40000000000 */
[----:B0-----:R-:W-:-:S05]  /*10b0*/  IMAD.WIDE.U32 R10, R3, 0x2, R10 ;  /* 0x00000002030a7825 */ /* 0x001fca00078e000a */
[----:B------:R1:W-:Y:S02]  /*10c0*/  STG.E.U16 desc[UR4][R10.64], R5 ;  /* 0x000000050a007986 */ /* 0x0003e4000c101504 */
.L_x_1858:
[----:B------:R-:W-:-:S13]  /*10d0*/  ISETP.GE.AND P0, PT, R23, R2, PT ;  /* 0x000000021700720c */ /* 0x000fda0003f06270 */
[----:B------:R-:W-:Y:S05]  /*10e0*/  @P0 BRA `(.L_x_1860) ;  /* 0x0000000000340947 */ /* 0x000fea0003800000 */
[----:B-1----:R-:W1:Y:S01]  /*10f0*/  LDC.64 R4, c[0x0][0x218] ;  /* 0x00008600ff047b82 */ /* 0x002e620000000a00 */
[----:B0-----:R-:W-:Y:S01]  /*1100*/  IADD3 R3, R0, R23, RZ ;  /* 0x0000001700037210 */ /* 0x001fe20007ffe0ff */
[----:B------:R-:W-:-:S04]  /*1110*/  VIADD R23, R23, 0x80 ;  /* 0x0000008017177836 */ /* 0x000fc80000000000 */
[----:B-1----:R-:W-:-:S05]  /*1120*/  IMAD.WIDE.U32 R4, R3, 0x2, R4 ;  /* 0x0000000203047825 */ /* 0x002fca00078e0004 */
[----:B------:R1:W-:Y:S02]  /*1130*/  STG.E.U16 desc[UR4][R4.64], R6 ;  /* 0x0000000604007986 */ /* 0x0003e4000c101504 */
.L_x_1859:
        /* <DEDUP_REMOVED lines=8> */
.L_x_1860:
[----:B------:R-:W-:Y:S05]  /*11c0*/  BSYNC B1 ;  /* 0x0000000000017941 */ /* 0x000fea0003800000 */
.L_x_1856:
[----:B------:R-:W-:-:S13]  /*11d0*/  ISETP.GE.AND P0, PT, R23, R2, PT ;  /* 0x000000021700720c */ /* 0x000fda0003f06270 */
[----:B-12---:R-:W1:Y:S01]  /*11e0*/  @!P0 LDC.64 R4, c[0x0][0x218] ;  /* 0x00008600ff048b82 */ /* 0x006e620000000a00 */
[----:B0-----:R-:W-:Y:S02]  /*11f0*/  @!P0 IMAD.IADD R3, R0, 0x1, R23 ;  /* 0x0000000100038824 */ /* 0x001fe400078e0217 */
[----:B------:R-:W-:Y:S02]  /*1200*/  @!P0 VIADD R23, R23, 0x80 ;  /* 0x0000008017178836 */ /* 0x000fe40000000000 */
[----:B-1----:R-:W-:-:S05]  /*1210*/  @!P0 IMAD.WIDE.U32 R4, R3, 0x2, R4 ;  /* 0x0000000203048825 */ /* 0x002fca00078e0004 */
[----:B------:R2:W-:Y:S02]  /*1220*/  @!P0 STG.E.U16 desc[UR4][R4.64], R8 ;  /* 0x0000000804008986 */ /* 0x0005e4000c101504 */
.L_x_1861:
[----:B------:R-:W-:Y:S05]  /*1230*/  BSYNC B0 ;  /* 0x0000000000007941 */ /* 0x000fea0003800000 */
.L_x_1855:
        /* <DEDUP_REMOVED lines=8> */
.L_x_1862:
        /* <DEDUP_REMOVED lines=12> */
.L_x_3521:


//--------------------- .text._ZN2at6native29vectorized_elementwise_kernelILi8EZZZNS0_12prelu_kernelERNS_14TensorIteratorEENKUlvE_clEvENKUlvE1_clEvEUlN3c108BFloat16ES7_E_St5arrayIPcLm3EEEEviT0_T1_ --------------------------
	.section	.text._ZN2at6native29vectorized_elementwise_kernelILi8EZZZNS0_12prelu_kernelERNS_14TensorIteratorEENKUlvE_clEvENKUlvE1_clEvEUlN3c108BFloat16ES7_E_St5arrayIPcLm3EEEEviT0_T1_,"ax",@progbits
	.align	128
        .global         _ZN2at6native29vectorized_elementwise_kernelILi8EZZZNS0_12prelu_kernelERNS_14TensorIteratorEENKUlvE_clEvENKUlvE1_clEvEUlN3c108BFloat16ES7_E_St5arrayIPcLm3EEEEviT0_T1_
        .type           _ZN2at6native29vectorized_elementwise_kernelILi8EZZZNS0_12prelu_kernelERNS_14TensorIteratorEENKUlvE_clEvENKUlvE1_clEvEUlN3c108BFloat16ES7_E_St5arrayIPcLm3EEEEviT0_T1_,@function
        .size           _ZN2at6native29vectorized_elementwise_kernelILi8EZZZNS0_12prelu_kernelERNS_14TensorIteratorEENKUlvE_clEvENKUlvE1_clEvEUlN3c108BFloat16ES7_E_St5arrayIPcLm3EEEEviT0_T1_,(.L_x_3522 - _ZN2at6native29vectorized_elementwise_kernelILi8EZZZNS0_12prelu_kernelERNS_14TensorIteratorEENKUlvE_clEvENKUlvE1_clEvEUlN3c108BFloat16ES7_E_St5arrayIPcLm3EEEEviT0_T1_)
        .other          _ZN2at6native29vectorized_elementwise_kernelILi8EZZZNS0_12prelu_kernelERNS_14TensorIteratorEENKUlvE_clEvENKUlvE1_clEvEUlN3c108BFloat16ES7_E_St5arrayIPcLm3EEEEviT0_T1_,@"STO_CUDA_ENTRY STV_DEFAULT"
_ZN2at6native29vectorized_elementwise_kernelILi8EZZZNS0_12prelu_kernelERNS_14TensorIteratorEENKUlvE_clEvENKUlvE1_clEvEUlN3c108BFloat16ES7_E_St5arrayIPcLm3EEEEviT0_T1_:
.text._ZN2at6native29vectorized_elementwise_kernelILi8EZZZNS0_12prelu_kernelERNS_14TensorIteratorEENKUlvE_clEvENKUlvE1_clEvEUlN3c108BFloat16ES7_E_St5arrayIPcLm3EEEEviT0_T1_:
        /* <DEDUP_REMOVED lines=13> */
[----:B------:R-:W3:Y:S01]  /*00d0*/  LDG.E.128 R8, desc[UR4][R2.64] ;  /* 0x0000000402087981 */ /* 0x000ee2000c1e1d00 */
[----:B--2---:R-:W-:-:S04]  /*00e0*/  IMAD.WIDE R4, R0, 0x2, R4 ;  /* 0x0000000200047825 */ /* 0x004fc800078e0204 */
[----:B------:R-:W-:-:S06]  /*00f0*/  IMAD.WIDE.U32 R4, R12, 0x10, R4 ;  /* 0x000000100c047825 */ /* 0x000fcc00078e0004 */
[----:B------:R-:W2:Y:S01]  /*0100*/  LDG.E.128 R4, desc[UR4][R4.64] ;  /* 0x0000000404047981 */ /* 0x000ea2000c1e1d00 */
[----:B---3--:R-:W-:Y:S01]  /*0110*/  IMAD.U32 R13, R8, 0x10000, RZ ;  /* 0x00010000080d7824 */ /* 0x008fe200078e00ff */
[C---:B------:R-:W-:Y:S02]  /*0120*/  PRMT R16, R11.reuse, 0x7610, R16 ;  /* 0x000076100b107816 */ /* 0x040fe40000000010 */
[----:B------:R-:W-:Y:S02]  /*0130*/  PRMT R11, R11, 0x7632, R11 ;  /* 0x000076320b0b7816 */ /* 0x000fe4000000000b */
[----:B------:R-:W-:Y:S02]  /*0140*/  FSETP.GT.FTZ.AND P1, PT, R13, RZ, PT ;  /* 0x000000ff0d00720b */ /* 0x000fe40003f34000 */
[----:B------:R-:W-:-:S04]  /*0150*/  SHF.L.U32 R17, R16, 0x10, RZ ;  /* 0x0000001010117819 */ /* 0x000fc800000006ff */
[----:B------:R-:W-:Y:S02]  /*0160*/  FSETP.GT.FTZ.AND P5, PT, R17, RZ, PT ;  /* 0x000000ff1100720b */ /* 0x000fe40003fb4000 */
[----:B--2---:R-:W-:Y:S02]  /*0170*/  PRMT R23, R4, 0x7632, R23 ;  /* 0x0000763204177816 */ /* 0x004fe40000000017 */
[----:B------:R-:W-:-:S03]  /*0180*/  PRMT R25, R5, 0x7632, R25 ;  /* 0x0000763205197816 */ /* 0x000fc60000000019 */
[----:B------:R-:W-:Y:S02]  /*0190*/  @!P1 IMAD.U32 R14, R8, 0x10000, RZ ;  /* 0x00010000080e9824 */ /* 0x000fe400078e00ff */
[----:B------:R-:W-:Y:S02]  /*01a0*/  @!P1 IMAD.U32 R13, R4, 0x10000, RZ ;  /* 0x00010000040d9824 */ /* 0x000fe400078e00ff */
[----:B------:R-:W-:Y:S02]  /*01b0*/  IMAD.U32 R4, R11, 0x10000, RZ ;  /* 0x000100000b047824 */ /* 0x000fe400078e00ff */
[----:B------:R-:W-:Y:S01]  /*01c0*/  @!P1 FMUL.FTZ R15, R13, R14 ;  /* 0x0000000e0d0f9220 */ /* 0x000fe20000410000 */
[----:B------:R-:W-:Y:S02]  /*01d0*/  PRMT R13, R8, 0x7632, R13 ;  /* 0x00007632080d7816 */ /* 0x000fe4000000000d */
[----:B------:R-:W-:Y:S02]  /*01e0*/  PRMT R14, R9, 0x7610, R14 ;  /* 0x00007610090e7816 */ /* 0x000fe4000000000e */
[----:B------:R-:W-:Y:S01]  /*01f0*/  @!P1 F2FP.BF16.F32.PACK_AB R2, RZ, R15 ;  /* 0x0000000fff02923e */ /* 0x000fe200000010ff */
[----:B------:R-:W-:Y:S01]  /*0200*/  IMAD.U32 R22, R13, 0x10000, RZ ;  /* 0x000100000d167824 */ /* 0x000fe200078e00ff */
[----:B------:R-:W-:Y:S01]  /*0210*/  PRMT R9, R9, 0x7632, R9 ;  /* 0x0000763209097816 */ /* 0x000fe20000000009 */
[----:B------:R-:W-:Y:S01]  /*0220*/  IMAD.U32 R21, R14, 0x10000, RZ ;  /* 0x000100000e157824 */ /* 0x000fe200078e00ff */
[----:B------:R-:W-:-:S02]  /*0230*/  PRMT R15, R10, 0x7610, R15 ;  /* 0x000076100a0f7816 */ /* 0x000fc4000000000f */
[----:B------:R-:W-:Y:S01]  /*0240*/  PRMT R10, R10, 0x7632, R10 ;  /* 0x000076320a0a7816 */ /* 0x000fe2000000000a */
[----:B------:R-:W-:Y:S01]  /*0250*/  IMAD.U32 R20, R9, 0x10000, RZ ;  /* 0x0001000009147824 */ /* 0x000fe200078e00ff */
[----:B------:R-:W-:Y:S01]  /*0260*/  FSETP.GT.FTZ.AND P0, PT, R22, RZ, PT ;  /* 0x000000ff1600720b */ /* 0x000fe20003f14000 */
[----:B------:R-:W-:Y:S01]  /*0270*/  IMAD.U32 R19, R15, 0x10000, RZ ;  /* 0x000100000f137824 */ /* 0x000fe200078e00ff */
[----:B------:R-:W-:Y:S01]  /*0280*/  @!P1 PRMT R8, R2, 0x7610, R8 ;  /* 0x0000761002089816 */ /* 0x000fe20000000008 */
[----:B------:R-:W-:Y:S01]  /*0290*/  IMAD.U32 R18, R10, 0x10000, RZ ;  /* 0x000100000a127824 */ /* 0x000fe200078e00ff */
[----:B------:R-:W-:Y:S01]  /*02a0*/  FSETP.GT.FTZ.AND P1, PT, R21, RZ, PT ;  /* 0x000000ff1500720b */ /* 0x000fe20003f34000 */
[----:B------:R-:W0:Y:S01]  /*02b0*/  LDC.64 R2, c[0x0][0x218] ;  /* 0x00008600ff027b82 */ /* 0x000e220000000a00 */
[----:B------:R-:W-:Y:S02]  /*02c0*/  FSETP.GT.FTZ.AND P2, PT, R20, RZ, PT ;  /* 0x000000ff1400720b */ /* 0x000fe40003f54000 */
[----:B------:R-:W-:-:S02]  /*02d0*/  FSETP.GT.FTZ.AND P4, PT, R18, RZ, PT ;  /* 0x000000ff1200720b */ /* 0x000fc40003f94000 */
[----:B------:R-:W-:Y:S02]  /*02e0*/  FSETP.GT.FTZ.AND P6, PT, R4, RZ, PT ;  /* 0x000000ff0400720b */ /* 0x000fe40003fd4000 */
[----:B------:R-:W-:Y:S01]  /*02f0*/  FSETP.GT.FTZ.AND P3, PT, R19, RZ, PT ;  /* 0x000000ff1300720b */ /* 0x000fe20003f74000 */
[----:B------:R-:W-:-:S04]  /*0300*/  @!P0 IMAD.U32 R23, R23, 0x10000, RZ ;  /* 0x0001000017178824 */ /* 0x000fc800078e00ff */
[----:B------:R-:W-:Y:S02]  /*0310*/  @!P1 IMAD.U32 R24, R5, 0x10000, RZ ;  /* 0x0001000005189824 */ /* 0x000fe400078e00ff */
[----:B------:R-:W-:Y:S01]  /*0320*/  @!P0 FMUL.FTZ R5, R22, R23 ;  /* 0x0000001716058220 */ /* 0x000fe20000410000 */
[----:B------:R-:W-:Y:S01]  /*0330*/  PRMT R22, R6, 0x7632, R22 ;  /* 0x0000763206167816 */ /* 0x000fe20000000016 */
[----:B------:R-:W-:Y:S02]  /*0340*/  @!P2 IMAD.U32 R23, R25, 0x10000, RZ ;  /* 0x000100001917a824 */ /* 0x000fe400078e00ff */
[----:B------:R-:W-:Y:S01]  /*0350*/  @!P1 FMUL.FTZ R21, R21, R24 ;  /* 0x0000001815159220 */ /* 0x000fe20000410000 */
[C---:B------:R-:W-:Y:S01]  /*0360*/  PRMT R24, R7.reuse, 0x7632, R24 ;  /* 0x0000763207187816 */ /* 0x040fe20000000018 */
[----:B------:R-:W-:Y:S02]  /*0370*/  @!P4 IMAD.U32 R25, R22, 0x10000, RZ ;  /* 0x000100001619c824 */ /* 0x000fe400078e00ff */
[----:B------:R-:W-:Y:S01]  /*0380*/  @!P2 FMUL.FTZ R23, R20, R23 ;  /* 0x000000171417a220 */ /* 0x000fe20000410000 */
[----:B------:R-:W-:Y:S01]  /*0390*/  @!P5 IMAD.U32 R22, R7, 0x10000, RZ ;  /* 0x000100000716d824 */ /* 0x000fe200078e00ff */
[----:B------:R-:W-:Y:S01]  /*03a0*/  @!P6 SHF.L.U32 R7, R24, 0x10, RZ ;  /* 0x000000101807e819 */ /* 0x000fe200000006ff */
[----:B------:R-:W-:-:S02]  /*03b0*/  @!P3 IMAD.U32 R6, R6, 0x10000, RZ ;  /* 0x000100000606b824 */ /* 0x000fc400078e00ff */
[----:B------:R-:W-:Y:S01]  /*03c0*/  @!P4 FMUL.FTZ R18, R18, R25 ;  /* 0x000000191212c220 */ /* 0x000fe20000410000 */
[----:B------:R-:W-:Y:S01]  /*03d0*/  @!P5 FMUL.FTZ R22, R17, R22 ;  /* 0x000000161116d220 */ /* 0x000fe20000410000 */
[----:B------:R-:W-:Y:S01]  /*03e0*/  @!P0 F2FP.BF16.F32.PACK_AB R5, RZ, R5 ;  /* 0x00000005ff05823e */ /* 0x000fe200000010ff */
[----:B------:R-:W-:Y:S01]  /*03f0*/  @!P3 FMUL.FTZ R19, R19, R6 ;  /* 0x000000061313b220 */ /* 0x000fe20000410000 */
[----:B------:R-:W-:Y:S01]  /*0400*/  @!P6 FMUL.FTZ R7, R4, R7 ;  /* 0x000000070407e220 */ /* 0x000fe20000410000 */
[----:B------:R-:W-:Y:S01]  /*0410*/  @!P1 F2FP.BF16.F32.PACK_AB R21, RZ, R21 ;  /* 0x00000015ff15923e */ /* 0x000fe200000010ff */
[----:B0-----:R-:W-:Y:S01]  /*0420*/  IMAD.WIDE.U32 R2, R0, 0x2, R2 ;  /* 0x0000000200027825 */ /* 0x001fe200078e0002 */
[----:B------:R-:W-:Y:S02]  /*0430*/  @!P2 F2FP.BF16.F32.PACK_AB R23, RZ, R23 ;  /* 0x00000017ff17a23e */ /* 0x000fe400000010ff */
[----:B------:R-:W-:Y:S02]  /*0440*/  @!P3 F2FP.BF16.F32.PACK_AB R19, RZ, R19 ;  /* 0x00000013ff13b23e */ /* 0x000fe400000010ff */
[----:B------:R-:W-:Y:S01]  /*0450*/  @!P4 F2FP.BF16.F32.PACK_AB R18, RZ, R18 ;  /* 0x00000012ff12c23e */ /* 0x000fe200000010ff */
[----:B------:R-:W-:Y:S01]  /*0460*/  IMAD.WIDE R2, R12, 0x10, R2 ;  /* 0x000000100c027825 */ /* 0x000fe200078e0202 */
[----:B------:R-:W-:-:S02]  /*0470*/  @!P5 F2FP.BF16.F32.PACK_AB R22, RZ, R22 ;  /* 0x00000016ff16d23e */ /* 0x000fc400000010ff */
[----:B------:R-:W-:Y:S02]  /*0480*/  @!P6 F2FP.BF16.F32.PACK_AB R7, RZ, R7 ;  /* 0x00000007ff07e23e */ /* 0x000fe400000010ff */
[----:B------:R-:W-:Y:S02]  /*0490*/  @!P0 PRMT R13, R5, 0x7610, R13 ;  /* 0x00007610050d8816 */ /* 0x000fe4000000000d */
[----:B------:R-:W-:Y:S02]  /*04a0*/  @!P1 PRMT R14, R21, 0x7610, R14 ;  /* 0x00007610150e9816 */ /* 0x000fe4000000000e */
[----:B------:R-:W-:Y:S02]  /*04b0*/  @!P2 PRMT R9, R23, 0x7610, R9 ;  /* 0x000076101709a816 */ /* 0x000fe40000000009 */
[----:B------:R-:W-:Y:S02]  /*04c0*/  @!P3 PRMT R15, R19, 0x7610, R15 ;  /* 0x00007610130fb816 */ /* 0x000fe4000000000f */
[----:B------:R-:W-:-:S02]  /*04d0*/  @!P4 PRMT R10, R18, 0x7610, R10 ;  /* 0x00007610120ac816 */ /* 0x000fc4000000000a */
[----:B------:R-:W-:Y:S02]  /*04e0*/  @!P5 PRMT R16, R22, 0x7610, R16 ;  /* 0x000076101610d816 */ /* 0x000fe40000000010 */
[----:B------:R-:W-:Y:S02]  /*04f0*/  @!P6 PRMT R11, R7, 0x7610, R11 ;  /* 0x00007610070be816 */ /* 0x000fe4000000000b */
[----:B------:R-:W-:Y:S02]  /*0500*/  PRMT R4, R8, 0x5410, R13 ;  /* 0x0000541008047816 */ /* 0x000fe4000000000d */
[----:B------:R-:W-:Y:S02]  /*0510*/  PRMT R5, R14, 0x5410, R9 ;  /* 0x000054100e057816 */ /* 0x000fe40000000009 */
[----:B------:R-:W-:Y:S02]  /*0520*/  PRMT R6, R15, 0x5410, R10 ;  /* 0x000054100f067816 */ /* 0x000fe4000000000a */
[----:B------:R-:W-:-:S05]  /*0530*/  PRMT R7, R16, 0x5410, R11 ;  /* 0x0000541010077816 */ /* 0x000fca000000000b */
[----:B------:R-:W-:Y:S01]  /*0540*/  STG.E.128 desc[UR4][R2.64], R4 ;  /* 0x0000000402007986 */ /* 0x000fe2000c101d04 */
[----:B------:R-:W-:Y:S05]  /*0550*/  EXIT ;  /* 0x000000000000794d */ /* 0x000fea0003800000 */
.L_x_1863:
        /* <DEDUP_REMOVED lines=173> */
.L_x_1866:
[----:B------:R-:W-:-:S13]  /*1030*/  ISETP.GE.AND P0, PT, R23, R2, PT ;  /* 0x000000021700720c */ /* 0x000fda0003f06270 */
[----:B------:R-:W-:Y:S05]  /*1040*/  @P0 BRA `(.L_x_1868) ;  /* 0x0000000000300947 */ /* 0x000fea0003800000 */
[----:B0-----:R-:W0:Y:S01]  /*1050*/  LDC.64 R10, c[0x0][0x218] ;  /* 0x00008600ff0a7b82 */ /* 0x001e220000000a00 */
[----:B------:R-:W-:Y:S02]  /*1060*/  IMAD.IADD R3, R0, 0x1, R23 ;  /* 0x0000000100037824 */ /* 0x000fe400078e0217 */
[----:B------:R-:W-:Y:S02]  /*1070*/  VIADD R23, R23, 0x80 ;  /* 0x0000008017177836 */ /* 0x000fe40000000000 */
[----:B0-----:R-:W-:-:S05]  /*1080*/  IMAD.WIDE.U32 R10, R3, 0x2, R10 ;  /* 0x00000002030a7825 */ /* 0x001fca00078e000a */
[----:B------:R1:W-:Y:S02]  /*1090*/  STG.E.U16 desc[UR4][R10.64], R5 ;  /* 0x000000050a007986 */ /* 0x0003e4000c101504 */
.L_x_1867:
[----:B------:R-:W-:-:S13]  /*10a0*/  ISETP.GE.AND P0, PT, R23, R2, PT ;  /* 0x000000021700720c */ /* 0x000fda0003f06270 */
[----:B------:R-:W-:Y:S05]  /*10b0*/  @P0 BRA `(.L_x_1869) ;  /* 0x0000000000340947 */ /* 0x000fea0003800000 */
[----:B-1----:R-:W1:Y:S01]  /*10c0*/  LDC.64 R4, c[0x0][0x218] ;  /* 0x00008600ff047b82 */ /* 0x002e620000000a00 */
[----:B0-----:R-:W-:Y:S01]  /*10d0*/  IADD3 R3, R0, R23, RZ ;  /* 0x0000001700037210 */ /* 0x001fe20007ffe0ff */
[----:B------:R-:W-:-:S04]  /*10e0*/  VIADD R23, R23, 0x80 ;  /* 0x0000008017177836 */ /* 0x000fc80000000000 */
[----:B-1----:R-:W-:-:S05]  /*10f0*/  IMAD.WIDE.U32 R4, R3, 0x2, R4 ;  /* 0x0000000203047825 */ /* 0x002fca00078e0004 */
[----:B------:R1:W-:Y:S02]  /*1100*/  STG.E.U16 desc[UR4][R4.64], R6 ;  /* 0x0000000604007986 */ /* 0x0003e4000c101504 */
.L_x_1868:
        /* <DEDUP_REMOVED lines=8> */
.L_x_1869:
[----:B------:R-:W-:Y:S05]  /*1190*/  BSYNC B1 ;  /* 0x0000000000017941 */ /* 0x000fea0003800000 */
.L_x_1865:
[----:B------:R-:W-:-:S13]  /*11a0*/  ISETP.GE.AND P0, PT, R23, R2, PT ;  /* 0x000000021700720c */ /* 0x000fda0003f06270 */
[----:B-12---:R-:W1:Y:S01]  /*11b0*/  @!P0 LDC.64 R4, c[0x0][0x218] ;  /* 0x00008600ff048b82 */ /* 0x006e620000000a00 */
[----:B0-----:R-:W-:Y:S02]  /*11c0*/  @!P0 IMAD.IADD R3, R0, 0x1, R23 ;  /* 0x0000000100038824 */ /* 0x001fe400078e0217 */
[----:B------:R-:W-:Y:S02]  /*11d0*/  @!P0 VIADD R23, R23, 0x80 ;  /* 0x0000008017178836 */ /* 0x000fe40000000000 */
[----:B-1----:R-:W-:-:S05]  /*11e0*/  @!P0 IMAD.WIDE.U32 R4, R3, 0x2, R4 ;  /* 0x0000000203048825 */ /* 0x002fca00078e0004 */
[----:B------:R2:W-:Y:S02]  /*11f0*/  @!P0 STG.E.U16 desc[UR4][R4.64], R8 ;  /* 0x0000000804008986 */ /* 0x0005e4000c101504 */
.L_x_1870:
[----:B------:R-:W-:Y:S05]  /*1200*/  BSYNC B0 ;  /* 0x0000000000007941 */ /* 0x000fea0003800000 */
.L_x_1864:
        /* <DEDUP_REMOVED lines=8> */
.L_x_1871:
        /* <DEDUP_REMOVED lines=15> */
.L_x_3522:


//--------------------- .text._ZN2at6native18elementwise_kernelILi128ELi4EZNS0_15gpu_kernel_implIZZZNS0_12prelu_kernelERNS_14TensorIteratorEENKUlvE_clEvENKUlvE0_clEvEUlffE_EEvRNS_18TensorIteratorBaseERKT_EUliE_EEviT1_ --------------------------
	.section	.text._ZN2at6native18elementwise_kernelILi128ELi4EZNS0_15gpu_kernel_implIZZZNS0_12prelu_kernelERNS_14TensorIteratorEENKUlvE_clEvENKUlvE0_clEvEUlffE_EEvRNS_18TensorIteratorBaseERKT_EUliE_EEviT1_,"ax",@progbits
	.align	128
        .global         _ZN2at6native18elementwise_kernelILi128ELi4EZNS0_15gpu_kernel_implIZZZNS0_12prelu_kernelERNS_14TensorIteratorEENKUlvE_clEvENKUlvE0_clEvEUlffE_EEvRNS_18TensorIteratorBaseERKT_EUliE_EEviT1_
        .type           _ZN2at6native18elementwise_kernelILi128ELi4EZNS0_15gpu_kernel_implIZZZNS0_12prelu_kernelERNS_14TensorIteratorEENKUlvE_clEvENKUlvE0_clEvEUlffE_EEvRNS_18TensorIteratorBaseERKT_EUliE_EEviT1_,@function
        .size           _ZN2at6native18elementwise_kernelILi128ELi4EZNS0_15gpu_kernel_implIZZZNS0_12prelu_kernelERNS_14TensorIteratorEENKUlvE_clEvENKUlvE0_clEvEUlffE_EEvRNS_18TensorIteratorBaseERKT_EUliE_EEviT1_,(.L_x_3523 - _ZN2at6native18elementwise_kernelILi128ELi4EZNS0_15gpu_kernel_implIZZZNS0_12prelu_kernelERNS_14TensorIteratorEENKUlvE_clEvENKUlvE0_clEvEUlffE_EEvRNS_18TensorIteratorBaseERKT_EUliE_EEviT1_)
        .other          _ZN2at6native18elementwise_kernelILi128ELi4EZNS0_15gpu_kernel_implIZZZNS0_12prelu_kernelERNS_14TensorIteratorEENKUlvE_clEvENKUlvE0_clEvEUlffE_EEvRNS_18TensorIteratorBaseERKT_EUliE_EEviT1_,@"STO_CUDA_ENTRY STV_DEFAULT"
_ZN2at6native18elementwise_kernelILi128ELi4EZNS0_15gpu_kernel_implIZZZNS0_12prelu_kernelERNS_14TensorIteratorEENKUlvE_clEvENKUlvE0_clEvEUlffE_EEvRNS_18TensorIteratorBaseERKT_EUliE_EEviT1_:
.text._ZN2at6native18elementwise_kernelILi128ELi4EZNS0_15gpu_kernel_implIZZZNS0_12prelu_kernelERNS_14TensorIteratorEENKUlvE_clEvENKUlvE0_clEvEUlffE_EEvRNS_18TensorIteratorBaseERKT_EUliE_EEviT1_:
        /* <DEDUP_REMOVED lines=365> */
.L_x_1874:
[----:B------:R-:W0:Y:S01]  /*16d0*/  LDC.U8 R5, c[0x0][0x492] ;  /* 0x00012480ff057b82 */ /* 0x000e220000000000 */
[----:B------:R-:W-:Y:S01]  /*16e0*/  ULDC.64 UR4, c[0x0][0x478] ;  /* 0x00011e0000047ab9 */ /* 0x000fe20000000a00 */
[----:B------:R-:W-:Y:S01]  /*16f0*/  ULDC.64 UR6, c[0x0][0x480] ;  /* 0x0001200000067ab9 */ /* 0x000fe20000000a00 */
[----:B------:R-:W-:Y:S01]  /*1700*/  IADD3 R16, P1, R16, UR4, RZ ;  /* 0x0000000410107c10 */ /* 0x000fe2000ff3e0ff */
[----:B------:R-:W-:Y:S01]  /*1710*/  BSSY B6, `(.L_x_1875) ;  /* 0x00000e0000067945 */ /* 0x000fe20003800000 */
        /* <DEDUP_REMOVED lines=15> */
[----:B--2---:R0:W1:Y:S01]  /*1810*/  I2F.S16 R24, R2 ;  /* 0x0000000200187306 */ /* 0x0040620000101400 */
[----:B------:R-:W-:Y:S05]  /*1820*/  BRA `(.L_x_1881) ;  /* 0x0000000c00387947 */ /* 0x000fea0003800000 */
.L_x_1879:
[----:B------:R-:W2:Y:S02]  /*1830*/  LDG.E.U8 R2, desc[UR36][R2.64] ;  /* 0x0000002402027981 */ /* 0x000ea4000c1e1100 */
[----:B--2---:R-:W-:Y:S01]  /*1840*/  I2FP.F32.U32 R24, R2 ;  /* 0x0000000200187245 */ /* 0x004fe20000201000 */
[----:B------:R-:W-:Y:S06]  /*1850*/  BRA `(.L_x_1881) ;  /* 0x0000000c002c7947 */ /* 0x000fec0003800000 */
.L_x_1878:
[----:B------:R-:W-:-:S13]  /*1860*/  ISETP.NE.AND P0, PT, R4, 0x2, PT ;  /* 0x000000020400780c */ /* 0x000fda0003f05270 */
[----:B------:R-:W-:Y:S05]  /*1870*/  @!P0 BRA `(.L_x_1882) ;  /* 0x0000000000288947 */ /* 0x000fea0003800000 */
[----:B------:R-:W-:-:S13]  /*1880*/  ISETP.NE.AND P0, PT, R4, 0x3, PT ;  /* 0x000000030400780c */ /* 0x000fda0003f05270 */
[----:B------:R-:W-:Y:S05]  /*1890*/  @!P0 BRA `(.L_x_1883) ;  /* 0x0000000000148947 */ /* 0x000fea0003800000 */
[----:B------:R-:W-:-:S13]  /*18a0*/  ISETP.NE.AND P0, PT, R4, 0x4, PT ;  /* 0x000000040400780c */ /* 0x000fda0003f05270 */
[----:B------:R-:W-:Y:S05]  /*18b0*/  @P0 BRA `(.L_x_1880) ;  /* 0x0000000800b80947 */ /* 0x000fea0003800000 */
[----:B------:R-:W2:Y:S02]  /*18c0*/  LDG.E.64 R2, desc[UR36][R2.64] ;  /* 0x0000002402027981 */ /* 0x000ea4000c1e1b00 */
[----:B--2---:R4:W0:Y:S01]  /*18d0*/  I2F.S64 R24, R2 ;  /* 0x0000000200187312 */ /* 0x0048220000301400 */
[----:B------:R-:W-:Y:S05]  /*18e0*/  BRA `(.L_x_1881) ;  /* 0x0000000c00087947 */ /* 0x000fea0003800000 */
.L_x_1883:
[----:B------:R-:W2:Y:S02]  /*18f0*/  LDG.E R2, desc[UR36][R2.64] ;  /* 0x0000002402027981 */ /* 0x000ea4000c1e1900 */
[----:B--2---:R-:W-:Y:S01]  /*1900*/  I2FP.F32.S32 R24, R2 ;  /* 0x0000000200187245 */ /* 0x004fe20000201400 */
[----:B------:R-:W-:Y:S06]  /*1910*/  BRA `(.L_x_1881) ;  /* 0x0000000800fc7947 */ /* 0x000fec0003800000 */
.L_x_1882:
[----:B------:R-:W2:Y:S02]  /*1920*/  LDG.E.U16 R2, desc[UR36][R2.64] ;  /* 0x0000002402027981 */ /* 0x000ea4000c1e1500 */
[----:B--2---:R0:W1:Y:S01]  /*1930*/  I2F.S16 R24, R2 ;  /* 0x0000000200187306 */ /* 0x0040620000101400 */
[----:B------:R-:W-:Y:S05]  /*1940*/  BRA `(.L_x_1881) ;  /* 0x0000000800f07947 */ /* 0x000fea0003800000 */
.L_x_1877:
[----:B------:R-:W-:-:S13]  /*1950*/  ISETP.GT.AND P0, PT, R4, 0x6, PT ;  /* 0x000000060400780c */ /* 0x000fda0003f04270 */
[----:B------:R-:W-:Y:S05]  /*1960*/  @P0 BRA `(.L_x_1884) ;  /* 0x0000000000240947 */ /* 0x000fea0003800000 */
[----:B------:R-:W-:-:S13]  /*1970*/  ISETP.NE.AND P0, PT, R4, 0x5, PT ;  /* 0x000000050400780c */ /* 0x000fda0003f05270 */
[----:B------:R-:W-:Y:S05]  /*1980*/  @!P0 BRA `(.L_x_1885) ;  /* 0x0000000000108947 */ /* 0x000fea0003800000 */
[----:B------:R-:W-:-:S13]  /*1990*/  ISETP.NE.AND P0, PT, R4, 0x6, PT ;  /* 0x000000060400780c */ /* 0x000fda0003f05270 */
[----:B------:R-:W-:Y:S05]  /*19a0*/  @P0 BRA `(.L_x_1880) ;  /* 0x00000008007c0947 */ /* 0x000fea0003800000 */
[----:B------:R2:W5:Y:S01]  /*19b0*/  LDG.E R24, desc[UR36][R2.64] ;  /* 0x0000002402187981 */ /* 0x000562000c1e1900 */
[----:B------:R-:W-:Y:S05]  /*19c0*/  BRA `(.L_x_1881) ;  /* 0x0000000800d07947 */ /* 0x000fea0003800000 */
.L_x_1885:
[----:B------:R-:W2:Y:S02]  /*19d0*/  LDG.E.U16 R2, desc[UR36][R2.64] ;  /* 0x0000002402027981 */ /* 0x000ea4000c1e1500 */
[----:B--2---:R-:W-:Y:S01]  /*19e0*/  HADD2.F32 R24, -RZ, R2.H0_H0 ;  /* 0x20000002ff187230 */ /* 0x004fe20000004100 */
[----:B------:R-:W-:Y:S06]  /*19f0*/  BRA `(.L_x_1881) ;  /* 0x0000000800c47947 */ /* 0x000fec0003800000 */
.L_x_1884:
[----:B------:R-:W-:-:S13]  /*1a00*/  ISETP.NE.AND P0, PT, R4, 0x7, PT ;  /* 0x000000070400780c */ /* 0x000fda0003f05270 */
[----:B------:R-:W-:Y:S05]  /*1a10*/  @!P0 BRA `(.L_x_1886) ;  /* 0x0000000000248947 */ /* 0x000fea0003800000 */
[----:B------:R-:W-:-:S13]  /*1a20*/  ISETP.NE.AND P0, PT, R4, 0x8, PT ;  /* 0x000000080400780c */ /* 0x000fda0003f05270 */
[----:B------:R-:W-:Y:S05]  /*1a30*/  @!P0 BRA `(.L_x_1887) ;  /* 0x0000000000108947 */ /* 0x000fea0003800000 */
[----:B------:R-:W-:-:S13]  /*1a40*/  ISETP.NE.AND P0, PT, R4, 0x9, PT ;  /* 0x000000090400780c */ /* 0x000fda0003f05270 */
[----:B------:R-:W-:Y:S05]  /*1a50*/  @P0 BRA `(.L_x_1880) ;  /* 0x0000000800500947 */ /* 0x000fea0003800000 */
[----:B------:R3:W5:Y:S01]  /*1a60*/  LDG.E R24, desc[UR36][R2.64] ;  /* 0x0000002402187981 */ /* 0x000762000c1e1900 */
[----:B------:R-:W-:Y:S05]  /*1a70*/  BRA `(.L_x_1881) ;  /* 0x0000000800a47947 */ /* 0x000fea0003800000 */
.L_x_1887:
[----:B------:R-:W2:Y:S02]  /*1a80*/  LDG.E.U16 R2, desc[UR36][R2.64] ;  /* 0x0000002402027981 */ /* 0x000ea4000c1e1500 */
[----:B--2---:R-:W-:Y:S01]  /*1a90*/  HADD2.F32 R24, -RZ, R2.H0_H0 ;  /* 0x20000002ff187230 */ /* 0x004fe20000004100 */
[----:B------:R-:W-:Y:S06]  /*1aa0*/  BRA `(.L_x_1881) ;  /* 0x0000000800987947 */ /* 0x000fec0003800000 */
.L_x_1886:
[----:B------:R-:W2:Y:S01]  /*1ab0*/  LDG.E.64 R2, desc[UR36][R2.64] ;  /* 0x0000002402027981 */ /* 0x000ea2000c1e1b00 */
[----:B------:R-:W-:Y:S01]  /*1ac0*/  UMOV UR4, 0xf0000000 ;  /* 0xf000000000047882 */ /* 0x000fe20000000000 */
[----:B------:R-:W-:Y:S01]  /*1ad0*/  UMOV UR5, 0x380fffff ;  /* 0x380fffff00057882 */ /* 0x000fe20000000000 */
[----:B--2---:R-:W0:Y:S01]  /*1ae0*/  F2F.F32.F64 R24, R2 ;  /* 0x0000000200187310 */ /* 0x004e220000301000 */
[----:B------:R-:W-:-:S14]  /*1af0*/  DSETP.GEU.AND P0, PT, |R2|, UR4, PT ;  /* 0x0000000402007e2a */ /* 0x000fdc000bf0e200 */
[----:B0-----:R-:W-:Y:S01]  /*1b00*/  @!P0 FMUL R24, R24, 1.175494350822287508e-38 ;  /* 0x0080000018188820 */ /* 0x001fe20000400000 */
[----:B------:R-:W-:Y:S06]  /*1b10*/  BRA `(.L_x_1881) ;  /* 0x00000008007c7947 */ /* 0x000fec0003800000 */
.L_x_1876:
        /* <DEDUP_REMOVED lines=10> */
[----:B------:R-:W-:Y:S01]  /*1bc0*/  FSEL R24, RZ, 1, !P0 ;  /* 0x3f800000ff187808 */ /* 0x000fe20004000000 */
[----:B------:R-:W-:Y:S08]  /*1bd0*/  BRA `(.L_x_1881) ;  /* 0x00000008004c7947 */ /* 0x000ff00003800000 */
.L_x_1890:
[----:B------:R-:W2:Y:S01]  /*1be0*/  LDG.E.64 R2, desc[UR36][R2.64] ;  /* 0x0000002402027981 */ /* 0x000ea2000c1e1b00 */
[----:B------:R-:W-:Y:S01]  /*1bf0*/  UMOV UR4, 0xf0000000 ;  /* 0xf000000000047882 */ /* 0x000fe20000000000 */
[----:B------:R-:W-:Y:S01]  /*1c00*/  UMOV UR5, 0x380fffff ;  /* 0x380fffff00057882 */ /* 0x000fe20000000000 */
[----:B--2---:R-:W0:Y:S01]  /*1c10*/  F2F.F32.F64 R24, R2 ;  /* 0x0000000200187310 */ /* 0x004e220000301000 */
[----:B------:R-:W-:-:S14]  /*1c20*/  DSETP.GEU.AND P0, PT, |R2|, UR4, PT ;  /* 0x0000000402007e2a */ /* 0x000fdc000bf0e200 */
[----:B0-----:R-:W-:Y:S01]  /*1c30*/  @!P0 FMUL R24, R24, 1.175494350822287508e-38 ;  /* 0x0080000018188820 */ /* 0x001fe20000400000 */
[----:B------:R-:W-:Y:S06]  /*1c40*/  BRA `(.L_x_1881) ;  /* 0x0000000800307947 */ /* 0x000fec0003800000 */
.L_x_1889:
        /* <DEDUP_REMOVED lines=11> */
[----:B------:R-:W-:-:S05]  /*1d00*/  VIADD R2, R0, 0xffffffff ;  /* 0xffffffff00027836 */ /* 0x000fca0000000000 */
[----:B------:R-:W-:Y:S02]  /*1d10*/  SHF.R.S32.HI R2, RZ, 0x1f, R2 ;  /* 0x0000001fff027819 */ /* 0x000fe40000011402 */
[----:B0-----:R-:W-:-:S04]  /*1d20*/  IADD3 R4, -R4, 0x1f, RZ ;  /* 0x0000001f04047810 */ /* 0x001fc80007ffe1ff */
[C---:B------:R-:W-:Y:S01]  /*1d30*/  ISETP.GT.U32.AND P0, PT, R4.reuse, 0x4, PT ;  /* 0x000000040400780c */ /* 0x040fe20003f04070 */
[----:B------:R-:W-:-:S05]  /*1d40*/  VIADD R4, R4, 0xfffffffc ;  /* 0xfffffffc04047836 */ /* 0x000fca0000000000 */
[----:B------:R-:W-:Y:S01]  /*1d50*/  SEL R5, R4, RZ, P0 ;  /* 0x000000ff04057207 */ /* 0x000fe20000000000 */
[----:B------:R-:W-:-:S04]  /*1d60*/  VIADD R4, R0, 0x1000000 ;  /* 0x0100000000047836 */ /* 0x000fc80000000000 */
[----:B------:R-:W-:Y:S01]  /*1d70*/  IMAD R6, R5, R6, 0x3c000000 ;  /* 0x3c00000005067424 */ /* 0x000fe200078e0206 */
[----:B------:R-:W-:Y:S02]  /*1d80*/  SHF.L.U32 R5, R0, R5, RZ ;  /* 0x0000000500057219 */ /* 0x000fe400000006ff */
[----:B------:R-:W-:Y:S02]  /*1d90*/  SHF.R.S32.HI R4, RZ, 0x8, R4 ;  /* 0x00000008ff047819 */ /* 0x000fe40000011404 */
[----:B------:R-:W-:-:S04]  /*1da0*/  LEA.HI R5, R5, R6, RZ, 0x1c ;  /* 0x0000000605057211 */ /* 0x000fc800078fe0ff */
[----:B------:R-:W-:-:S04]  /*1db0*/  LOP3.LUT R5, R5, 0x7f800000, R4, 0xf8, !PT ;  /* 0x7f80000005057812 */ /* 0x000fc800078ef804 */
[----:B------:R-:W-:-:S04]  /*1dc0*/  LOP3.LUT R5, R5, R2, RZ, 0x30, !PT ;  /* 0x0000000205057212 */ /* 0x000fc800078e30ff */
[----:B------:R-:W-:Y:S01]  /*1dd0*/  LOP3.LUT R24, R5, 0x80000000, R24, 0xf8, !PT ;  /* 0x8000000005187812 */ /* 0x000fe200078ef818 */
[----:B------:R-:W-:Y:S06]  /*1de0*/  BRA `(.L_x_1881) ;  /* 0x0000000400c87947 */ /* 0x000fec0003800000 */
.L_x_1892:
        /* <DEDUP_REMOVED lines=11> */
[----:B------:R-:W-:Y:S01]  /*1ea0*/  LOP3.LUT R24, R24, 0x80000000, R5, 0xf8, !PT ;  /* 0x8000000018187812 */ /* 0x000fe200078ef805 */
[----:B------:R-:W-:Y:S06]  /*1eb0*/  BRA `(.L_x_1881) ;  /* 0x0000000400947947 */ /* 0x000fec0003800000 */
.L_x_1891:
[----:B------:R-:W2:Y:S02]  /*1ec0*/  LDG.E.U16 R2, desc[UR36][R2.64] ;  /* 0x0000002402027981 */ /* 0x000ea4000c1e1500 */
[----:B--2---:R-:W-:Y:S01]  /*1ed0*/  IMAD.U32 R24, R2, 0x10000, RZ ;  /* 0x0001000002187824 */ /* 0x004fe200078e00ff */
[----:B------:R-:W-:Y:S06]  /*1ee0*/  BRA `(.L_x_1881) ;  /* 0x0000000400887947 */ /* 0x000fec0003800000 */
.L_x_1888:
        /* <DEDUP_REMOVED lines=9> */
[----:B--2---:R-:W-:Y:S01]  /*1f80*/  I2FP.F32.U32 R24, R2 ;  /* 0x0000000200187245 */ /* 0x004fe20000201000 */
[----:B------:R-:W-:Y:S06]  /*1f90*/  BRA `(.L_x_1881) ;  /* 0x00000004005c7947 */ /* 0x000fec0003800000 */
.L_x_1895:
[----:B------:R-:W2:Y:S01]  /*1fa0*/  LDG.E.U8 R2, desc[UR36][R2.64] ;  /* 0x0000002402027981 */ /* 0x000ea2000c1e1100 */
        /* <DEDUP_REMOVED lines=19> */
.L_x_1897:
[----:B------:R-:W-:Y:S05]  /*20e0*/  BSYNC B0 ;  /* 0x0000000000007941 */ /* 0x000fea0003800000 */
.L_x_1896:
[----:B------:R-:W-:Y:S01]  /*20f0*/  IMAD.SHL.U32 R2, R2, 0x100000, RZ ;  /* 0x0010000002027824 */ /* 0x000fe200078e00ff */
[----:B------:R-:W-:-:S04]  /*2100*/  LEA R3, R0, 0x3b800000, 0x17 ;  /* 0x3b80000000037811 */ /* 0x000fc800078eb8ff */
[----:B------:R-:W-:Y:S01]  /*2110*/  LOP3.LUT R24, R3, R2, R24, 0xfe, !PT ;  /* 0x0000000203187212 */ /* 0x000fe200078efe18 */
[----:B------:R-:W-:Y:S06]  /*2120*/  BRA `(.L_x_1881) ;  /* 0x0000000000f87947 */ /* 0x000fec0003800000 */
.L_x_1894:
        /* <DEDUP_REMOVED lines=20> */
.L_x_1899:
[----:B------:R-:W-:Y:S05]  /*2270*/  BSYNC B0 ;  /* 0x0000000000007941 */ /* 0x000fea0003800000 */
.L_x_1898:
[----:B------:R-:W-:Y:S01]  /*2280*/  IMAD.SHL.U32 R2, R2, 0x200000, RZ ;  /* 0x0020000002027824 */ /* 0x000fe200078e00ff */
[----:B------:R-:W-:-:S04]  /*2290*/  LEA R3, R0, 0x37800000, 0x17 ;  /* 0x3780000000037811 */ /* 0x000fc800078eb8ff */
[----:B------:R-:W-:Y:S01]  /*22a0*/  LOP3.LUT R24, R3, R2, R24, 0xfe, !PT ;  /* 0x0000000203187212 */ /* 0x000fe200078efe18 */
[----:B------:R-:W-:Y:S06]  /*22b0*/  BRA `(.L_x_1881) ;  /* 0x0000000000947947 */ /* 0x000fec0003800000 */
.L_x_1893:
[----:B------:R-:W-:-:S13]  /*22c0*/  ISETP.NE.AND P0, PT, R4, 0x1c, PT ;  /* 0x0000001c0400780c */ /* 0x000fda0003f05270 */
[----:B------:R-:W-:Y:S05]  /*22d0*/  @!P0 BRA `(.L_x_1900) ;  /* 0x0000000000848947 */ /* 0x000fea0003800000 */
[----:B------:R-:W-:-:S13]  /*22e0*/  ISETP.NE.AND P0, PT, R4, 0x1d, PT ;  /* 0x0000001d0400780c */ /* 0x000fda0003f05270 */
[----:B------:R-:W-:Y:S05]  /*22f0*/  @!P0 BRA `(.L_x_1901) ;  /* 0x0000000000708947 */ /* 0x000fea0003800000 */
[----:B------:R-:W-:-:S13]  /*2300*/  ISETP.NE.AND P0, PT, R4, 0x2c, PT ;  /* 0x0000002c0400780c */ /* 0x000fda0003f05270 */
[----:B------:R-:W-:Y:S05]  /*2310*/  @P0 BRA `(.L_x_1880) ;  /* 0x0000000000200947 */ /* 0x000fea0003800000 */
[----:B------:R-:W2:Y:S01]  /*2320*/  LDG.E.U8 R2, desc[UR36][R2.64] ;  /* 0x0000002402027981 */ /* 0x000ea2000c1e1100 */
[----:B------:R-:W-:Y:S01]  /*2330*/  IMAD.MOV.U32 R24, RZ, RZ, 0x400000 ;  /* 0x00400000ff187424 */ /* 0x000fe200078e00ff */
[----:B--2---:R-:W-:-:S13]  /*2340*/  ISETP.NE.AND P0, PT, R2, RZ, PT ;  /* 0x000000ff0200720c */ /* 0x004fda0003f05270 */
[----:B------:R-:W-:Y:S05]  /*2350*/  @!P0 BRA `(.L_x_1881) ;  /* 0x00000000006c8947 */ /* 0x000fea0003800000 */
[----:B------:R-:W-:-:S13]  /*2360*/  ISETP.NE.AND P0, PT, R2, 0xff, PT ;  /* 0x000000ff0200780c */ /* 0x000fda0003f05270 */
[----:B------:R-:W-:Y:S02]  /*2370*/  @!P0 IMAD.MOV.U32 R24, RZ, RZ, 0x7f800001 ;  /* 0x7f800001ff188424 */ /* 0x000fe400078e00ff */
[----:B------:R-:W-:Y:S01]  /*2380*/  @P0 IMAD.SHL.U32 R24, R2, 0x800000, RZ ;  /* 0x0080000002180824 */ /* 0x000fe200078e00ff */
[----:B------:R-:W-:Y:S06]  /*2390*/  BRA `(.L_x_1881) ;  /* 0x00000000005c7947 */ /* 0x000fec0003800000 */
.L_x_1880:
        /* <DEDUP_REMOVED lines=16> */
.L_x_1902:
[----:B------:R-:W-:Y:S01]  /*24a0*/  IMAD.MOV.U32 R24, RZ, RZ, RZ ;  /* 0x000000ffff187224 */ /* 0x000fe200078e00ff */
[----:B------:R-:W-:Y:S06]  /*24b0*/  BRA `(.L_x_1881) ;  /* 0x0000000000147947 */ /* 0x000fec0003800000 */
.L_x_1901:
[----:B------:R-:W2:Y:S02]  /*24c0*/  LDG.E.64 R2, desc[UR36][R2.64] ;  /* 0x0000002402027981 */ /* 0x000ea4000c1e1b00 */
[----:B--2---:R0:W1:Y:S01]  /*24d0*/  I2F.U64 R24, R2 ;  /* 0x0000000200187312 */ /* 0x0040620000301000 */
[----:B------:R-:W-:Y:S05]  /*24e0*/  BRA `(.L_x_1881) ;  /* 0x0000000000087947 */ /* 0x000fea0003800000 */
.L_x_1900:
[----:B------:R-:W2:Y:S02]  /*24f0*/  LDG.E R2, desc[UR36][R2.64] ;  /* 0x0000002402027981 */ /* 0x000ea4000c1e1900 */
[----:B--2---:R-:W-:-:S07]  /*2500*/  I2FP.F32.U32 R24, R2 ;  /* 0x0000000200187245 */ /* 0x004fce0000201000 */
.L_x_1881:
[----:B------:R-:W-:Y:S05]  /*2510*/  BSYNC B6 ;  /* 0x0000000000067941 */ /* 0x000fea0003800000 */
.L_x_1875:
[----:B------:R-:W1:Y:S01]  /*2520*/  LDC.U8 R4, c[0x0][0x493] ;  /* 0x000124c0ff047b82 */ /* 0x000e620000000000 */
[----:B------:R-:W-:Y:S01]  /*2530*/  ULDC.64 UR4, c[0x0][0x488] ;  /* 0x0001220000047ab9 */ /* 0x000fe20000000a00 */
[----:B------:R-:W-:Y:S01]  /*2540*/  BSSY B6, `(.L_x_1903) ;  /* 0x00000df000067945 */ /* 0x000fe20003800000 */
[----:B0-234-:R-:W-:-:S05]  /*2550*/  IADD3 R2, P1, R22, UR4, RZ ;  /* 0x0000000416027c10 */ /* 0x01dfca000ff3e0ff */
        /* <DEDUP_REMOVED lines=15> */
.L_x_1907:
[----:B------:R-:W2:Y:S02]  /*2650*/  LDG.E.U8 R2, desc[UR36][R2.64] ;  /* 0x0000002402027981 */ /* 0x000ea4000c1e1100 */
[----:B--2---:R-:W-:Y:S01]  /*2660*/  I2FP.F32.U32 R5, R2 ;  /* 0x0000000200057245 */ /* 0x004fe20000201000 */
[----:B------:R-:W-:Y:S06]  /*2670*/  BRA `(.L_x_1909) ;  /* 0x0000000c002c7947 */ /* 0x000fec0003800000 */
.L_x_1906:
[----:B------:R-:W-:-:S13]  /*2680*/  ISETP.NE.AND P0, PT, R0, 0x2, PT ;  /* 0x000000020000780c */ /* 0x000fda0003f05270 */
[----:B------:R-:W-:Y:S05]  /*2690*/  @!P0 BRA `(.L_x_1910) ;  /* 0x0000000000288947 */ /* 0x000fea0003800000 */
[----:B------:R-:W-:-:S13]  /*26a0*/  ISETP.NE.AND P0, PT, R0, 0x3, PT ;  /* 0x000000030000780c */ /* 0x000fda0003f05270 */
[----:B------:R-:W-:Y:S05]  /*26b0*/  @!P0 BRA `(.L_x_1911) ;  /* 0x0000000000148947 */ /* 0x000fea0003800000 */
[----:B------:R-:W-:-:S13]  /*26c0*/  ISETP.NE.AND P0, PT, R0, 0x4, PT ;  /* 0x000000040000780c */ /* 0x000fda0003f05270 */
[----:B------:R-:W-:Y:S05]  /*26d0*/  @P0 BRA `(.L_x_1908) ;  /* 0x0000000800b80947 */ /* 0x000fea0003800000 */
[----:B------:R-:W2:Y:S02]  /*26e0*/  LDG.E.64 R2, desc[UR36][R2.64] ;  /* 0x0000002402027981 */ /* 0x000ea4000c1e1b00 */
[----:B--2---:R0:W1:Y:S01]  /*26f0*/  I2F.S64 R5, R2 ;  /* 0x0000000200057312 */ /* 0x0040620000301400 */
[----:B------:R-:W-:Y:S05]  /*2700*/  BRA `(.L_x_1909) ;  /* 0x0000000c00087947 */ /* 0x000fea0003800000 */
.L_x_1911:
[----:B------:R-:W2:Y:S02]  /*2710*/  LDG.E R2, desc[UR36][R2.64] ;  /* 0x0000002402027981 */ /* 0x000ea4000c1e1900 */
[----:B--2---:R-:W-:Y:S01]  /*2720*/  I2FP.F32.S32 R5, R2 ;  /* 0x0000000200057245 */ /* 0x004fe20000201400 */
[----:B------:R-:W-:Y:S06]  /*2730*/  BRA `(.L_x_1909) ;  /* 0x0000000800fc7947 */ /* 0x000fec0003800000 */
.L_x_1910:
[----:B------:R-:W2:Y:S02]  /*2740*/  LDG.E.U16 R2, desc[UR36][R2.64] ;  /* 0x0000002402027981 */ /* 0x000ea4000c1e1500 */
[----:B--2---:R4:W0:Y:S01]  /*2750*/  I2F.S16 R5, R2 ;  /* 0x0000000200057306 */ /* 0x0048220000101400 */
[----:B------:R-:W-:Y:S05]  /*2760*/  BRA `(.L_x_1909) ;  /* 0x0000000800f07947 */ /* 0x000fea0003800000 */
.L_x_1905:
        /* <DEDUP_REMOVED lines=8> */
.L_x_1913:
[----:B------:R-:W2:Y:S02]  /*27f0*/  LDG.E.U16 R2, desc[UR36][R2.64] ;  /* 0x0000002402027981 */ /* 0x000ea4000c1e1500 */
[----:B--2---:R-:W-:Y:S01]  /*2800*/  HADD2.F32 R5, -RZ, R2.H0_H0 ;  /* 0x20000002ff057230 */ /* 0x004fe20000004100 */
[----:B------:R-:W-:Y:S06]  /*2810*/  BRA `(.L_x_1909) ;  /* 0x0000000800c47947 */ /* 0x000fec0003800000 */
.L_x_1912:
        /* <DEDUP_REMOVED lines=8> */
.L_x_1915:
[----:B------:R-:W2:Y:S02]  /*28a0*/  LDG.E.U16 R2, desc[UR36][R2.64] ;  /* 0x0000002402027981 */ /* 0x000ea4000c1e1500 */
[----:B--2---:R-:W-:Y:S01]  /*28b0*/  HADD2.F32 R5, -RZ, R2.H0_H0 ;  /* 0x20000002ff057230 */ /* 0x004fe20000004100 */
[----:B------:R-:W-:Y:S06]  /*28c0*/  BRA `(.L_x_1909) ;  /* 0x0000000800987947 */ /* 0x000fec0003800000 */
.L_x_1914:
[----:B------:R-:W2:Y:S01]  /*28d0*/  LDG.E.64 R2, desc[UR36][R2.64] ;  /* 0x0000002402027981 */ /* 0x000ea2000c1e1b00 */
[----:B------:R-:W-:Y:S01]  /*28e0*/  UMOV UR4, 0xf0000000 ;  /* 0xf000000000047882 */ /* 0x000fe20000000000 */
[----:B------:R-:W-:Y:S01]  /*28f0*/  UMOV UR5, 0x380fffff ;  /* 0x380fffff00057882 */ /* 0x000fe20000000000 */
[----:B--2---:R-:W0:Y:S01]  /*2900*/  F2F.F32.F64 R5, R2 ;  /* 0x0000000200057310 */ /* 0x004e220000301000 */
[----:B------:R-:W-:-:S14]  /*2910*/  DSETP.GEU.AND P0, PT, |R2|, UR4, PT ;  /* 0x0000000402007e2a */ /* 0x000fdc000bf0e200 */
[----:B0-----:R-:W-:Y:S01]  /*2920*/  @!P0 FMUL R5, R5, 1.175494350822287508e-38 ;  /* 0x0080000005058820 */ /* 0x001fe20000400000 */
[----:B------:R-:W-:Y:S06]  /*2930*/  BRA `(.L_x_1909) ;  /* 0x00000008007c7947 */ /* 0x000fec0003800000 */
.L_x_1904:
        /* <DEDUP_REMOVED lines=12> */
.L_x_1918:
[----:B------:R-:W2:Y:S01]  /*2a00*/  LDG.E.64 R2, desc[UR36][R2.64] ;  /* 0x0000002402027981 */ /* 0x000ea2000c1e1b00 */
[----:B------:R-:W-:Y:S01]  /*2a10*/  UMOV UR4, 0xf0000000 ;  /* 0xf000000000047882 */ /* 0x000fe20000000000 */
[----:B------:R-:W-:Y:S01]  /*2a20*/  UMOV UR5, 0x380fffff ;  /* 0x380fffff00057882 */ /* 0x000fe20000000000 */
[----:B--2---:R-:W0:Y:S01]  /*2a30*/  F2F.F32.F64 R5, R2 ;  /* 0x0000000200057310 */ /* 0x004e220000301000 */
[----:B------:R-:W-:-:S14]  /*2a40*/  DSETP.GEU.AND P0, PT, |R2|, UR4, PT ;  /* 0x0000000402007e2a */ /* 0x000fdc000bf0e200 */
[----:B0-----:R-:W-:Y:S01]  /*2a50*/  @!P0 FMUL R5, R5, 1.175494350822287508e-38 ;  /* 0x0080000005058820 */ /* 0x001fe20000400000 */
[----:B------:R-:W-:Y:S06]  /*2a60*/  BRA `(.L_x_1909) ;  /* 0x0000000800307947 */ /* 0x000fec0003800000 */
.L_x_1917:
        /* <DEDUP_REMOVED lines=26> */
.L_x_1920:
        /* <DEDUP_REMOVED lines=11> */
[----:B------:R-:W-:Y:S01]  /*2cc0*/  LOP3.LUT R5, R5, 0x80000000, R0, 0xf8, !PT ;  /* 0x8000000005057812 */ /* 0x000fe200078ef800 */
[----:B------:R-:W-:Y:S06]  /*2cd0*/  BRA `(.L_x_1909) ;  /* 0x0000000400947947 */ /* 0x000fec0003800000 */
.L_x_1919:
[----:B------:R-:W2:Y:S02]  /*2ce0*/  LDG.E.U16 R2, desc[UR36][R2.64] ;  /* 0x0000002402027981 */ /* 0x000ea4000c1e1500 */
[----:B--2---:R-:W-:Y:S01]  /*2cf0*/  IMAD.U32 R5, R2, 0x10000, RZ ;  /* 0x0001000002057824 */ /* 0x004fe200078e00ff */
[----:B------:R-:W-:Y:S06]  /*2d00*/  BRA `(.L_x_1909) ;  /* 0x0000000400887947 */ /* 0x000fec0003800000 */
.L_x_1916:
        /* <DEDUP_REMOVED lines=11> */
.L_x_1923:
        /* <DEDUP_REMOVED lines=20> */
.L_x_1925:
[----:B------:R-:W-:Y:S05]  /*2f00*/  BSYNC B0 ;  /* 0x0000000000007941 */ /* 0x000fea0003800000 */
.L_x_1924:
[----:B------:R-:W-:Y:S01]  /*2f10*/  IMAD.SHL.U32 R2, R2, 0x100000, RZ ;  /* 0x0010000002027824 */ /* 0x000fe200078e00ff */
[----:B------:R-:W-:-:S04]  /*2f20*/  LEA R5, R0, 0x3b800000, 0x17 ;  /* 0x3b80000000057811 */ /* 0x000fc800078eb8ff */
[----:B------:R-:W-:Y:S01]  /*2f30*/  LOP3.LUT R5, R5, R2, R4, 0xfe, !PT ;  /* 0x0000000205057212 */ /* 0x000fe200078efe04 */
[----:B------:R-:W-:Y:S06]  /*2f40*/  BRA `(.L_x_1909) ;  /* 0x0000000000f87947 */ /* 0x000fec0003800000 */
.L_x_1922:
        /* <DEDUP_REMOVED lines=20> */
.L_x_1927:
[----:B------:R-:W-:Y:S05]  /*3090*/  BSYNC B0 ;  /* 0x0000000000007941 */ /* 0x000fea0003800000 */
.L_x_1926:
[----:B------:R-:W-:Y:S01]  /*30a0*/  IMAD.SHL.U32 R2, R2, 0x200000, RZ ;  /* 0x0020000002027824 */ /* 0x000fe200078e00ff */
[----:B------:R-:W-:-:S04]  /*30b0*/  LEA R5, R0, 0x37800000, 0x17 ;  /* 0x3780000000057811 */ /* 0x000fc800078eb8ff */
[----:B------:R-:W-:Y:S01]  /*30c0*/  LOP3.LUT R5, R5, R2, R4, 0xfe, !PT ;  /* 0x0000000205057212 */ /* 0x000fe200078efe04 */
[----:B------:R-:W-:Y:S06]  /*30d0*/  BRA `(.L_x_1909) ;  /* 0x0000000000947947 */ /* 0x000fec0003800000 */
.L_x_1921:
        /* <DEDUP_REMOVED lines=14> */
.L_x_1908:
        /* <DEDUP_REMOVED lines=16> */
.L_x_1930:
[----:B------:R-:W-:Y:S01]  /*32c0*/  IMAD.MOV.U32 R5, RZ, RZ, RZ ;  /* 0x000000ffff057224 */ /* 0x000fe200078e00ff */
[----:B------:R-:W-:Y:S06]  /*32d0*/  BRA `(.L_x_1909) ;  /* 0x0000000000147947 */ /* 0x000fec0003800000 */
.L_x_1929:
[----:B------:R-:W2:Y:S02]  /*32e0*/  LDG.E.64 R2, desc[UR36][R2.64] ;  /* 0x0000002402027981 */ /* 0x000ea4000c1e1b00 */
[----:B--2---:R0:W1:Y:S01]  /*32f0*/  I2F.U64 R5, R2 ;  /* 0x0000000200057312 */ /* 0x0040620000301000 */
[----:B------:R-:W-:Y:S05]  /*3300*/  BRA `(.L_x_1909) ;  /* 0x0000000000087947 */ /* 0x000fea0003800000 */
.L_x_1928:
[----:B------:R-:W2:Y:S02]  /*3310*/  LDG.E R2, desc[UR36][R2.64] ;  /* 0x0000002402027981 */ /* 0x000ea4000c1e1900 */
[----:B--2---:R-:W-:-:S07]  /*3320*/  I2FP.F32.U32 R5, R2 ;  /* 0x0000000200057245 */ /* 0x004fce0000201000 */
.L_x_1909:
[----:B------:R-:W-:Y:S05]  /*3330*/  BSYNC B6 ;  /* 0x0000000000067941 */ /* 0x000fea0003800000 */
.L_x_1903:
[----:B0-234-:R-:W0:Y:S01]  /*3340*/  LDC.U8 R2, c[0x0][0x491] ;  /* 0x00012440ff027b82 */ /* 0x01de220000000000 */
[----:B-----5:R-:W-:-:S13]  /*3350*/  FSETP.GT.FTZ.AND P0, PT, R24, RZ, PT ;  /* 0x000000ff1800720b */ /* 0x020fda0003f14000 */
[----:B-1----:R-:W-:Y:S01]  /*3360*/  @!P0 FMUL.FTZ R24, R5, R24 ;  /* 0x0000001805188220 */ /* 0x002fe20000410000 */
        /* <DEDUP_REMOVED lines=11> */
[----:B------:R-:W0:Y:S02]  /*3420*/  F2I.FTZ.TRUNC.NTZ R3, R24 ;  /* 0x0000001800037305 */ /* 0x000e24000021f100 */
[----:B0-----:R0:W-:Y:S01]  /*3430*/  STG.E.U8 desc[UR36][R16.64], R3 ;  /* 0x0000000310007986 */ /* 0x0011e2000c101124 */
[----:B------:R-:W-:Y:S05]  /*3440*/  BRA `(.L_x_1936) ;  /* 0x0000000c00507947 */ /* 0x000fea0003800000 */
.L_x_1934:
[----:B------:R-:W0:Y:S02]  /*3450*/  F2I.S64.TRUNC R24, R24 ;  /* 0x0000001800187311 */ /* 0x000e24000020d900 */
[----:B0-----:R-:W-:-:S05]  /*3460*/  IMAD.MOV.U32 R3, RZ, RZ, R24 ;  /* 0x000000ffff037224 */ /* 0x001fca00078e0018 */
[----:B------:R0:W-:Y:S01]  /*3470*/  STG.E.U8 desc[UR36][R16.64], R3 ;  /* 0x0000000310007986 */ /* 0x0001e2000c101124 */
[----:B------:R-:W-:Y:S05]  /*3480*/  BRA `(.L_x_1936) ;  /* 0x0000000c00407947 */ /* 0x000fea0003800000 */
.L_x_1933:
[----:B------:R-:W-:-:S13]  /*3490*/  ISETP.NE.AND P0, PT, R0, 0x2, PT ;  /* 0x000000020000780c */ /* 0x000fda0003f05270 */
[----:B------:R-:W-:Y:S05]  /*34a0*/  @!P0 BRA `(.L_x_1937) ;  /* 0x0000000000288947 */ /* 0x000fea0003800000 */
[----:B------:R-:W-:-:S13]  /*34b0*/  ISETP.NE.AND P0, PT, R0, 0x3, PT ;  /* 0x000000030000780c */ /* 0x000fda0003f05270 */
[----:B------:R-:W-:Y:S05]  /*34c0*/  @!P0 BRA `(.L_x_1938) ;  /* 0x0000000000148947 */ /* 0x000fea0003800000 */
[----:B------:R-:W-:-:S13]  /*34d0*/  ISETP.NE.AND P0, PT, R0, 0x4, PT ;  /* 0x000000040000780c */ /* 0x000fda0003f05270 */
[----:B------:R-:W-:Y:S05]  /*34e0*/  @P0 BRA `(.L_x_1935) ;  /* 0x0000000800d00947 */ /* 0x000fea0003800000 */
[----:B------:R-:W0:Y:S02]  /*34f0*/  F2I.S64.TRUNC R24, R24 ;  /* 0x0000001800187311 */ /* 0x000e24000020d900 */
[----:B0-----:R0:W-:Y:S01]  /*3500*/  STG.E.64 desc[UR36][R16.64], R24 ;  /* 0x0000001810007986 */ /* 0x0011e2000c101b24 */
[----:B------:R-:W-:Y:S05]  /*3510*/  BRA `(.L_x_1936) ;  /* 0x0000000c001c7947 */ /* 0x000fea0003800000 */
.L_x_1938:
[----:B------:R-:W0:Y:S02]  /*3520*/  F2I.FTZ.TRUNC.NTZ R3, R24 ;  /* 0x0000001800037305 */ /* 0x000e24000021f100 */
[----:B0-----:R0:W-:Y:S01]  /*3530*/  STG.E desc[UR36][R16.64], R3 ;  /* 0x0000000310007986 */ /* 0x0011e2000c101924 */
[----:B------:R-:W-:Y:S05]  /*3540*/  BRA `(.L_x_1936) ;  /* 0x0000000c00107947 */ /* 0x000fea0003800000 */
.L_x_1937:
[----:B------:R-:W0:Y:S02]  /*3550*/  F2I.FTZ.TRUNC.NTZ R3, R24 ;  /* 0x0000001800037305 */ /* 0x000e24000021f100 */
[----:B0-----:R0:W-:Y:S01]  /*3560*/  STG.E.U16 desc[UR36][R16.64], R3 ;  /* 0x0000000310007986 */ /* 0x0011e2000c101524 */
[----:B------:R-:W-:Y:S05]  /*3570*/  BRA `(.L_x_1936) ;  /* 0x0000000c00047947 */ /* 0x000fea0003800000 */
.L_x_1932:
[----:B------:R-:W-:-:S13]  /*3580*/  ISETP.GT.AND P0, PT, R0, 0x6, PT ;  /* 0x000000060000780c */ /* 0x000fda0003f04270 */
[----:B------:R-:W-:Y:S05]  /*3590*/  @P0 BRA `(.L_x_1939) ;  /* 0x0000000000240947 */ /* 0x000fea0003800000 */
[----:B------:R-:W-:-:S13]  /*35a0*/  ISETP.NE.AND P0, PT, R0, 0x5, PT ;  /* 0x000000050000780c */ /* 0x000fda0003f05270 */
[----:B------:R-:W-:Y:S05]  /*35b0*/  @!P0 BRA `(.L_x_1940) ;  /* 0x0000000000108947 */ /* 0x000fea0003800000 */
[----:B------:R-:W-:-:S13]  /*35c0*/  ISETP.NE.AND P0, PT, R0, 0x6, PT ;  /* 0x000000060000780c */ /* 0x000fda0003f05270 */
[----:B------:R-:W-:Y:S05]  /*35d0*/  @P0 BRA `(.L_x_1935) ;  /* 0x0000000800940947 */ /* 0x000fea0003800000 */
[----:B------:R1:W-:Y:S01]  /*35e0*/  STG.E desc[UR36][R16.64], R24 ;  /* 0x0000001810007986 */ /* 0x0003e2000c101924 */
[----:B------:R-:W-:Y:S05]  /*35f0*/  BRA `(.L_x_1936) ;  /* 0x0000000800e47947 */ /* 0x000fea0003800000 */
.L_x_1940:
[----:B------:R-:W-:-:S05]  /*3600*/  F2FP.F16.F32.PACK_AB R24, RZ, R24 ;  /* 0x00000018ff18723e */ /* 0x000fca00000000ff */
[----:B------:R0:W-:Y:S01]  /*3610*/  STG.E.U16 desc[UR36][R16.64], R24 ;  /* 0x0000001810007986 */ /* 0x0001e2000c101524 */
[----:B------:R-:W-:Y:S05]  /*3620*/  BRA `(.L_x_1936) ;  /* 0x0000000800d87947 */ /* 0x000fea0003800000 */
.L_x_1939:
[----:B------:R-:W-:-:S13]  /*3630*/  ISETP.NE.AND P0, PT, R0, 0x7, PT ;  /* 0x000000070000780c */ /* 0x000fda0003f05270 */
[----:B------:R-:W-:Y:S05]  /*3640*/  @!P0 BRA `(.L_x_1941) ;  /* 0x00000000002c8947 */ /* 0x000fea0003800000 */
[----:B------:R-:W-:-:S13]  /*3650*/  ISETP.NE.AND P0, PT, R0, 0x8, PT ;  /* 0x000000080000780c */ /* 0x000fda0003f05270 */
[----:B------:R-:W-:Y:S05]  /*3660*/  @!P0 BRA `(.L_x_1942) ;  /* 0x0000000000148947 */ /* 0x000fea0003800000 */
[----:B------:R-:W-:-:S13]  /*3670*/  ISETP.NE.AND P0, PT, R0, 0x9, PT ;  /* 0x000000090000780c */ /* 0x000fda0003f05270 */
[----:B------:R-:W-:Y:S05]  /*3680*/  @P0 BRA `(.L_x_1935) ;  /* 0x0000000800680947 */ /* 0x000fea0003800000 */
[----:B------:R-:W-:-:S05]  /*3690*/  IMAD.MOV.U32 R25, RZ, RZ, RZ ;  /* 0x000000ffff197224 */ /* 0x000fca00078e00ff */
[----:B------:R3:W-:Y:S01]  /*36a0*/  STG.E.64 desc[UR36][R16.64], R24 ;  /* 0x0000001810007986 */ /* 0x0007e2000c101b24 */
[----:B------:R-:W-:Y:S05]  /*36b0*/  BRA `(.L_x_1936) ;  /* 0x0000000800b47947 */ /* 0x000fea0003800000 */
.L_x_1942:
[----:B------:R-:W-:-:S04]  /*36c0*/  F2FP.F16.F32.PACK_AB R3, RZ, R24 ;  /* 0x00000018ff03723e */ /* 0x000fc800000000ff */
[----:B------:R-:W-:-:S05]  /*36d0*/  PRMT R3, R3, 0x5410, RZ ;  /* 0x0000541003037816 */ /* 0x000fca00000000ff */
[----:B------:R2:W-:Y:S01]  /*36e0*/  STG.E desc[UR36][R16.64], R3 ;  /* 0x0000000310007986 */ /* 0x0005e2000c101924 */
[----:B------:R-:W-:Y:S05]  /*36f0*/  BRA `(.L_x_1936) ;  /* 0x0000000800a47947 */ /* 0x000fea0003800000 */
.L_x_1941:
[----:B------:R-:W-:-:S06]  /*3700*/  FMUL.FTZ R2, R24, 1 ;  /* 0x3f80000018027820 */ /* 0x000fcc0000410000 */
[----:B------:R-:W0:Y:S02]  /*3710*/  F2F.F64.F32 R2, R2 ;  /* 0x0000000200027310 */ /* 0x000e240000201800 */
[----:B0-----:R4:W-:Y:S01]  /*3720*/  STG.E.64 desc[UR36][R16.64], R2 ;  /* 0x0000000210007986 */ /* 0x0019e2000c101b24 */
[----:B------:R-:W-:Y:S05]  /*3730*/  BRA `(.L_x_1936) ;  /* 0x0000000800947947 */ /* 0x000fea0003800000 */
.L_x_1931:
        /* <DEDUP_REMOVED lines=8> */
[----:B------:R-:W-:-:S04]  /*37c0*/  FSETP.NEU.FTZ.AND P0, PT, R24, RZ, PT ;  /* 0x000000ff1800720b */ /* 0x000fc80003f1d000 */
[----:B------:R-:W-:-:S05]  /*37d0*/  SEL R3, RZ, 0x1, !P0 ;  /* 0x00000001ff037807 */ /* 0x000fca0004000000 */
[----:B------:R0:W-:Y:S01]  /*37e0*/  STG.E.U8 desc[UR36][R16.64], R3 ;  /* 0x0000000310007986 */ /* 0x0001e2000c101124 */
[----:B------:R-:W-:Y:S05]  /*37f0*/  BRA `(.L_x_1936) ;  /* 0x0000000800647947 */ /* 0x000fea0003800000 */
.L_x_1945:
[----:B------:R-:W-:Y:S01]  /*3800*/  FMUL.FTZ R4, R24, 1 ;  /* 0x3f80000018047820 */ /* 0x000fe20000410000 */
[----:B------:R-:W-:-:S05]  /*3810*/  CS2R R6, SRZ ;  /* 0x0000000000067805 */ /* 0x000fca000001ff00 */
[----:B------:R-:W0:Y:S02]  /*3820*/  F2F.F64.F32 R4, R4 ;  /* 0x0000000400047310 */ /* 0x000e240000201800 */
[----:B0-----:R0:W-:Y:S01]  /*3830*/  STG.E.128 desc[UR36][R16.64], R4 ;  /* 0x0000000410007986 */ /* 0x0011e2000c101d24 */
[----:B------:R-:W-:Y:S05]  /*3840*/  BRA `(.L_x_1936) ;  /* 0x0000000800507947 */ /* 0x000fea0003800000 */
.L_x_1944:
[----:B------:R-:W-:-:S13]  /*3850*/  ISETP.NE.AND P0, PT, R0, 0xf, PT ;  /* 0x0000000f0000780c */ /* 0x000fda0003f05270 */
[----:B------:R-:W-:Y:S05]  /*3860*/  @!P0 BRA `(.L_x_1946) ;  /* 0x0000000000ac8947 */ /* 0x000fea0003800000 */
[----:B------:R-:W-:-:S13]  /*3870*/  ISETP.NE.AND P0, PT, R0, 0x17, PT ;  /* 0x000000170000780c */ /* 0x000fda0003f05270 */
[----:B------:R-:W-:Y:S05]  /*3880*/  @!P0 BRA `(.L_x_1947) ;  /* 0x0000000000508947 */ /* 0x000fea0003800000 */
[----:B------:R-:W-:-:S13]  /*3890*/  ISETP.NE.AND P0, PT, R0, 0x18, PT ;  /* 0x000000180000780c */ /* 0x000fda0003f05270 */
[----:B------:R-:W-:Y:S05]  /*38a0*/  @P0 BRA `(.L_x_1935) ;  /* 0x0000000400e00947 */ /* 0x000fea0003800000 */
[C---:B------:R-:W-:Y:S01]  /*38b0*/  LOP3.LUT R2, R24.reuse, 0x7fffffff, RZ, 0xc0, !PT ;  /* 0x7fffffff18027812 */ /* 0x040fe200078ec0ff */
[----:B------:R-:W-:Y:S01]  /*38c0*/  BSSY B0, `(.L_x_1948) ;  /* 0x000000d000007945 */ /* 0x000fe20003800000 */
        /* <DEDUP_REMOVED lines=12> */
.L_x_1949:
[----:B------:R-:W-:Y:S05]  /*3990*/  BSYNC B0 ;  /* 0x0000000000007941 */ /* 0x000fea0003800000 */
.L_x_1948:
[----:B------:R-:W-:-:S05]  /*39a0*/  LOP3.LUT R5, R0, R5, RZ, 0xfc, !PT ;  /* 0x0000000500057212 */ /* 0x000fca00078efcff */
[----:B------:R0:W-:Y:S01]  /*39b0*/  STG.E.U8 desc[UR36][R16.64], R5 ;  /* 0x0000000510007986 */ /* 0x0001e2000c101124 */
[----:B------:R-:W-:Y:S05]  /*39c0*/  BRA `(.L_x_1936) ;  /* 0x0000000400f07947 */ /* 0x000fea0003800000 */
.L_x_1947:
[----:B------:R-:W-:Y:S01]  /*39d0*/  LOP3.LUT R2, R24, 0x7fffffff, RZ, 0xc0, !PT ;  /* 0x7fffffff18027812 */ /* 0x000fe200078ec0ff */
[----:B------:R-:W-:Y:S03]  /*39e0*/  BSSY B0, `(.L_x_1950) ;  /* 0x000000e000007945 */ /* 0x000fe60003800000 */
        /* <DEDUP_REMOVED lines=10> */
.L_x_1951:
[----:B------:R-:W-:Y:S01]  /*3a90*/  IMAD.MOV.U32 R0, RZ, RZ, 0x7f ;  /* 0x0000007fff007424 */ /* 0x000fe200078e00ff */
[----:B------:R-:W-:-:S04]  /*3aa0*/  ISETP.GT.U32.AND P0, PT, R2, 0x7f800000, PT ;  /* 0x7f8000000200780c */ /* 0x000fc80003f04070 */
[----:B------:R-:W-:-:S09]  /*3ab0*/  SEL R0, R0, 0x7c, P0 ;  /* 0x0000007c00007807 */ /* 0x000fd20000000000 */
.L_x_1952:
[----:B------:R-:W-:Y:S05]  /*3ac0*/  BSYNC B0 ;  /* 0x0000000000007941 */ /* 0x000fea0003800000 */
.L_x_1950:
[----:B------:R-:W-:-:S04]  /*3ad0*/  LOP3.LUT R24, R24, 0x80000000, RZ, 0xc0, !PT ;  /* 0x8000000018187812 */ /* 0x000fc800078ec0ff */
[----:B------:R-:W-:-:S04]  /*3ae0*/  SHF.R.U32.HI R3, RZ, 0x18, R24 ;  /* 0x00000018ff037819 */ /* 0x000fc80000011618 */
[----:B------:R-:W-:-:S05]  /*3af0*/  LOP3.LUT R3, R0, R3, RZ, 0xfc, !PT ;  /* 0x0000000300037212 */ /* 0x000fca00078efcff */
[----:B------:R0:W-:Y:S01]  /*3b00*/  STG.E.U8 desc[UR36][R16.64], R3 ;  /* 0x0000000310007986 */ /* 0x0001e2000c101124 */
[----:B------:R-:W-:Y:S05]  /*3b10*/  BRA `(.L_x_1936) ;  /* 0x00000004009c7947 */ /* 0x000fea0003800000 */
.L_x_1946:
[----:B------:R-:W-:-:S05]  /*3b20*/  F2FP.BF16.F32.PACK_AB R24, RZ, R24 ;  /* 0x00000018ff18723e */ /* 0x000fca00000010ff */
[----:B------:R0:W-:Y:S01]  /*3b30*/  STG.E.U16 desc[UR36][R16.64], R24 ;  /* 0x0000001810007986 */ /* 0x0001e2000c101524 */
[----:B------:R-:W-:Y:S05]  /*3b40*/  BRA `(.L_x_1936) ;  /* 0x0000000400907947 */ /* 0x000fea0003800000 */
.L_x_1943:
        /* <DEDUP_REMOVED lines=8> */
[----:B------:R-:W0:Y:S02]  /*3bd0*/  F2I.FTZ.U32.TRUNC.NTZ R3, R24 ;  /* 0x0000001800037305 */ /* 0x000e24000021f000 */
[----:B0-----:R0:W-:Y:S01]  /*3be0*/  STG.E.U16 desc[UR36][R16.64], R3 ;  /* 0x0000000310007986 */ /* 0x0011e2000c101524 */
[----:B------:R-:W-:Y:S05]  /*3bf0*/  BRA `(.L_x_1936) ;  /* 0x0000000400647947 */ /* 0x000fea0003800000 */
.L_x_1955:
[----:B------:R-:W-:Y:S01]  /*3c00*/  LOP3.LUT R2, R24, 0x7fffffff, RZ, 0xc0, !PT ;  /* 0x7fffffff18027812 */ /* 0x000fe200078ec0ff */
[----:B------:R-:W-:Y:S01]  /*3c10*/  BSSY B0, `(.L_x_1956) ;  /* 0x0000013000007945 */ /* 0x000fe20003800000 */
[----:B------:R-:W-:Y:S02]  /*3c20*/  IMAD.MOV.U32 R8, RZ, RZ, 0x80 ;  /* 0x00000080ff087424 */ /* 0x000fe400078e00ff */
        /* <DEDUP_REMOVED lines=13> */
.L_x_1958:
[----:B------:R-:W-:-:S04]  /*3d00*/  LOP3.LUT R24, R24, 0x80000000, RZ, 0xc0, !PT ;  /* 0x8000000018187812 */ /* 0x000fc800078ec0ff */
[----:B------:R-:W-:-:S04]  /*3d10*/  SHF.R.U32.HI R3, RZ, 0x18, R24 ;  /* 0x00000018ff037819 */ /* 0x000fc80000011618 */
[----:B------:R-:W-:-:S04]  /*3d20*/  LOP3.LUT R0, R0, R3, RZ, 0xfc, !PT ;  /* 0x0000000300007212 */ /* 0x000fc800078efcff */
[----:B------:R-:W-:-:S07]  /*3d30*/  PRMT R8, R0, 0x7610, R8 ;  /* 0x0000761000087816 */ /* 0x000fce0000000008 */
.L_x_1957:
[----:B------:R-:W-:Y:S05]  /*3d40*/  BSYNC B0 ;  /* 0x0000000000007941 */ /* 0x000fea0003800000 */
.L_x_1956:
[----:B------:R0:W-:Y:S01]  /*3d50*/  STG.E.U8 desc[UR36][R16.64], R8 ;  /* 0x0000000810007986 */ /* 0x0001e2000c101124 */
[----:B------:R-:W-:Y:S05]  /*3d60*/  BRA `(.L_x_1936) ;  /* 0x0000000400087947 */ /* 0x000fea0003800000 */
.L_x_1954:
        /* <DEDUP_REMOVED lines=16> */
.L_x_1961:
[----:B------:R-:W-:-:S04]  /*3e70*/  LOP3.LUT R24, R24, 0x80000000, RZ, 0xc0, !PT ;  /* 0x8000000018187812 */ /* 0x000fc800078ec0ff */
[----:B------:R-:W-:-:S04]  /*3e80*/  SHF.R.U32.HI R3, RZ, 0x18, R24 ;  /* 0x00000018ff037819 */ /* 0x000fc80000011618 */
[----:B------:R-:W-:-:S04]  /*3e90*/  LOP3.LUT R0, R0, R3, RZ, 0xfc, !PT ;  /* 0x0000000300007212 */ /* 0x000fc800078efcff */
[----:B------:R-:W-:-:S07]  /*3ea0*/  PRMT R8, R0, 0x7610, R8 ;  /* 0x0000761000087816 */ /* 0x000fce0000000008 */
.L_x_1960:
[----:B------:R-:W-:Y:S05]  /*3eb0*/  BSYNC B0 ;  /* 0x0000000000007941 */ /* 0x000fea0003800000 */
.L_x_1959:
[----:B------:R0:W-:Y:S01]  /*3ec0*/  STG.E.U8 desc[UR36][R16.64], R8 ;  /* 0x0000000810007986 */ /* 0x0001e2000c101124 */
[----:B------:R-:W-:Y:S05]  /*3ed0*/  BRA `(.L_x_1936) ;  /* 0x0000000000ac7947 */ /* 0x000fea0003800000 */
.L_x_1953:
[----:B------:R-:W-:-:S13]  /*3ee0*/  ISETP.NE.AND P0, PT, R0, 0x1c, PT ;  /* 0x0000001c0000780c */ /* 0x000fda0003f05270 */
[----:B------:R-:W-:Y:S05]  /*3ef0*/  @!P0 BRA `(.L_x_1962) ;  /* 0x00000000009c8947 */ /* 0x000fea0003800000 */
[----:B------:R-:W-:-:S13]  /*3f00*/  ISETP.NE.AND P0, PT, R0, 0x1d, PT ;  /* 0x0000001d0000780c */ /* 0x000fda0003f05270 */
[----:B------:R-:W-:Y:S05]  /*3f10*/  @!P0 BRA `(.L_x_1963) ;  /* 0x0000000000888947 */ /* 0x000fea0003800000 */
[----:B------:R-:W-:-:S13]  /*3f20*/  ISETP.NE.AND P0, PT, R0, 0x2c, PT ;  /* 0x0000002c0000780c */ /* 0x000fda0003f05270 */
[----:B------:R-:W-:Y:S05]  /*3f30*/  @P0 BRA `(.L_x_1935) ;  /* 0x00000000003c0947 */ /* 0x000fea0003800000 */
        /* <DEDUP_REMOVED lines=15> */
.L_x_1935:
        /* <DEDUP_REMOVED lines=16> */
.L_x_1964:
[----:B------:R-:W-:Y:S05]  /*4130*/  BRA `(.L_x_1936) ;  /* 0x0000000000147947 */ /* 0x000fea0003800000 */
.L_x_1963:
[----:B------:R-:W0:Y:S02]  /*4140*/  F2I.U64.TRUNC R24, R24 ;  /* 0x0000001800187311 */ /* 0x000e24000020d800 */
[----:B0-----:R0:W-:Y:S01]  /*4150*/  STG.E.64 desc[UR36][R16.64], R24 ;  /* 0x0000001810007986 */ /* 0x0011e2000c101b24 */
[----:B------:R-:W-:Y:S05]  /*4160*/  BRA `(.L_x_1936) ;  /* 0x0000000000087947 */ /* 0x000fea0003800000 */
.L_x_1962:
[----:B------:R-:W0:Y:S02]  /*4170*/  F2I.FTZ.U32.TRUNC.NTZ R3, R24 ;  /* 0x0000001800037305 */ /* 0x000e24000021f000 */
[----:B0-----:R0:W-:Y:S02]  /*4180*/  STG.E desc[UR36][R16.64], R3 ;  /* 0x0000000310007986 */ /* 0x0011e4000c101924 */
.L_x_1936:
[----:B------:R-:W-:-:S04]  /*4190*/  IMAD R18, R18, 0x200, R23 ;  /* 0x0000020012127824 */ /* 0x000fc800078e0217 */
[----:B------:R-:W-:-:S07]  /*41a0*/  VIADD R19, R18, 0x80 ;  /* 0x0000008012137836 */ /* 0x000fce0000000000 */
.L_x_1873:
[----:B------:R-:W-:Y:S05]  /*41b0*/  BSYNC B7 ;  /* 0x0000000000077941 */ /* 0x000fea0003800000 */
.L_x_1872:
        /* <DEDUP_REMOVED lines=358> */
.L_x_1967:
        /* <DEDUP_REMOVED lines=20> */
[----:B--2---:R4:W0:Y:S01]  /*5960*/  I2F.S16 R22, R2 ;  /* 0x0000000200167306 */ /* 0x0048220000101400 */
[----:B------:R-:W-:Y:S05]  /*5970*/  BRA `(.L_x_1974) ;  /* 0x0000000c00387947 */ /* 0x000fea0003800000 */
.L_x_1972:
[----:B------:R-:W2:Y:S02]  /*5980*/  LDG.E.U8 R2, desc[UR36][R2.64] ;  /* 0x0000002402027981 */ /* 0x000ea4000c1e1100 */
[----:B--2---:R-:W-:Y:S01]  /*5990*/  I2FP.F32.U32 R22, R2 ;  /* 0x0000000200167245 */ /* 0x004fe20000201000 */
[----:B------:R-:W-:Y:S06]  /*59a0*/  BRA `(.L_x_1974) ;  /* 0x0000000c002c7947 */ /* 0x000fec0003800000 */
.L_x_1971:
[----:B------:R-:W-:-:S13]  /*59b0*/  ISETP.NE.AND P0, PT, R4, 0x2, PT ;  /* 0x000000020400780c */ /* 0x000fda0003f05270 */
[----:B------:R-:W-:Y:S05]  /*59c0*/  @!P0 BRA `(.L_x_1975) ;  /* 0x0000000000288947 */ /* 0x000fea0003800000 */
[----:B------:R-:W-:-:S13]  /*59d0*/  ISETP.NE.AND P0, PT, R4, 0x3, PT ;  /* 0x000000030400780c */ /* 0x000fda0003f05270 */
[----:B------:R-:W-:Y:S05]  /*59e0*/  @!P0 BRA `(.L_x_1976) ;  /* 0x0000000000148947 */ /* 0x000fea0003800000 */
[----:B------:R-:W-:-:S13]  /*59f0*/  ISETP.NE.AND P0, PT, R4, 0x4, PT ;  /* 0x000000040400780c */ /* 0x000fda0003f05270 */
[----:B------:R-:W-:Y:S05]  /*5a00*/  @P0 BRA `(.L_x_1973) ;  /* 0x0000000800b80947 */ /* 0x000fea0003800000 */
[----:B------:R-:W2:Y:S02]  /*5a10*/  LDG.E.64 R2, desc[UR36][R2.64] ;  /* 0x0000002402027981 */ /* 0x000ea4000c1e1b00 */
[----:B--2---:R2:W3:Y:S01]  /*5a20*/  I2F.S64 R22, R2 ;  /* 0x0000000200167312 */ /* 0x0044e20000301400 */
[----:B------:R-:W-:Y:S05]  /*5a30*/  BRA `(.L_x_1974) ;  /* 0x0000000c00087947 */ /* 0x000fea0003800000 */
.L_x_1976:
[----:B------:R-:W2:Y:S02]  /*5a40*/  LDG.E R2, desc[UR36][R2.64] ;  /* 0x0000002402027981 */ /* 0x000ea4000c1e1900 */
[----:B--2---:R-:W-:Y:S01]  /*5a50*/  I2FP.F32.S32 R22, R2 ;  /* 0x0000000200167245 */ /* 0x004fe20000201400 */
[----:B------:R-:W-:Y:S06]  /*5a60*/  BRA `(.L_x_1974) ;  /* 0x0000000800fc7947 */ /* 0x000fec0003800000 */
.L_x_1975:
[----:B------:R-:W2:Y:S02]  /*5a70*/  LDG.E.U16 R2, desc[UR36][R2.64] ;  /* 0x0000002402027981 */ /* 0x000ea4000c1e1500 */
[----:B--2---:R0:W1:Y:S01]  /*5a80*/  I2F.S16 R22, R2 ;  /* 0x0000000200167306 */ /* 0x0040620000101400 */
[----:B------:R-:W-:Y:S05]  /*5a90*/  BRA `(.L_x_1974) ;  /* 0x0000000800f07947 */ /* 0x000fea0003800000 */
.L_x_1970:
        /* <DEDUP_REMOVED lines=8> */
.L_x_1978:
[----:B------:R-:W2:Y:S02]  /*5b20*/  LDG.E.U16 R2, desc[UR36][R2.64] ;  /* 0x0000002402027981 */ /* 0x000ea4000c1e1500 */
[----:B--2---:R-:W-:Y:S01]  /*5b30*/  HADD2.F32 R22, -RZ, R2.H0_H0 ;  /* 0x20000002ff167230 */ /* 0x004fe20000004100 */
[----:B------:R-:W-:Y:S06]  /*5b40*/  BRA `(.L_x_1974) ;  /* 0x0000000800c47947 */ /* 0x000fec0003800000 */
.L_x_1977:
        /* <DEDUP_REMOVED lines=8> */
.L_x_1980:
[----:B------:R-:W2:Y:S02]  /*5bd0*/  LDG.E.U16 R2, desc[UR36][R2.64] ;  /* 0x0000002402027981 */ /* 0x000ea4000c1e1500 */
[----:B--2---:R-:W-:Y:S01]  /*5be0*/  HADD2.F32 R22, -RZ, R2.H0_H0 ;  /* 0x20000002ff167230 */ /* 0x004fe20000004100 */
[----:B------:R-:W-:Y:S06]  /*5bf0*/  BRA `(.L_x_1974) ;  /* 0x0000000800987947 */ /* 0x000fec0003800000 */
.L_x_1979:
[----:B------:R-:W2:Y:S01]  /*5c00*/  LDG.E.64 R2, desc[UR36][R2.64] ;  /* 0x0000002402027981 */ /* 0x000ea2000c1e1b00 */
[----:B------:R-:W-:Y:S01]  /*5c10*/  UMOV UR4, 0xf0000000 ;  /* 0xf000000000047882 */ /* 0x000fe20000000000 */
[----:B------:R-:W-:Y:S01]  /*5c20*/  UMOV UR5, 0x380fffff ;  /* 0x380fffff00057882 */ /* 0x000fe20000000000 */
[----:B--2---:R-:W0:Y:S01]  /*5c30*/  F2F.F32.F64 R22, R2 ;  /* 0x0000000200167310 */ /* 0x004e220000301000 */
[----:B------:R-:W-:-:S14]  /*5c40*/  DSETP.GEU.AND P0, PT, |R2|, UR4, PT ;  /* 0x0000000402007e2a */ /* 0x000fdc000bf0e200 */
[----:B0-----:R-:W-:Y:S01]  /*5c50*/  @!P0 FMUL R22, R22, 1.175494350822287508e-38 ;  /* 0x0080000016168820 */ /* 0x001fe20000400000 */
[----:B------:R-:W-:Y:S06]  /*5c60*/  BRA `(.L_x_1974) ;  /* 0x00000008007c7947 */ /* 0x000fec0003800000 */
.L_x_1969:
        /* <DEDUP_REMOVED lines=12> */
.L_x_1983:
[----:B------:R-:W2:Y:S01]  /*5d30*/  LDG.E.64 R2, desc[UR36][R2.64] ;  /* 0x0000002402027981 */ /* 0x000ea2000c1e1b00 */
[----:B------:R-:W-:Y:S01]  /*5d40*/  UMOV UR4, 0xf0000000 ;  /* 0xf000000000047882 */ /* 0x000fe20000000000 */
[----:B------:R-:W-:Y:S01]  /*5d50*/  UMOV UR5, 0x380fffff ;  /* 0x380fffff00057882 */ /* 0x000fe20000000000 */
[----:B--2---:R-:W0:Y:S01]  /*5d60*/  F2F.F32.F64 R22, R2 ;  /* 0x0000000200167310 */ /* 0x004e220000301000 */
[----:B------:R-:W-:-:S14]  /*5d70*/  DSETP.GEU.AND P0, PT, |R2|, UR4, PT ;  /* 0x0000000402007e2a */ /* 0x000fdc000bf0e200 */
[----:B0-----:R-:W-:Y:S01]  /*5d80*/  @!P0 FMUL R22, R22, 1.175494350822287508e-38 ;  /* 0x0080000016168820 */ /* 0x001fe20000400000 */
[----:B------:R-:W-:Y:S06]  /*5d90*/  BRA `(.L_x_1974) ;  /* 0x0000000800307947 */ /* 0x000fec0003800000 */
.L_x_1982:
        /* <DEDUP_REMOVED lines=26> */
.L_x_1985:
        /* <DEDUP_REMOVED lines=13> */
.L_x_1984:
[----:B------:R-:W2:Y:S02]  /*6010*/  LDG.E.U16 R2, desc[UR36][R2.64] ;  /* 0x0000002402027981 */ /* 0x000ea4000c1e1500 */
[----:B--2---:R-:W-:Y:S01]  /*6020*/  IMAD.U32 R22, R2, 0x10000, RZ ;  /* 0x0001000002167824 */ /* 0x004fe200078e00ff */
[----:B------:R-:W-:Y:S06]  /*6030*/  BRA `(.L_x_1974) ;  /* 0x0000000400887947 */ /* 0x000fec0003800000 */
.L_x_1981:
        /* <DEDUP_REMOVED lines=11> */
.L_x_1988:
        /* <DEDUP_REMOVED lines=20> */
.L_x_1990:
[----:B------:R-:W-:Y:S05]  /*6230*/  BSYNC B0 ;  /* 0x0000000000007941 */ /* 0x000fea0003800000 */
.L_x_1989:
[----:B------:R-:W-:Y:S01]  /*6240*/  IMAD.SHL.U32 R2, R2, 0x100000, RZ ;  /* 0x0010000002027824 */ /* 0x000fe200078e00ff */
[----:B------:R-:W-:-:S04]  /*6250*/  LEA R3, R0, 0x3b800000, 0x17 ;  /* 0x3b80000000037811 */ /* 0x000fc800078eb8ff */
[----:B------:R-:W-:Y:S01]  /*6260*/  LOP3.LUT R22, R3, R2, R22, 0xfe, !PT ;  /* 0x0000000203167212 */ /* 0x000fe200078efe16 */
[----:B------:R-:W-:Y:S06]  /*6270*/  BRA `(.L_x_1974) ;  /* 0x0000000000f87947 */ /* 0x000fec0003800000 */
.L_x_1987:
        /* <DEDUP_REMOVED lines=20> */
.L_x_1992:
[----:B------:R-:W-:Y:S05]  /*63c0*/  BSYNC B0 ;  /* 0x0000000000007941 */ /* 0x000fea0003800000 */
.L_x_1991:
[----:B------:R-:W-:Y:S01]  /*63d0*/  IMAD.SHL.U32 R2, R2, 0x200000, RZ ;  /* 0x0020000002027824 */ /* 0x000fe200078e00ff */
[----:B------:R-:W-:-:S04]  /*63e0*/  LEA R3, R0, 0x37800000, 0x17 ;  /* 0x3780000000037811 */ /* 0x000fc800078eb8ff */
[----:B------:R-:W-:Y:S01]  /*63f0*/  LOP3.LUT R22, R3, R2, R22, 0xfe, !PT ;  /* 0x0000000203167212 */ /* 0x000fe200078efe16 */
[----:B------:R-:W-:Y:S06]  /*6400*/  BRA `(.L_x_1974) ;  /* 0x0000000000947947 */ /* 0x000fec0003800000 */
.L_x_1986:
        /* <DEDUP_REMOVED lines=14> */
.L_x_1973:
        /* <DEDUP_REMOVED lines=16> */
.L_x_1995:
[----:B------:R-:W-:Y:S01]  /*65f0*/  IMAD.MOV.U32 R22, RZ, RZ, RZ ;  /* 0x000000ffff167224 */ /* 0x000fe200078e00ff */
[----:B------:R-:W-:Y:S06]  /*6600*/  BRA `(.L_x_1974) ;  /* 0x0000000000147947 */ /* 0x000fec0003800000 */
.L_x_1994:
[----:B------:R-:W2:Y:S02]  /*6610*/  LDG.E.64 R2, desc[UR36][R2.64] ;  /* 0x0000002402027981 */ /* 0x000ea4000c1e1b00 */
[----:B--2---:R0:W1:Y:S01]  /*6620*/  I2F.U64 R22, R2 ;  /* 0x0000000200167312 */ /* 0x0040620000301000 */
[----:B------:R-:W-:Y:S05]  /*6630*/  BRA `(.L_x_1974) ;  /* 0x0000000000087947 */ /* 0x000fea0003800000 */
.L_x_1993:
[----:B------:R-:W2:Y:S02]  /*6640*/  LDG.E R2, desc[UR36][R2.64] ;  /* 0x0000002402027981 */ /* 0x000ea4000c1e1900 */
[----:B--2---:R-:W-:-:S07]  /*6650*/  I2FP.F32.U32 R22, R2 ;  /* 0x0000000200167245 */ /* 0x004fce0000201000 */
.L_x_1974:
[----:B------:R-:W-:Y:S05]  /*6660*/  BSYNC B6 ;  /* 0x0000000000067941 */ /* 0x000fea0003800000 */
.L_x_1968:
[----:B------:R-:W1:Y:S01]  /*6670*/  LDC.U8 R4, c[0x0][0x493] ;  /* 0x000124c0ff047b82 */ /* 0x000e620000000000 */
[----:B------:R-:W-:Y:S01]  /*6680*/  ULDC.64 UR4, c[0x0][0x488] ;  /* 0x0001220000047ab9 */ /* 0x000fe20000000a00 */
[----:B------:R-:W-:Y:S01]  /*6690*/  BSSY B6, `(.L_x_1996) ;  /* 0x00000df000067945 */ /* 0x000fe20003800000 */
[----:B0-2-4-:R-:W-:-:S05]  /*66a0*/  IADD3 R2, P0, R18, UR4, RZ ;  /* 0x0000000412027c10 */ /* 0x015fca000ff1e0ff */
        /* <DEDUP_REMOVED lines=13> */
[----:B--2---:R2:W4:Y:S01]  /*6780*/  I2F.S16 R5, R2 ;  /* 0x0000000200057306 */ /* 0x0045220000101400 */
[----:B------:R-:W-:Y:S05]  /*6790*/  BRA `(.L_x_2002) ;  /* 0x0000000c00387947 */ /* 0x000fea0003800000 */
.L_x_2000:
[----:B------:R-:W2:Y:S02]  /*67a0*/  LDG.E.U8 R2, desc[UR36][R2.64] ;  /* 0x0000002402027981 */ /* 0x000ea4000c1e1100 */
[----:B--2---:R-:W-:Y:S01]  /*67b0*/  I2FP.F32.U32 R5, R2 ;  /* 0x0000000200057245 */ /* 0x004fe20000201000 */
[----:B------:R-:W-:Y:S06]  /*67c0*/  BRA `(.L_x_2002) ;  /* 0x0000000c002c7947 */ /* 0x000fec0003800000 */
.L_x_1999:
        /* <DEDUP_REMOVED lines=9> */
.L_x_2004:
[----:B------:R-:W2:Y:S02]  /*6860*/  LDG.E R2, desc[UR36][R2.64] ;  /* 0x0000002402027981 */ /* 0x000ea4000c1e1900 */
[----:B--2---:R-:W-:Y:S01]  /*6870*/  I2FP.F32.S32 R5, R2 ;  /* 0x0000000200057245 */ /* 0x004fe20000201400 */
[----:B------:R-:W-:Y:S06]  /*6880*/  BRA `(.L_x_2002) ;  /* 0x0000000800fc7947 */ /* 0x000fec0003800000 */
.L_x_2003:
[----:B------:R-:W2:Y:S02]  /*6890*/  LDG.E.U16 R2, desc[UR36][R2.64] ;  /* 0x0000002402027981 */ /* 0x000ea4000c1e1500 */
[----:B--2---:R0:W1:Y:S01]  /*68a0*/  I2F.S16 R5, R2 ;  /* 0x0000000200057306 */ /* 0x0040620000101400 */
[----:B------:R-:W-:Y:S05]  /*68b0*/  BRA `(.L_x_2002) ;  /* 0x0000000800f07947 */ /* 0x000fea0003800000 */
.L_x_1998:
        /* <DEDUP_REMOVED lines=8> */
.L_x_2006:
[----:B------:R-:W2:Y:S02]  /*6940*/  LDG.E.U16 R2, desc[UR36][R2.64] ;  /* 0x0000002402027981 */ /* 0x000ea4000c1e1500 */
[----:B--2---:R-:W-:Y:S01]  /*6950*/  HADD2.F32 R5, -RZ, R2.H0_H0 ;  /* 0x20000002ff057230 */ /* 0x004fe20000004100 */
[----:B------:R-:W-:Y:S06]  /*6960*/  BRA `(.L_x_2002) ;  /* 0x0000000800c47947 */ /* 0x000fec0003800000 */
.L_x_2005:
        /* <DEDUP_REMOVED lines=8> */
.L_x_2008:
[----:B------:R-:W2:Y:S02]  /*69f0*/  LDG.E.U16 R2, desc[UR36][R2.64] ;  /* 0x0000002402027981 */ /* 0x000ea4000c1e1500 */
[----:B--2---:R-:W-:Y:S01]  /*6a00*/  HADD2.F32 R5, -RZ, R2.H0_H0 ;  /* 0x20000002ff057230 */ /* 0x004fe20000004100 */
[----:B------:R-:W-:Y:S06]  /*6a10*/  BRA `(.L_x_2002) ;  /* 0x0000000800987947 */ /* 0x000fec0003800000 */
.L_x_2007:
[----:B------:R-:W2:Y:S01]  /*6a20*/  LDG.E.64 R2, desc[UR36][R2.64] ;  /* 0x0000002402027981 */ /* 0x000ea2000c1e1b00 */
[----:B------:R-:W-:Y:S01]  /*6a30*/  UMOV UR4, 0xf0000000 ;  /* 0xf000000000047882 */ /* 0x000fe20000000000 */
[----:B------:R-:W-:Y:S01]  /*6a40*/  UMOV UR5, 0x380fffff ;  /* 0x380fffff00057882 */ /* 0x000fe20000000000 */
[----:B--2---:R-:W0:Y:S01]  /*6a50*/  F2F.F32.F64 R5, R2 ;  /* 0x0000000200057310 */ /* 0x004e220000301000 */
[----:B------:R-:W-:-:S14]  /*6a60*/  DSETP.GEU.AND P0, PT, |R2|, UR4, PT ;  /* 0x0000000402007e2a */ /* 0x000fdc000bf0e200 */
[----:B0-----:R-:W-:Y:S01]  /*6a70*/  @!P0 FMUL R5, R5, 1.175494350822287508e-38 ;  /* 0x0080000005058820 */ /* 0x001fe20000400000 */
[----:B------:R-:W-:Y:S06]  /*6a80*/  BRA `(.L_x_2002) ;  /* 0x00000008007c7947 */ /* 0x000fec0003800000 */
.L_x_1997:
        /* <DEDUP_REMOVED lines=12> */
.L_x_2011:
[----:B------:R-:W2:Y:S01]  /*6b50*/  LDG.E.64 R2, desc[UR36][R2.64] ;  /* 0x0000002402027981 */ /* 0x000ea2000c1e1b00 */
[----:B------:R-:W-:Y:S01]  /*6b60*/  UMOV UR4, 0xf0000000 ;  /* 0xf000000000047882 */ /* 0x000fe20000000000 */
[----:B------:R-:W-:Y:S01]  /*6b70*/  UMOV UR5, 0x380fffff ;  /* 0x380fffff00057882 */ /* 0x000fe20000000000 */
[----:B--2---:R-:W0:Y:S01]  /*6b80*/  F2F.F32.F64 R5, R2 ;  /* 0x0000000200057310 */ /* 0x004e220000301000 */
[----:B------:R-:W-:-:S14]  /*6b90*/  DSETP.GEU.AND P0, PT, |R2|, UR4, PT ;  /* 0x0000000402007e2a */ /* 0x000fdc000bf0e200 */
[----:B0-----:R-:W-:Y:S01]  /*6ba0*/  @!P0 FMUL R5, R5, 1.175494350822287508e-38 ;  /* 0x0080000005058820 */ /* 0x001fe20000400000 */
[----:B------:R-:W-:Y:S06]  /*6bb0*/  BRA `(.L_x_2002) ;  /* 0x0000000800307947 */ /* 0x000fec0003800000 */
.L_x_2010:
        /* <DEDUP_REMOVED lines=26> */
.L_x_2013:
        /* <DEDUP_REMOVED lines=13> */
.L_x_2012:
[----:B------:R-:W2:Y:S02]  /*6e30*/  LDG.E.U16 R2, desc[UR36][R2.64] ;  /* 0x0000002402027981 */ /* 0x000ea4000c1e1500 */
[----:B--2---:R-:W-:Y:S01]  /*6e40*/  IMAD.U32 R5, R2, 0x10000, RZ ;  /* 0x0001000002057824 */ /* 0x004fe200078e00ff */
[----:B------:R-:W-:Y:S06]  /*6e50*/  BRA `(.L_x_2002) ;  /* 0x0000000400887947 */ /* 0x000fec0003800000 */
.L_x_2009:
        /* <DEDUP_REMOVED lines=11> */
.L_x_2016:
        /* <DEDUP_REMOVED lines=20> */
.L_x_2018:
[----:B------:R-:W-:Y:S05]  /*7050*/  BSYNC B0 ;  /* 0x0000000000007941 */ /* 0x000fea0003800000 */
.L_x_2017:
[----:B------:R-:W-:Y:S01]  /*7060*/  IMAD.SHL.U32 R2, R2, 0x100000, RZ ;  /* 0x0010000002027824 */ /* 0x000fe200078e00ff */
[----:B------:R-:W-:-:S04]  /*7070*/  LEA R5, R0, 0x3b800000, 0x17 ;  /* 0x3b80000000057811 */ /* 0x000fc800078eb8ff */
[----:B------:R-:W-:Y:S01]  /*7080*/  LOP3.LUT R5, R5, R2, R4, 0xfe, !PT ;  /* 0x0000000205057212 */ /* 0x000fe200078efe04 */
[----:B------:R-:W-:Y:S06]  /*7090*/  BRA `(.L_x_2002) ;  /* 0x0000000000f87947 */ /* 0x000fec0003800000 */
.L_x_2015:
        /* <DEDUP_REMOVED lines=20> */
.L_x_2020:
[----:B------:R-:W-:Y:S05]  /*71e0*/  BSYNC B0 ;  /* 0x0000000000007941 */ /* 0x000fea0003800000 */
.L_x_2019:
[----:B------:R-:W-:Y:S01]  /*71f0*/  IMAD.SHL.U32 R2, R2, 0x200000, RZ ;  /* 0x0020000002027824 */ /* 0x000fe200078e00ff */
[----:B------:R-:W-:-:S04]  /*7200*/  LEA R5, R0, 0x37800000, 0x17 ;  /* 0x3780000000057811 */ /* 0x000fc800078eb8ff */
[----:B------:R-:W-:Y:S01]  /*7210*/  LOP3.LUT R5, R5, R2, R4, 0xfe, !PT ;  /* 0x0000000205057212 */ /* 0x000fe200078efe04 */
[----:B------:R-:W-:Y:S06]  /*7220*/  BRA `(.L_x_2002) ;  /* 0x0000000000947947 */ /* 0x000fec0003800000 */
.L_x_2014:
        /* <DEDUP_REMOVED lines=14> */
.L_x_2001:
        /* <DEDUP_REMOVED lines=15> */
[----:B0--3-5:R-:W-:Y:S05]  /*7400*/  CALL.ABS.NOINC R2 ;  /* 0x0000000002007343 */ /* 0x029fea0003c00000 */
.L_x_2023:
[----:B------:R-:W-:Y:S01]  /*7410*/  IMAD.MOV.U32 R5, RZ, RZ, RZ ;  /* 0x000000ffff057224 */ /* 0x000fe200078e00ff */
[----:B------:R-:W-:Y:S06]  /*7420*/  BRA `(.L_x_2002) ;  /* 0x0000000000147947 */ /* 0x000fec0003800000 */
.L_x_2022:
[----:B------:R-:W2:Y:S02]  /*7430*/  LDG.E.64 R2, desc[UR36][R2.64] ;  /* 0x0000002402027981 */ /* 0x000ea4000c1e1b00 */
[----:B--2---:R0:W1:Y:S01]  /*7440*/  I2F.U64 R5, R2 ;  /* 0x0000000200057312 */ /* 0x0040620000301000 */
[----:B------:R-:W-:Y:S05]  /*7450*/  BRA `(.L_x_2002) ;  /* 0x0000000000087947 */ /* 0x000fea0003800000 */
.L_x_2021:
[----:B------:R-:W2:Y:S02]  /*7460*/  LDG.E R2, desc[UR36][R2.64] ;  /* 0x0000002402027981 */ /* 0x000ea4000c1e1900 */
[----:B--2---:R-:W-:-:S07]  /*7470*/  I2FP.F32.U32 R5, R2 ;  /* 0x0000000200057245 */ /* 0x004fce0000201000 */
.L_x_2002:
[----:B------:R-:W-:Y:S05]  /*7480*/  BSYNC B6 ;  /* 0x0000000000067941 */ /* 0x000fea0003800000 */
.L_x_1996:
[----:B0-2---:R-:W0:Y:S01]  /*7490*/  LDC.U8 R2, c[0x0][0x491] ;  /* 0x00012440ff027b82 */ /* 0x005e220000000000 */
[----:B---3-5:R-:W-:-:S13]  /*74a0*/  FSETP.GT.FTZ.AND P0, PT, R22, RZ, PT ;  /* 0x000000ff1600720b */ /* 0x028fda0003f14000 */
[----:B-1--4-:R-:W-:Y:S01]  /*74b0*/  @!P0 FMUL.FTZ R22, R5, R22 ;  /* 0x0000001605168220 */ /* 0x012fe20000410000 */
        /* <DEDUP_REMOVED lines=14> */
.L_x_2027:
[----:B------:R-:W0:Y:S02]  /*75a0*/  F2I.S64.TRUNC R22, R22 ;  /* 0x0000001600167311 */ /* 0x000e24000020d900 */
[----:B0-----:R-:W-:-:S05]  /*75b0*/  IMAD.MOV.U32 R3, RZ, RZ, R22 ;  /* 0x000000ffff037224 */ /* 0x001fca00078e0016 */
[----:B------:R0:W-:Y:S01]  /*75c0*/  STG.E.U8 desc[UR36][R16.64], R3 ;  /* 0x0000000310007986 */ /* 0x0001e2000c101124 */
[----:B------:R-:W-:Y:S05]  /*75d0*/  BRA `(.L_x_2029) ;  /* 0x0000000c00407947 */ /* 0x000fea0003800000 */
.L_x_2026:
        /* <DEDUP_REMOVED lines=9> */
.L_x_2031:
[----:B------:R-:W0:Y:S02]  /*7670*/  F2I.FTZ.TRUNC.NTZ R3, R22 ;  /* 0x0000001600037305 */ /* 0x000e24000021f100 */
[----:B0-----:R0:W-:Y:S01]  /*7680*/  STG.E desc[UR36][R16.64], R3 ;  /* 0x0000000310007986 */ /* 0x0011e2000c101924 */
[----:B------:R-:W-:Y:S05]  /*7690*/  BRA `(.L_x_2029) ;  /* 0x0000000c00107947 */ /* 0x000fea0003800000 */
.L_x_2030:
[----:B------:R-:W0:Y:S02]  /*76a0*/  F2I.FTZ.TRUNC.NTZ R3, R22 ;  /* 0x0000001600037305 */ /* 0x000e24000021f100 */
[----:B0-----:R0:W-:Y:S01]  /*76b0*/  STG.E.U16 desc[UR36][R16.64], R3 ;  /* 0x0000000310007986 */ /* 0x0011e2000c101524 */
[----:B------:R-:W-:Y:S05]  /*76c0*/  BRA `(.L_x_2029) ;  /* 0x0000000c00047947 */ /* 0x000fea0003800000 */
.L_x_2025:
        /* <DEDUP_REMOVED lines=8> */
.L_x_2033:
[----:B------:R-:W-:-:S05]  /*7750*/  F2FP.F16.F32.PACK_AB R22, RZ, R22 ;  /* 0x00000016ff16723e */ /* 0x000fca00000000ff */
[----:B------:R0:W-:Y:S01]  /*7760*/  STG.E.U16 desc[UR36][R16.64], R22 ;  /* 0x0000001610007986 */ /* 0x0001e2000c101524 */
[----:B------:R-:W-:Y:S05]  /*7770*/  BRA `(.L_x_2029) ;  /* 0x0000000800d87947 */ /* 0x000fea0003800000 */
.L_x_2032:
        /* <DEDUP_REMOVED lines=9> */
.L_x_2035:
[----:B------:R-:W-:-:S04]  /*7810*/  F2FP.F16.F32.PACK_AB R3, RZ, R22 ;  /* 0x00000016ff03723e */ /* 0x000fc800000000ff */
[----:B------:R-:W-:-:S05]  /*7820*/  PRMT R3, R3, 0x5410, RZ ;  /* 0x0000541003037816 */ /* 0x000fca00000000ff */
[----:B------:R0:W-:Y:S01]  /*7830*/  STG.E desc[UR36][R16.64], R3 ;  /* 0x0000000310007986 */ /* 0x0001e2000c101924 */
[----:B------:R-:W-:Y:S05]  /*7840*/  BRA `(.L_x_2029) ;  /* 0x0000000800a47947 */ /* 0x000fea0003800000 */
.L_x_2034:
[----:B------:R-:W-:-:S06]  /*7850*/  FMUL.FTZ R2, R22, 1 ;  /* 0x3f80000016027820 */ /* 0x000fcc0000410000 */
[----:B------:R-:W0:Y:S02]  /*7860*/  F2F.F64.F32 R2, R2 ;  /* 0x0000000200027310 */ /* 0x000e240000201800 */
[----:B0-----:R0:W-:Y:S01]  /*7870*/  STG.E.64 desc[UR36][R16.64], R2 ;  /* 0x0000000210007986 */ /* 0x0011e2000c101b24 */
[----:B------:R-:W-:Y:S05]  /*7880*/  BRA `(.L_x_2029) ;  /* 0x0000000800947947 */ /* 0x000fea0003800000 */
.L_x_2024:
        /* <DEDUP_REMOVED lines=12> */
.L_x_2038:
[----:B------:R-:W-:Y:S01]  /*7950*/  FMUL.FTZ R4, R22, 1 ;  /* 0x3f80000016047820 */ /* 0x000fe20000410000 */
[----:B------:R-:W-:-:S05]  /*7960*/  CS2R R6, SRZ ;  /* 0x0000000000067805 */ /* 0x000fca000001ff00 */
[----:B------:R-:W0:Y:S02]  /*7970*/  F2F.F64.F32 R4, R4 ;  /* 0x0000000400047310 */ /* 0x000e240000201800 */
[----:B0-----:R0:W-:Y:S01]  /*7980*/  STG.E.128 desc[UR36][R16.64], R4 ;  /* 0x0000000410007986 */ /* 0x0011e2000c101d24 */
[----:B------:R-:W-:Y:S05]  /*7990*/  BRA `(.L_x_2029) ;  /* 0x0000000800507947 */ /* 0x000fea0003800000 */
.L_x_2037:
        /* <DEDUP_REMOVED lines=20> */
.L_x_2042:
[----:B------:R-:W-:Y:S05]  /*7ae0*/  BSYNC B0 ;  /* 0x0000000000007941 */ /* 0x000fea0003800000 */
.L_x_2041:
[----:B------:R-:W-:-:S05]  /*7af0*/  LOP3.LUT R5, R0, R5, RZ, 0xfc, !PT ;  /* 0x0000000500057212 */ /* 0x000fca00078efcff */
[----:B------:R0:W-:Y:S01]  /*7b00*/  STG.E.U8 desc[UR36][R16.64], R5 ;  /* 0x0000000510007986 */ /* 0x0001e2000c101124 */
[----:B------:R-:W-:Y:S05]  /*7b10*/  BRA `(.L_x_2029) ;  /* 0x0000000400f07947 */ /* 0x000fea0003800000 */
.L_x_2040:
        /* <DEDUP_REMOVED lines=12> */
.L_x_2044:
[----:B------:R-:W-:Y:S01]  /*7be0*/  IMAD.MOV.U32 R0, RZ, RZ, 0x7f ;  /* 0x0000007fff007424 */ /* 0x000fe200078e00ff */
[----:B------:R-:W-:-:S04]  /*7bf0*/  ISETP.GT.U32.AND P0, PT, R2, 0x7f800000, PT ;  /* 0x7f8000000200780c */ /* 0x000fc80003f04070 */
[----:B------:R-:W-:-:S09]  /*7c00*/  SEL R0, R0, 0x7c, P0 ;  /* 0x0000007c00007807 */ /* 0x000fd20000000000 */
.L_x_2045:
[----:B------:R-:W-:Y:S05]  /*7c10*/  BSYNC B0 ;  /* 0x0000000000007941 */ /* 0x000fea0003800000 */
.L_x_2043:
[----:B------:R-:W-:-:S04]  /*7c20*/  LOP3.LUT R22, R22, 0x80000000, RZ, 0xc0, !PT ;  /* 0x8000000016167812 */ /* 0x000fc800078ec0ff */
[----:B------:R-:W-:-:S04]  /*7c30*/  SHF.R.U32.HI R3, RZ, 0x18, R22 ;  /* 0x00000018ff037819 */ /* 0x000fc80000011616 */
[----:B------:R-:W-:-:S05]  /*7c40*/  LOP3.LUT R3, R0, R3, RZ, 0xfc, !PT ;  /* 0x0000000300037212 */ /* 0x000fca00078efcff */
[----:B------:R0:W-:Y:S01]  /*7c50*/  STG.E.U8 desc[UR36][R16.64], R3 ;  /* 0x0000000310007986 */ /* 0x0001e2000c101124 */
[----:B------:R-:W-:Y:S05]  /*7c60*/  BRA `(.L_x_2029) ;  /* 0x00000004009c7947 */ /* 0x000fea0003800000 */
.L_x_2039:
[----:B------:R-:W-:-:S05]  /*7c70*/  F2FP.BF16.F32.PACK_AB R22, RZ, R22 ;  /* 0x00000016ff16723e */ /* 0x000fca00000010ff */
[----:B------:R0:W-:Y:S01]  /*7c80*/  STG.E.U16 desc[UR36][R16.64], R22 ;  /* 0x0000001610007986 */ /* 0x0001e2000c101524 */
[----:B------:R-:W-:Y:S05]  /*7c90*/  BRA `(.L_x_2029) ;  /* 0x0000000400907947 */ /* 0x000fea0003800000 */
.L_x_2036:
        /* <DEDUP_REMOVED lines=11> */
.L_x_2048:
        /* <DEDUP_REMOVED lines=16> */
.L_x_2051:
[----:B------:R-:W-:-:S04]  /*7e50*/  LOP3.LUT R22, R22, 0x80000000, RZ, 0xc0, !PT ;  /* 0x8000000016167812 */ /* 0x000fc800078ec0ff */
[----:B------:R-:W-:-:S04]  /*7e60*/  SHF.R.U32.HI R3, RZ, 0x18, R22 ;  /* 0x00000018ff037819 */ /* 0x000fc80000011616 */
[----:B------:R-:W-:-:S04]  /*7e70*/  LOP3.LUT R0, R0, R3, RZ, 0xfc, !PT ;  /* 0x0000000300007212 */ /* 0x000fc800078efcff */
[----:B------:R-:W-:-:S07]  /*7e80*/  PRMT R8, R0, 0x7610, R8 ;  /* 0x0000761000087816 */ /* 0x000fce0000000008 */
.L_x_2050:
[----:B------:R-:W-:Y:S05]  /*7e90*/  BSYNC B0 ;  /* 0x0000000000007941 */ /* 0x000fea0003800000 */
.L_x_2049:
[----:B------:R3:W-:Y:S01]  /*7ea0*/  STG.E.U8 desc[UR36][R16.64], R8 ;  /* 0x0000000810007986 */ /* 0x0007e2000c101124 */
[----:B------:R-:W-:Y:S05]  /*7eb0*/  BRA `(.L_x_2029) ;  /* 0x0000000400087947 */ /* 0x000fea0003800000 */
.L_x_2047:
        /* <DEDUP_REMOVED lines=16> */
.L_x_2054:
[----:B------:R-:W-:-:S04]  /*7fc0*/  LOP3.LUT R22, R22, 0x80000000, RZ, 0xc0, !PT ;  /* 0x8000000016167812 */ /* 0x000fc800078ec0ff */
[----:B------:R-:W-:-:S04]  /*7fd0*/  SHF.R.U32.HI R3, RZ, 0x18, R22 ;  /* 0x00000018ff037819 */ /* 0x000fc80000011616 */
[----:B------:R-:W-:-:S04]  /*7fe0*/  LOP3.LUT R0, R0, R3, RZ, 0xfc, !PT ;  /* 0x0000000300007212 */ /* 0x000fc800078efcff */
[----:B------:R-:W-:-:S07]  /*7ff0*/  PRMT R8, R0, 0x7610, R8 ;  /* 0x0000761000087816 */ /* 0x000fce0000000008 */
.L_x_2053:
[----:B------:R-:W-:Y:S05]  /*8000*/  BSYNC B0 ;  /* 0x0000000000007941 */ /* 0x000fea0003800000 */
.L_x_2052:
[----:B------:R0:W-:Y:S01]  /*8010*/  STG.E.U8 desc[UR36][R16.64], R8 ;  /* 0x0000000810007986 */ /* 0x0001e2000c101124 */
[----:B------:R-:W-:Y:S05]  /*8020*/  BRA `(.L_x_2029) ;  /* 0x0000000000ac7947 */ /* 0x000fea0003800000 */
.L_x_2046:
        /* <DEDUP_REMOVED lines=21> */
.L_x_2028:
        /* <DEDUP_REMOVED lines=16> */
.L_x_2057:
[----:B------:R-:W-:Y:S05]  /*8280*/  BRA `(.L_x_2029) ;  /* 0x0000000000147947 */ /* 0x000fea0003800000 */
.L_x_2056:
[----:B------:R-:W0:Y:S02]  /*8290*/  F2I.U64.TRUNC R22, R22 ;  /* 0x0000001600167311 */ /* 0x000e24000020d800 */
[----:B0-----:R2:W-:Y:S01]  /*82a0*/  STG.E.64 desc[UR36][R16.64], R22 ;  /* 0x0000001610007986 */ /* 0x0015e2000c101b24 */
[----:B------:R-:W-:Y:S05]  /*82b0*/  BRA `(.L_x_2029) ;  /* 0x0000000000087947 */ /* 0x000fea0003800000 */
.L_x_2055:
[----:B------:R-:W0:Y:S02]  /*82c0*/  F2I.FTZ.U32.TRUNC.NTZ R3, R22 ;  /* 0x0000001600037305 */ /* 0x000e24000021f000 */
[----:B0-----:R0:W-:Y:S02]  /*82d0*/  STG.E desc[UR36][R16.64], R3 ;  /* 0x0000000310007986 */ /* 0x0011e4000c101924 */
.L_x_2029:
[----:B------:R-:W-:-:S07]  /*82e0*/  VIADD R19, R19, 0x80 ;  /* 0x0000008013137836 */ /* 0x000fce0000000000 */
.L_x_1966:
[----:B------:R-:W-:Y:S05]  /*82f0*/  BSYNC B7 ;  /* 0x0000000000077941 */ /* 0x000fea0003800000 */
.L_x_1965:
        /* <DEDUP_REMOVED lines=358> */
.L_x_2060:
        /* <DEDUP_REMOVED lines=22> */
.L_x_2065:
[----:B------:R-:W2:Y:S02]  /*9ac0*/  LDG.E.U8 R2, desc[UR36][R2.64] ;  /* 0x0000002402027981 */ /* 0x000ea4000c1e1100 */
[----:B--2---:R-:W-:Y:S01]  /*9ad0*/  I2FP.F32.U32 R22, R2 ;  /* 0x0000000200167245 */ /* 0x004fe20000201000 */
[----:B------:R-:W-:Y:S06]  /*9ae0*/  BRA `(.L_x_2067) ;  /* 0x0000000c002c7947 */ /* 0x000fec0003800000 */
.L_x_2064:
        /* <DEDUP_REMOVED lines=9> */
.L_x_2069:
[----:B------:R-:W2:Y:S02]  /*9b80*/  LDG.E R2, desc[UR36][R2.64] ;  /* 0x0000002402027981 */ /* 0x000ea4000c1e1900 */
[----:B--2---:R-:W-:Y:S01]  /*9b90*/  I2FP.F32.S32 R22, R2 ;  /* 0x0000000200167245 */ /* 0x004fe20000201400 */
[----:B------:R-:W-:Y:S06]  /*9ba0*/  BRA `(.L_x_2067) ;  /* 0x0000000800fc7947 */ /* 0x000fec0003800000 */
.L_x_2068:
[----:B------:R-:W2:Y:S02]  /*9bb0*/  LDG.E.U16 R2, desc[UR36][R2.64] ;  /* 0x0000002402027981 */ /* 0x000ea4000c1e1500 */
[----:B--2---:R2:W3:Y:S01]  /*9bc0*/  I2F.S16 R22, R2 ;  /* 0x0000000200167306 */ /* 0x0044e20000101400 */
[----:B------:R-:W-:Y:S05]  /*9bd0*/  BRA `(.L_x_2067) ;  /* 0x0000000800f07947 */ /* 0x000fea0003800000 */
.L_x_2063:
        /* <DEDUP_REMOVED lines=8> */
.L_x_2071:
[----:B------:R-:W2:Y:S02]  /*9c60*/  LDG.E.U16 R2, desc[UR36][R2.64] ;  /* 0x0000002402027981 */ /* 0x000ea4000c1e1500 */
[----:B--2---:R-:W-:Y:S01]  /*9c70*/  HADD2.F32 R22, -RZ, R2.H0_H0 ;  /* 0x20000002ff167230 */ /* 0x004fe20000004100 */
[----:B------:R-:W-:Y:S06]  /*9c80*/  BRA `(.L_x_2067) ;  /* 0x0000000800c47947 */ /* 0x000fec0003800000 */
.L_x_2070:
        /* <DEDUP_REMOVED lines=8> */
.L_x_2073:
[----:B------:R-:W2:Y:S02]  /*9d10*/  LDG.E.U16 R2, desc[UR36][R2.64] ;  /* 0x0000002402027981 */ /* 0x000ea4000c1e1500 */
[----:B--2---:R-:W-:Y:S01]  /*9d20*/  HADD2.F32 R22, -RZ, R2.H0_H0 ;  /* 0x20000002ff167230 */ /* 0x004fe20000004100 */
[----:B------:R-:W-:Y:S06]  /*9d30*/  BRA `(.L_x_2067) ;  /* 0x0000000800987947 */ /* 0x000fec0003800000 */
.L_x_2072:
[----:B------:R-:W2:Y:S01]  /*9d40*/  LDG.E.64 R2, desc[UR36][R2.64] ;  /* 0x0000002402027981 */ /* 0x000ea2000c1e1b00 */
[----:B------:R-:W-:Y:S01]  /*9d50*/  UMOV UR4, 0xf0000000 ;  /* 0xf000000000047882 */ /* 0x000fe20000000000 */
[----:B------:R-:W-:Y:S01]  /*9d60*/  UMOV UR5, 0x380fffff ;  /* 0x380fffff00057882 */ /* 0x000fe20000000000 */
[----:B--2---:R-:W0:Y:S01]  /*9d70*/  F2F.F32.F64 R22, R2 ;  /* 0x0000000200167310 */ /* 0x004e220000301000 */
[----:B------:R-:W-:-:S14]  /*9d80*/  DSETP.GEU.AND P0, PT, |R2|, UR4, PT ;  /* 0x0000000402007e2a */ /* 0x000fdc000bf0e200 */
[----:B0-----:R-:W-:Y:S01]  /*9d90*/  @!P0 FMUL R22, R22, 1.175494350822287508e-38 ;  /* 0x0080000016168820 */ /* 0x001fe20000400000 */
[----:B------:R-:W-:Y:S06]  /*9da0*/  BRA `(.L_x_2067) ;  /* 0x00000008007c7947 */ /* 0x000fec0003800000 */
.L_x_2062:
        /* <DEDUP_REMOVED lines=12> */
.L_x_2076:
[----:B------:R-:W2:Y:S01]  /*9e70*/  LDG.E.64 R2, desc[UR36][R2.64] ;  /* 0x0000002402027981 */ /* 0x000ea2000c1e1b00 */
[----:B------:R-:W-:Y:S01]  /*9e80*/  UMOV UR4, 0xf0000000 ;  /* 0xf000000000047882 */ /* 0x000fe20000000000 */
[----:B------:R-:W-:Y:S01]  /*9e90*/  UMOV UR5, 0x380fffff ;  /* 0x380fffff00057882 */ /* 0x000fe20000000000 */
[----:B--2---:R-:W0:Y:S01]  /*9ea0*/  F2F.F32.F64 R22, R2 ;  /* 0x0000000200167310 */ /* 0x004e220000301000 */
[----:B------:R-:W-:-:S14]  /*9eb0*/  DSETP.GEU.AND P0, PT, |R2|, UR4, PT ;  /* 0x0000000402007e2a */ /* 0x000fdc000bf0e200 */
[----:B0-----:R-:W-:Y:S01]  /*9ec0*/  @!P0 FMUL R22, R22, 1.175494350822287508e-38 ;  /* 0x0080000016168820 */ /* 0x001fe20000400000 */
[----:B------:R-:W-:Y:S06]  /*9ed0*/  BRA `(.L_x_2067) ;  /* 0x0000000800307947 */ /* 0x000fec0003800000 */
.L_x_2075:
        /* <DEDUP_REMOVED lines=26> */
.L_x_2078:
        /* <DEDUP_REMOVED lines=13> */
.L_x_2077:
[----:B------:R-:W2:Y:S02]  /*a150*/  LDG.E.U16 R2, desc[UR36][R2.64] ;  /* 0x0000002402027981 */ /* 0x000ea4000c1e1500 */
[----:B--2---:R-:W-:Y:S01]  /*a160*/  IMAD.U32 R22, R2, 0x10000, RZ ;  /* 0x0001000002167824 */ /* 0x004fe200078e00ff */
[----:B------:R-:W-:Y:S06]  /*a170*/  BRA `(.L_x_2067) ;  /* 0x0000000400887947 */ /* 0x000fec0003800000 */
.L_x_2074:
        /* <DEDUP_REMOVED lines=11> */
.L_x_2081:
        /* <DEDUP_REMOVED lines=20> */
.L_x_2083:
[----:B------:R-:W-:Y:S05]  /*a370*/  BSYNC B0 ;  /* 0x0000000000007941 */ /* 0x000fea0003800000 */
.L_x_2082:
[----:B------:R-:W-:Y:S01]  /*a380*/  IMAD.SHL.U32 R2, R2, 0x100000, RZ ;  /* 0x0010000002027824 */ /* 0x000fe200078e00ff */
[----:B------:R-:W-:-:S04]  /*a390*/  LEA R3, R0, 0x3b800000, 0x17 ;  /* 0x3b80000000037811 */ /* 0x000fc800078eb8ff */
[----:B------:R-:W-:Y:S01]  /*a3a0*/  LOP3.LUT R22, R3, R2, R22, 0xfe, !PT ;  /* 0x0000000203167212 */ /* 0x000fe200078efe16 */
[----:B------:R-:W-:Y:S06]  /*a3b0*/  BRA `(.L_x_2067) ;  /* 0x0000000000f87947 */ /* 0x000fec0003800000 */
.L_x_2080:
        /* <DEDUP_REMOVED lines=20> */
.L_x_2085:
[----:B------:R-:W-:Y:S05]  /*a500*/  BSYNC B0 ;  /* 0x0000000000007941 */ /* 0x000fea0003800000 */
.L_x_2084:
[----:B------:R-:W-:Y:S01]  /*a510*/  IMAD.SHL.U32 R2, R2, 0x200000, RZ ;  /* 0x0020000002027824 */ /* 0x000fe200078e00ff */
[----:B------:R-:W-:-:S04]  /*a520*/  LEA R3, R0, 0x37800000, 0x17 ;  /* 0x3780000000037811 */ /* 0x000fc800078eb8ff */
[----:B------:R-:W-:Y:S01]  /*a530*/  LOP3.LUT R22, R3, R2, R22, 0xfe, !PT ;  /* 0x0000000203167212 */ /* 0x000fe200078efe16 */
[----:B------:R-:W-:Y:S06]  /*a540*/  BRA `(.L_x_2067) ;  /* 0x0000000000947947 */ /* 0x000fec0003800000 */
.L_x_2079:
        /* <DEDUP_REMOVED lines=14> */
.L_x_2066:
        /* <DEDUP_REMOVED lines=16> */
.L_x_2088:
[----:B------:R-:W-:Y:S01]  /*a730*/  IMAD.MOV.U32 R22, RZ, RZ, RZ ;  /* 0x000000ffff167224 */ /* 0x000fe200078e00ff */
[----:B------:R-:W-:Y:S06]  /*a740*/  BRA `(.L_x_2067) ;  /* 0x0000000000147947 */ /* 0x000fec0003800000 */
.L_x_2087:
[----:B------:R-:W2:Y:S02]  /*a750*/  LDG.E.64 R2, desc[UR36][R2.64] ;  /* 0x0000002402027981 */ /* 0x000ea4000c1e1b00 */
[----:B--2---:R0:W1:Y:S01]  /*a760*/  I2F.U64 R22, R2 ;  /* 0x0000000200167312 */ /* 0x0040620000301000 */
[----:B------:R-:W-:Y:S05]  /*a770*/  BRA `(.L_x_2067) ;  /* 0x0000000000087947 */ /* 0x000fea0003800000 */
.L_x_2086:
[----:B------:R-:W2:Y:S02]  /*a780*/  LDG.E R2, desc[UR36][R2.64] ;  /* 0x0000002402027981 */ /* 0x000ea4000c1e1900 */
[----:B--2---:R-:W-:-:S07]  /*a790*/  I2FP.F32.U32 R22, R2 ;  /* 0x0000000200167245 */ /* 0x004fce0000201000 */
.L_x_2067:
[----:B------:R-:W-:Y:S05]  /*a7a0*/  BSYNC B6 ;  /* 0x0000000000067941 */ /* 0x000fea0003800000 */
.L_x_2061:
        /* <DEDUP_REMOVED lines=19> */
.L_x_2093:
[----:B------:R-:W2:Y:S02]  /*a8e0*/  LDG.E.U8 R2, desc[UR36][R2.64] ;  /* 0x0000002402027981 */ /* 0x000ea4000c1e1100 */
[----:B--2---:R-:W-:Y:S01]  /*a8f0*/  I2FP.F32.U32 R5, R2 ;  /* 0x0000000200057245 */ /* 0x004fe20000201000 */
[----:B------:R-:W-:Y:S06]  /*a900*/  BRA `(.L_x_2095) ;  /* 0x0000000c002c7947 */ /* 0x000fec0003800000 */
.L_x_2092:
[----:B------:R-:W-:-:S13]  /*a910*/  ISETP.NE.AND P0, PT, R0, 0x2, PT ;  /* 0x000000020000780c */ /* 0x000fda0003f05270 */
[----:B------:R-:W-:Y:S05]  /*a920*/  @!P0 BRA `(.L_x_2096) ;  /* 0x0000000000288947 */ /* 0x000fea0003800000 */
[----:B------:R-:W-:-:S13]  /*a930*/  ISETP.NE.AND P0, PT, R0, 0x3, PT ;  /* 0x000000030000780c */ /* 0x000fda0003f05270 */
[----:B------:R-:W-:Y:S05]  /*a940*/  @!P0 BRA `(.L_x_2097) ;  /* 0x0000000000148947 */ /* 0x000fea0003800000 */
[----:B------:R-:W-:-:S13]  /*a950*/  ISETP.NE.AND P0, PT, R0, 0x4, PT ;  /* 0x000000040000780c */ /* 0x000fda0003f05270 */
[----:B------:R-:W-:Y:S05]  /*a960*/  @P0 BRA `(.L_x_2094) ;  /* 0x0000000800b80947 */ /* 0x000fea0003800000 */
[----:B------:R-:W2:Y:S02]  /*a970*/  LDG.E.64 R2, desc[UR36][R2.64] ;  /* 0x0000002402027981 */ /* 0x000ea4000c1e1b00 */
[----:B--2---:R2:W4:Y:S01]  /*a980*/  I2F.S64 R5, R2 ;  /* 0x0000000200057312 */ /* 0x0045220000301400 */
[----:B------:R-:W-:Y:S05]  /*a990*/  BRA `(.L_x_2095) ;  /* 0x0000000c00087947 */ /* 0x000fea0003800000 */
.L_x_2097:
[----:B------:R-:W2:Y:S02]  /*a9a0*/  LDG.E R2, desc[UR36][R2.64] ;  /* 0x0000002402027981 */ /* 0x000ea4000c1e1900 */
[----:B--2---:R-:W-:Y:S01]  /*a9b0*/  I2FP.F32.S32 R5, R2 ;  /* 0x0000000200057245 */ /* 0x004fe20000201400 */
[----:B------:R-:W-:Y:S06]  /*a9c0*/  BRA `(.L_x_2095) ;  /* 0x0000000800fc7947 */ /* 0x000fec0003800000 */
.L_x_2096:
[----:B------:R-:W2:Y:S02]  /*a9d0*/  LDG.E.U16 R2, desc[UR36][R2.64] ;  /* 0x0000002402027981 */ /* 0x000ea4000c1e1500 */
[----:B--2---:R0:W1:Y:S01]  /*a9e0*/  I2F.S16 R5, R2 ;  /* 0x0000000200057306 */ /* 0x0040620000101400 */
[----:B------:R-:W-:Y:S05]  /*a9f0*/  BRA `(.L_x_2095) ;  /* 0x0000000800f07947 */ /* 0x000fea0003800000 */
.L_x_2091:
        /* <DEDUP_REMOVED lines=8> */
.L_x_2099:
[----:B------:R-:W2:Y:S02]  /*aa80*/  LDG.E.U16 R2, desc[UR36][R2.64] ;  /* 0x0000002402027981 */ /* 0x000ea4000c1e1500 */
[----:B--2---:R-:W-:Y:S01]  /*aa90*/  HADD2.F32 R5, -RZ, R2.H0_H0 ;  /* 0x20000002ff057230 */ /* 0x004fe20000004100 */
[----:B------:R-:W-:Y:S06]  /*aaa0*/  BRA `(.L_x_2095) ;  /* 0x0000000800c47947 */ /* 0x000fec0003800000 */
.L_x_2098:
        /* <DEDUP_REMOVED lines=8> */
.L_x_2101:
[----:B------:R-:W2:Y:S02]  /*ab30*/  LDG.E.U16 R2, desc[UR36][R2.64] ;  /* 0x0000002402027981 */ /* 0x000ea4000c1e1500 */
[----:B--2---:R-:W-:Y:S01]  /*ab40*/  HADD2.F32 R5, -RZ, R2.H0_H0 ;  /* 0x20000002ff057230 */ /* 0x004fe20000004100 */
[----:B------:R-:W-:Y:S06]  /*ab50*/  BRA `(.L_x_2095) ;  /* 0x0000000800987947 */ /* 0x000fec0003800000 */
.L_x_2100:
[----:B------:R-:W2:Y:S01]  /*ab60*/  LDG.E.64 R2, desc[UR36][R2.64] ;  /* 0x0000002402027981 */ /* 0x000ea2000c1e1b00 */
[----:B------:R-:W-:Y:S01]  /*ab70*/  UMOV UR4, 0xf0000000 ;  /* 0xf000000000047882 */ /* 0x000fe20000000000 */
[----:B------:R-:W-:Y:S01]  /*ab80*/  UMOV UR5, 0x380fffff ;  /* 0x380fffff00057882 */ /* 0x000fe20000000000 */
[----:B--2---:R-:W0:Y:S01]  /*ab90*/  F2F.F32.F64 R5, R2 ;  /* 0x0000000200057310 */ /* 0x004e220000301000 */
[----:B------:R-:W-:-:S14]  /*aba0*/  DSETP.GEU.AND P0, PT, |R2|, UR4, PT ;  /* 0x0000000402007e2a */ /* 0x000fdc000bf0e200 */
[----:B0-----:R-:W-:Y:S01]  /*abb0*/  @!P0 FMUL R5, R5, 1.175494350822287508e-38 ;  /* 0x0080000005058820 */ /* 0x001fe20000400000 */
[----:B------:R-:W-:Y:S06]  /*abc0*/  BRA `(.L_x_2095) ;  /* 0x00000008007c7947 */ /* 0x000fec0003800000 */
.L_x_2090:
        /* <DEDUP_REMOVED lines=12> */
.L_x_2104:
[----:B------:R-:W2:Y:S01]  /*ac90*/  LDG.E.64 R2, desc[UR36][R2.64] ;  /* 0x0000002402027981 */ /* 0x000ea2000c1e1b00 */
[----:B------:R-:W-:Y:S01]  /*aca0*/  UMOV UR4, 0xf0000000 ;  /* 0xf000000000047882 */ /* 0x000fe20000000000 */
[----:B------:R-:W-:Y:S01]  /*acb0*/  UMOV UR5, 0x380fffff ;  /* 0x380fffff00057882 */ /* 0x000fe20000000000 */
[----:B--2---:R-:W0:Y:S01]  /*acc0*/  F2F.F32.F64 R5, R2 ;  /* 0x0000000200057310 */ /* 0x004e220000301000 */
[----:B------:R-:W-:-:S14]  /*acd0*/  DSETP.GEU.AND P0, PT, |R2|, UR4, PT ;  /* 0x0000000402007e2a */ /* 0x000fdc000bf0e200 */
[----:B0-----:R-:W-:Y:S01]  /*ace0*/  @!P0 FMUL R5, R5, 1.175494350822287508e-38 ;  /* 0x0080000005058820 */ /* 0x001fe20000400000 */
[----:B------:R-:W-:Y:S06]  /*acf0*/  BRA `(.L_x_2095) ;  /* 0x0000000800307947 */ /* 0x000fec0003800000 */
.L_x_2103:
        /* <DEDUP_REMOVED lines=26> */
.L_x_2106:
        /* <DEDUP_REMOVED lines=13> */
.L_x_2105:
[----:B------:R-:W2:Y:S02]  /*af70*/  LDG.E.U16 R2, desc[UR36][R2.64] ;  /* 0x0000002402027981 */ /* 0x000ea4000c1e1500 */
[----:B--2---:R-:W-:Y:S01]  /*af80*/  IMAD.U32 R5, R2, 0x10000, RZ ;  /* 0x0001000002057824 */ /* 0x004fe200078e00ff */
[----:B------:R-:W-:Y:S06]  /*af90*/  BRA `(.L_x_2095) ;  /* 0x0000000400887947 */ /* 0x000fec0003800000 */
.L_x_2102:
        /* <DEDUP_REMOVED lines=11> */
.L_x_2109:
        /* <DEDUP_REMOVED lines=20> */
.L_x_2111:
[----:B------:R-:W-:Y:S05]  /*b190*/  BSYNC B0 ;  /* 0x0000000000007941 */ /* 0x000fea0003800000 */
.L_x_2110:
[----:B------:R-:W-:Y:S01]  /*b1a0*/  IMAD.SHL.U32 R2, R2, 0x100000, RZ ;  /* 0x0010000002027824 */ /* 0x000fe200078e00ff */
[----:B------:R-:W-:-:S04]  /*b1b0*/  LEA R5, R0, 0x3b800000, 0x17 ;  /* 0x3b80000000057811 */ /* 0x000fc800078eb8ff */
[----:B------:R-:W-:Y:S01]  /*b1c0*/  LOP3.LUT R5, R5, R2, R4, 0xfe, !PT ;  /* 0x0000000205057212 */ /* 0x000fe200078efe04 */
[----:B------:R-:W-:Y:S06]  /*b1d0*/  BRA `(.L_x_2095) ;  /* 0x0000000000f87947 */ /* 0x000fec0003800000 */
.L_x_2108:
        /* <DEDUP_REMOVED lines=20> */
.L_x_2113:
[----:B------:R-:W-:Y:S05]  /*b320*/  BSYNC B0 ;  /* 0x0000000000007941 */ /* 0x000fea0003800000 */
.L_x_2112:
[----:B------:R-:W-:Y:S01]  /*b330*/  IMAD.SHL.U32 R2, R2, 0x200000, RZ ;  /* 0x0020000002027824 */ /* 0x000fe200078e00ff */
[----:B------:R-:W-:-:S04]  /*b340*/  LEA R5, R0, 0x37800000, 0x17 ;  /* 0x3780000000057811 */ /* 0x000fc800078eb8ff */
[----:B------:R-:W-:Y:S01]  /*b350*/  LOP3.LUT R5, R5, R2, R4, 0xfe, !PT ;  /* 0x0000000205057212 */ /* 0x000fe200078efe04 */
[----:B------:R-:W-:Y:S06]  /*b360*/  BRA `(.L_x_2095) ;  /* 0x0000000000947947 */ /* 0x000fec0003800000 */
.L_x_2107:
        /* <DEDUP_REMOVED lines=14> */
.L_x_2094:
        /* <DEDUP_REMOVED lines=16> */
.L_x_2116:
[----:B------:R-:W-:Y:S01]  /*b550*/  IMAD.MOV.U32 R5, RZ, RZ, RZ ;  /* 0x000000ffff057224 */ /* 0x000fe200078e00ff */
[----:B------:R-:W-:Y:S06]  /*b560*/  BRA `(.L_x_2095) ;  /* 0x0000000000147947 */ /* 0x000fec0003800000 */
.L_x_2115:
[----:B------:R-:W2:Y:S02]  /*b570*/  LDG.E.64 R2, desc[UR36][R2.64] ;  /* 0x0000002402027981 */ /* 0x000ea4000c1e1b00 */
[----:B--2---:R0:W1:Y:S01]  /*b580*/  I2F.U64 R5, R2 ;  /* 0x0000000200057312 */ /* 0x0040620000301000 */
[----:B------:R-:W-:Y:S05]  /*b590*/  BRA `(.L_x_2095) ;  /* 0x0000000000087947 */ /* 0x000fea0003800000 */
.L_x_2114:
[----:B------:R-:W2:Y:S02]  /*b5a0*/  LDG.E R2, desc[UR36][R2.64] ;  /* 0x0000002402027981 */ /* 0x000ea4000c1e1900 */
[----:B--2---:R-:W-:-:S07]  /*b5b0*/  I2FP.F32.U32 R5, R2 ;  /* 0x0000000200057245 */ /* 0x004fce0000201000 */
.L_x_2095:
[----:B------:R-:W-:Y:S05]  /*b5c0*/  BSYNC B6 ;  /* 0x0000000000067941 */ /* 0x000fea0003800000 */
.L_x_2089:
        /* <DEDUP_REMOVED lines=17> */
.L_x_2120:
[----:B------:R-:W0:Y:S02]  /*b6e0*/  F2I.S64.TRUNC R22, R22 ;  /* 0x0000001600167311 */ /* 0x000e24000020d900 */
[----:B0-----:R-:W-:-:S05]  /*b6f0*/  IMAD.MOV.U32 R3, RZ, RZ, R22 ;  /* 0x000000ffff037224 */ /* 0x001fca00078e0016 */
[----:B------:R0:W-:Y:S01]  /*b700*/  STG.E.U8 desc[UR36][R16.64], R3 ;  /* 0x0000000310007986 */ /* 0x0001e2000c101124 */
[----:B------:R-:W-:Y:S05]  /*b710*/  BRA `(.L_x_2122) ;  /* 0x0000000c00407947 */ /* 0x000fea0003800000 */
.L_x_2119:
        /* <DEDUP_REMOVED lines=9> */
.L_x_2124:
[----:B------:R-:W0:Y:S02]  /*b7b0*/  F2I.FTZ.TRUNC.NTZ R3, R22 ;  /* 0x0000001600037305 */ /* 0x000e24000021f100 */
[----:B0-----:R0:W-:Y:S01]  /*b7c0*/  STG.E desc[UR36][R16.64], R3 ;  /* 0x0000000310007986 */ /* 0x0011e2000c101924 */
[----:B------:R-:W-:Y:S05]  /*b7d0*/  BRA `(.L_x_2122) ;  /* 0x0000000c00107947 */ /* 0x000fea0003800000 */
.L_x_2123:
[----:B------:R-:W0:Y:S02]  /*b7e0*/  F2I.FTZ.TRUNC.NTZ R3, R22 ;  /* 0x0000001600037305 */ /* 0x000e24000021f100 */
[----:B0-----:R0:W-:Y:S01]  /*b7f0*/  STG.E.U16 desc[UR36][R16.64], R3 ;  /* 0x0000000310007986 */ /* 0x0011e2000c101524 */
[----:B------:R-:W-:Y:S05]  /*b800*/  BRA `(.L_x_2122) ;  /* 0x0000000c00047947 */ /* 0x000fea0003800000 */
.L_x_2118:
        /* <DEDUP_REMOVED lines=8> */
.L_x_2126:
[----:B------:R-:W-:-:S05]  /*b890*/  F2FP.F16.F32.PACK_AB R22, RZ, R22 ;  /* 0x00000016ff16723e */ /* 0x000fca00000000ff */
[----:B------:R0:W-:Y:S01]  /*b8a0*/  STG.E.U16 desc[UR36][R16.64], R22 ;  /* 0x0000001610007986 */ /* 0x0001e2000c101524 */
[----:B------:R-:W-:Y:S05]  /*b8b0*/  BRA `(.L_x_2122) ;  /* 0x0000000800d87947 */ /* 0x000fea0003800000 */
.L_x_2125:
        /* <DEDUP_REMOVED lines=9> */
.L_x_2128:
[----:B------:R-:W-:-:S04]  /*b950*/  F2FP.F16.F32.PACK_AB R3, RZ, R22 ;  /* 0x00000016ff03723e */ /* 0x000fc800000000ff */
[----:B------:R-:W-:-:S05]  /*b960*/  PRMT R3, R3, 0x5410, RZ ;  /* 0x0000541003037816 */ /* 0x000fca00000000ff */
[----:B------:R2:W-:Y:S01]  /*b970*/  STG.E desc[UR36][R16.64], R3 ;  /* 0x0000000310007986 */ /* 0x0005e2000c101924 */
[----:B------:R-:W-:Y:S05]  /*b980*/  BRA `(.L_x_2122) ;  /* 0x0000000800a47947 */ /* 0x000fea0003800000 */
.L_x_2127:
[----:B------:R-:W-:-:S06]  /*b990*/  FMUL.FTZ R2, R22, 1 ;  /* 0x3f80000016027820 */ /* 0x000fcc0000410000 */
[----:B------:R-:W0:Y:S02]  /*b9a0*/  F2F.F64.F32 R2, R2 ;  /* 0x0000000200027310 */ /* 0x000e240000201800 */
[----:B0-----:R4:W-:Y:S01]  /*b9b0*/  STG.E.64 desc[UR36][R16.64], R2 ;  /* 0x0000000210007986 */ /* 0x0019e2000c101b24 */
[----:B------:R-:W-:Y:S05]  /*b9c0*/  BRA `(.L_x_2122) ;  /* 0x0000000800947947 */ /* 0x000fea0003800000 */
.L_x_2117:
        /* <DEDUP_REMOVED lines=12> */
.L_x_2131:
[----:B------:R-:W-:Y:S01]  /*ba90*/  FMUL.FTZ R4, R22, 1 ;  /* 0x3f80000016047820 */ /* 0x000fe20000410000 */
[----:B------:R-:W-:-:S05]  /*baa0*/  CS2R R6, SRZ ;  /* 0x0000000000067805 */ /* 0x000fca000001ff00 */
[----:B------:R-:W0:Y:S02]  /*bab0*/  F2F.F64.F32 R4, R4 ;  /* 0x0000000400047310 */ /* 0x000e240000201800 */
[----:B0-----:R0:W-:Y:S01]  /*bac0*/  STG.E.128 desc[UR36][R16.64], R4 ;  /* 0x0000000410007986 */ /* 0x0011e2000c101d24 */
[----:B------:R-:W-:Y:S05]  /*bad0*/  BRA `(.L_x_2122) ;  /* 0x0000000800507947 */ /* 0x000fea0003800000 */
.L_x_2130:
        /* <DEDUP_REMOVED lines=20> */
.L_x_2135:
[----:B------:R-:W-:Y:S05]  /*bc20*/  BSYNC B0 ;  /* 0x0000000000007941 */ /* 0x000fea0003800000 */
.L_x_2134:
[----:B------:R-:W-:-:S05]  /*bc30*/  LOP3.LUT R5, R0, R5, RZ, 0xfc, !PT ;  /* 0x0000000500057212 */ /* 0x000fca00078efcff */
[----:B------:R0:W-:Y:S01]  /*bc40*/  STG.E.U8 desc[UR36][R16.64], R5 ;  /* 0x0000000510007986 */ /* 0x0001e2000c101124 */
[----:B------:R-:W-:Y:S05]  /*bc50*/  BRA `(.L_x_2122) ;  /* 0x0000000400f07947 */ /* 0x000fea0003800000 */
.L_x_2133:
        /* <DEDUP_REMOVED lines=12> */
.L_x_2137:
[----:B------:R-:W-:Y:S01]  /*bd20*/  IMAD.MOV.U32 R0, RZ, RZ, 0x7f ;  /* 0x0000007fff007424 */ /* 0x000fe200078e00ff */
[----:B------:R-:W-:-:S04]  /*bd30*/  ISETP.GT.U32.AND P0, PT, R2, 0x7f800000, PT ;  /* 0x7f8000000200780c */ /* 0x000fc80003f04070 */
[----:B------:R-:W-:-:S09]  /*bd40*/  SEL R0, R0, 0x7c, P0 ;  /* 0x0000007c00007807 */ /* 0x000fd20000000000 */
.L_x_2138:
[----:B------:R-:W-:Y:S05]  /*bd50*/  BSYNC B0 ;  /* 0x0000000000007941 */ /* 0x000fea0003800000 */
.L_x_2136:
[----:B------:R-:W-:-:S04]  /*bd60*/  LOP3.LUT R22, R22, 0x80000000, RZ, 0xc0, !PT ;  /* 0x8000000016167812 */ /* 0x000fc800078ec0ff */
[----:B------:R-:W-:-:S04]  /*bd70*/  SHF.R.U32.HI R3, RZ, 0x18, R22 ;  /* 0x00000018ff037819 */ /* 0x000fc80000011616 */
[----:B------:R-:W-:-:S05]  /*bd80*/  LOP3.LUT R3, R0, R3, RZ, 0xfc, !PT ;  /* 0x0000000300037212 */ /* 0x000fca00078efcff */
[----:B------:R0:W-:Y:S01]  /*bd90*/  STG.E.U8 desc[UR36][R16.64], R3 ;  /* 0x0000000310007986 */ /* 0x0001e2000c101124 */
[----:B------:R-:W-:Y:S05]  /*bda0*/  BRA `(.L_x_2122) ;  /* 0x00000004009c7947 */ /* 0x000fea0003800000 */
.L_x_2132:
[----:B------:R-:W-:-:S05]  /*bdb0*/  F2FP.BF16.F32.PACK_AB R22, RZ, R22 ;  /* 0x00000016ff16723e */ /* 0x000fca00000010ff */
[----:B------:R0:W-:Y:S01]  /*bdc0*/  STG.E.U16 desc[UR36][R16.64], R22 ;  /* 0x0000001610007986 */ /* 0x0001e2000c101524 */
[----:B------:R-:W-:Y:S05]  /*bdd0*/  BRA `(.L_x_2122) ;  /* 0x0000000400907947 */ /* 0x000fea0003800000 */
.L_x_2129:
        /* <DEDUP_REMOVED lines=11> */
.L_x_2141:
        /* <DEDUP_REMOVED lines=16> */
.L_x_2144:
[----:B------:R-:W-:-:S04]  /*bf90*/  LOP3.LUT R22, R22, 0x80000000, RZ, 0xc0, !PT ;  /* 0x8000000016167812 */ /* 0x000fc800078ec0ff */
[----:B------:R-:W-:-:S04]  /*bfa0*/  SHF.R.U32.HI R3, RZ, 0x18, R22 ;  /* 0x00000018ff037819 */ /* 0x000fc80000011616 */
[----:B------:R-:W-:-:S04]  /*bfb0*/  LOP3.LUT R0, R0, R3, RZ, 0xfc, !PT ;  /* 0x0000000300007212 */ /* 0x000fc800078efcff */
[----:B------:R-:W-:-:S07]  /*bfc0*/  PRMT R8, R0, 0x7610, R8 ;  /* 0x0000761000087816 */ /* 0x000fce0000000008 */
.L_x_2143:
[----:B------:R-:W-:Y:S05]  /*bfd0*/  BSYNC B0 ;  /* 0x0000000000007941 */ /* 0x000fea0003800000 */
.L_x_2142:
[----:B------:R0:W-:Y:S01]  /*bfe0*/  STG.E.U8 desc[UR36][R16.64], R8 ;  /* 0x0000000810007986 */ /* 0x0001e2000c101124 */
[----:B------:R-:W-:Y:S05]  /*bff0*/  BRA `(.L_x_2122) ;  /* 0x0000000400087947 */ /* 0x000fea0003800000 */
.L_x_2140:
        /* <DEDUP_REMOVED lines=16> */
.L_x_2147:
[----:B------:R-:W-:-:S04]  /*c100*/  LOP3.LUT R22, R22, 0x80000000, RZ, 0xc0, !PT ;  /* 0x8000000016167812 */ /* 0x000fc800078ec0ff */
[----:B------:R-:W-:-:S04]  /*c110*/  SHF.R.U32.HI R3, RZ, 0x18, R22 ;  /* 0x00000018ff037819 */ /* 0x000fc80000011616 */
[----:B------:R-:W-:-:S04]  /*c120*/  LOP3.LUT R0, R0, R3, RZ, 0xfc, !PT ;  /* 0x0000000300007212 */ /* 0x000fc800078efcff */
[----:B------:R-:W-:-:S07]  /*c130*/  PRMT R8, R0, 0x7610, R8 ;  /* 0x0000761000087816 */ /* 0x000fce0000000008 */
.L_x_2146:
[----:B------:R-:W-:Y:S05]  /*c140*/  BSYNC B0 ;  /* 0x0000000000007941 */ /* 0x000fea0003800000 */
.L_x_2145:
[----:B------:R0:W-:Y:S01]  /*c150*/  STG.E.U8 desc[UR36][R16.64], R8 ;  /* 0x0000000810007986 */ /* 0x0001e2000c101124 */
[----:B------:R-:W-:Y:S05]  /*c160*/  BRA `(.L_x_2122) ;  /* 0x0000000000ac7947 */ /* 0x000fea0003800000 */
.L_x_2139:
        /* <DEDUP_REMOVED lines=21> */
.L_x_2121:
        /* <DEDUP_REMOVED lines=16> */
.L_x_2150:
[----:B------:R-:W-:Y:S05]  /*c3c0*/  BRA `(.L_x_2122) ;  /* 0x0000000000147947 */ /* 0x000fea0003800000 */
.L_x_2149:
[----:B------:R-:W0:Y:S02]  /*c3d0*/  F2I.U64.TRUNC R22, R22 ;  /* 0x0000001600167311 */ /* 0x000e24000020d800 */
[----:B0-----:R0:W-:Y:S01]  /*c3e0*/  STG.E.64 desc[UR36][R16.64], R22 ;  /* 0x0000001610007986 */ /* 0x0011e2000c101b24 */
[----:B------:R-:W-:Y:S05]  /*c3f0*/  BRA `(.L_x_2122) ;  /* 0x0000000000087947 */ /* 0x000fea0003800000 */
.L_x_2148:
[----:B------:R-:W0:Y:S02]  /*c400*/  F2I.FTZ.U32.TRUNC.NTZ R3, R22 ;  /* 0x0000001600037305 */ /* 0x000e24000021f000 */
[----:B0-----:R0:W-:Y:S02]  /*c410*/  STG.E desc[UR36][R16.64], R3 ;  /* 0x0000000310007986 */ /* 0x0011e4000c101924 */
.L_x_2122:
[----:B------:R-:W-:-:S07]  /*c420*/  VIADD R19, R19, 0x80 ;  /* 0x0000008013137836 */ /* 0x000fce0000000000 */
.L_x_2059:
[----:B------:R-:W-:Y:S05]  /*c430*/  BSYNC B7 ;  /* 0x0000000000077941 */ /* 0x000fea0003800000 */
.L_x_2058:
        /* <DEDUP_REMOVED lines=357> */
.L_x_2151:
        /* <DEDUP_REMOVED lines=20> */
[----:B--2---:R-:W4:Y:S01]  /*dbd0*/  I2F.S16 R0, R0 ;  /* 0x0000000000007306 */ /* 0x004f220000101400 */
[----:B------:R-:W-:Y:S05]  /*dbe0*/  BRA `(.L_x_2158) ;  /* 0x0000000c00387947 */ /* 0x000fea0003800000 */
.L_x_2156:
[----:B------:R-:W2:Y:S02]  /*dbf0*/  LDG.E.U8 R0, desc[UR36][R2.64] ;  /* 0x0000002402007981 */ /* 0x000ea4000c1e1100 */
[----:B--2---:R-:W-:Y:S01]  /*dc00*/  I2FP.F32.U32 R0, R0 ;  /* 0x0000000000007245 */ /* 0x004fe20000201000 */
[----:B------:R-:W-:Y:S06]  /*dc10*/  BRA `(.L_x_2158) ;  /* 0x0000000c002c7947 */ /* 0x000fec0003800000 */
.L_x_2155:
        /* <DEDUP_REMOVED lines=9> */
.L_x_2160:
[----:B------:R-:W2:Y:S02]  /*dcb0*/  LDG.E R0, desc[UR36][R2.64] ;  /* 0x0000002402007981 */ /* 0x000ea4000c1e1900 */
[----:B--2---:R-:W-:Y:S01]  /*dcc0*/  I2FP.F32.S32 R0, R0 ;  /* 0x0000000000007245 */ /* 0x004fe20000201400 */
[----:B------:R-:W-:Y:S06]  /*dcd0*/  BRA `(.L_x_2158) ;  /* 0x0000000800fc7947 */ /* 0x000fec0003800000 */
.L_x_2159:
[----:B------:R-:W2:Y:S02]  /*dce0*/  LDG.E.U16 R0, desc[UR36][R2.64] ;  /* 0x0000002402007981 */ /* 0x000ea4000c1e1500 */
[----:B--2---:R-:W0:Y:S01]  /*dcf0*/  I2F.S16 R0, R0 ;  /* 0x0000000000007306 */ /* 0x004e220000101400 */
[----:B------:R-:W-:Y:S05]  /*dd00*/  BRA `(.L_x_2158) ;  /* 0x0000000800f07947 */ /* 0x000fea0003800000 */
.L_x_2154:
        /* <DEDUP_REMOVED lines=8> */
.L_x_2162:
[----:B------:R-:W2:Y:S02]  /*dd90*/  LDG.E.U16 R0, desc[UR36][R2.64] ;  /* 0x0000002402007981 */ /* 0x000ea4000c1e1500 */
[----:B--2---:R-:W-:Y:S01]  /*dda0*/  HADD2.F32 R0, -RZ, R0.H0_H0 ;  /* 0x20000000ff007230 */ /* 0x004fe20000004100 */
[----:B------:R-:W-:Y:S06]  /*ddb0*/  BRA `(.L_x_2158) ;  /* 0x0000000800c47947 */ /* 0x000fec0003800000 */
.L_x_2161:
        /* <DEDUP_REMOVED lines=8> */
.L_x_2164:
[----:B------:R-:W2:Y:S02]  /*de40*/  LDG.E.U16 R0, desc[UR36][R2.64] ;  /* 0x0000002402007981 */ /* 0x000ea4000c1e1500 */
[----:B--2---:R-:W-:Y:S01]  /*de50*/  HADD2.F32 R0, -RZ, R0.H0_H0 ;  /* 0x20000000ff007230 */ /* 0x004fe20000004100 */
[----:B------:R-:W-:Y:S06]  /*de60*/  BRA `(.L_x_2158) ;  /* 0x0000000800987947 */ /* 0x000fec0003800000 */
.L_x_2163:
[----:B------:R-:W2:Y:S01]  /*de70*/  LDG.E.64 R2, desc[UR36][R2.64] ;  /* 0x0000002402027981 */ /* 0x000ea2000c1e1b00 */
[----:B------:R-:W-:Y:S01]  /*de80*/  UMOV UR4, 0xf0000000 ;  /* 0xf000000000047882 */ /* 0x000fe20000000000 */
[----:B------:R-:W-:Y:S01]  /*de90*/  UMOV UR5, 0x380fffff ;  /* 0x380fffff00057882 */ /* 0x000fe20000000000 */
[----:B--2---:R-:W0:Y:S01]  /*dea0*/  F2F.F32.F64 R0, R2 ;  /* 0x0000000200007310 */ /* 0x004e220000301000 */
[----:B------:R-:W-:-:S14]  /*deb0*/  DSETP.GEU.AND P0, PT, |R2|, UR4, PT ;  /* 0x0000000402007e2a */ /* 0x000fdc000bf0e200 */
[----:B0-----:R-:W-:Y:S01]  /*dec0*/  @!P0 FMUL R0, R0, 1.175494350822287508e-38 ;  /* 0x0080000000008820 */ /* 0x001fe20000400000 */
[----:B------:R-:W-:Y:S06]  /*ded0*/  BRA `(.L_x_2158) ;  /* 0x00000008007c7947 */ /* 0x000fec0003800000 */
.L_x_2153:
        /* <DEDUP_REMOVED lines=12> */
.L_x_2167:
[----:B------:R-:W2:Y:S01]  /*dfa0*/  LDG.E.64 R2, desc[UR36][R2.64] ;  /* 0x0000002402027981 */ /* 0x000ea2000c1e1b00 */
[----:B------:R-:W-:Y:S01]  /*dfb0*/  UMOV UR4, 0xf0000000 ;  /* 0xf000000000047882 */ /* 0x000fe20000000000 */
[----:B------:R-:W-:Y:S01]  /*dfc0*/  UMOV UR5, 0x380fffff ;  /* 0x380fffff00057882 */ /* 0x000fe20000000000 */
[----:B--2---:R-:W0:Y:S01]  /*dfd0*/  F2F.F32.F64 R0, R2 ;  /* 0x0000000200007310 */ /* 0x004e220000301000 */
[----:B------:R-:W-:-:S14]  /*dfe0*/  DSETP.GEU.AND P0, PT, |R2|, UR4, PT ;  /* 0x0000000402007e2a */ /* 0x000fdc000bf0e200 */
[----:B0-----:R-:W-:Y:S01]  /*dff0*/  @!P0 FMUL R0, R0, 1.175494350822287508e-38 ;  /* 0x0080000000008820 */ /* 0x001fe20000400000 */
[----:B------:R-:W-:Y:S06]  /*e000*/  BRA `(.L_x_2158) ;  /* 0x0000000800307947 */ /* 0x000fec0003800000 */
.L_x_2166:
        /* <DEDUP_REMOVED lines=24> */
[----:B------:R-:W-:Y:S01]  /*e190*/  LOP3.LUT R0, R5, 0x80000000, R0, 0xf8, !PT ;  /* 0x8000000005007812 */ /* 0x000fe200078ef800 */
[----:B------:R-:W-:Y:S06]  /*e1a0*/  BRA `(.L_x_2158) ;  /* 0x0000000400c87947 */ /* 0x000fec0003800000 */
.L_x_2169:
        /* <DEDUP_REMOVED lines=13> */
.L_x_2168:
[----:B------:R-:W2:Y:S02]  /*e280*/  LDG.E.U16 R0, desc[UR36][R2.64] ;  /* 0x0000002402007981 */ /* 0x000ea4000c1e1500 */
[----:B--2---:R-:W-:Y:S01]  /*e290*/  IMAD.U32 R0, R0, 0x10000, RZ ;  /* 0x0001000000007824 */ /* 0x004fe200078e00ff */
[----:B------:R-:W-:Y:S06]  /*e2a0*/  BRA `(.L_x_2158) ;  /* 0x0000000400887947 */ /* 0x000fec0003800000 */
.L_x_2165:
        /* <DEDUP_REMOVED lines=11> */
.L_x_2172:
        /* <DEDUP_REMOVED lines=20> */
.L_x_2174:
[----:B------:R-:W-:Y:S05]  /*e4a0*/  BSYNC B0 ;  /* 0x0000000000007941 */ /* 0x000fea0003800000 */
.L_x_2173:
[----:B------:R-:W-:Y:S01]  /*e4b0*/  LEA R3, R0, 0x3b800000, 0x17 ;  /* 0x3b80000000037811 */ /* 0x000fe200078eb8ff */
[----:B------:R-:W-:-:S05]  /*e4c0*/  IMAD.SHL.U32 R0, R2, 0x100000, RZ ;  /* 0x0010000002007824 */ /* 0x000fca00078e00ff */
[----:B------:R-:W-:Y:S01]  /*e4d0*/  LOP3.LUT R0, R3, R0, R4, 0xfe, !PT ;  /* 0x0000000003007212 */ /* 0x000fe200078efe04 */
[----:B------:R-:W-:Y:S06]  /*e4e0*/  BRA `(.L_x_2158) ;  /* 0x0000000000f87947 */ /* 0x000fec0003800000 */
.L_x_2171:
        /* <DEDUP_REMOVED lines=20> */
.L_x_2176:
[----:B------:R-:W-:Y:S05]  /*e630*/  BSYNC B0 ;  /* 0x0000000000007941 */ /* 0x000fea0003800000 */
.L_x_2175:
[----:B------:R-:W-:Y:S01]  /*e640*/  LEA R3, R0, 0x37800000, 0x17 ;  /* 0x3780000000037811 */ /* 0x000fe200078eb8ff */
[----:B------:R-:W-:-:S05]  /*e650*/  IMAD.SHL.U32 R0, R2, 0x200000, RZ ;  /* 0x0020000002007824 */ /* 0x000fca00078e00ff */
[----:B------:R-:W-:Y:S01]  /*e660*/  LOP3.LUT R0, R3, R0, R4, 0xfe, !PT ;  /* 0x0000000003007212 */ /* 0x000fe200078efe04 */
[----:B------:R-:W-:Y:S06]  /*e670*/  BRA `(.L_x_2158) ;  /* 0x0000000000947947 */ /* 0x000fec0003800000 */
.L_x_2170:
        /* <DEDUP_REMOVED lines=14> */
.L_x_2157:
        /* <DEDUP_REMOVED lines=16> */
.L_x_2179:
[----:B------:R-:W-:Y:S01]  /*e860*/  IMAD.MOV.U32 R0, RZ, RZ, RZ ;  /* 0x000000ffff007224 */ /* 0x000fe200078e00ff */
[----:B------:R-:W-:Y:S06]  /*e870*/  BRA `(.L_x_2158) ;  /* 0x0000000000147947 */ /* 0x000fec0003800000 */
.L_x_2178:
[----:B------:R-:W2:Y:S02]  /*e880*/  LDG.E.64 R2, desc[UR36][R2.64] ;  /* 0x0000002402027981 */ /* 0x000ea4000c1e1b00 */
[----:B--2---:R0:W1:Y:S01]  /*e890*/  I2F.U64 R0, R2 ;  /* 0x0000000200007312 */ /* 0x0040620000301000 */
[----:B------:R-:W-:Y:S05]  /*e8a0*/  BRA `(.L_x_2158) ;  /* 0x0000000000087947 */ /* 0x000fea0003800000 */
.L_x_2177:
[----:B------:R-:W2:Y:S02]  /*e8b0*/  LDG.E R0, desc[UR36][R2.64] ;  /* 0x0000002402007981 */ /* 0x000ea4000c1e1900 */
[----:B--2---:R-:W-:-:S07]  /*e8c0*/  I2FP.F32.U32 R0, R0 ;  /* 0x0000000000007245 */ /* 0x004fce0000201000 */
.L_x_2158:
[----:B------:R-:W-:Y:S05]  /*e8d0*/  BSYNC B6 ;  /* 0x0000000000067941 */ /* 0x000fea0003800000 */
.L_x_2152:
[----:B------:R-:W1:Y:S01]  /*e8e0*/  LDC.U8 R5, c[0x0][0x493] ;  /* 0x000124c0ff057b82 */ /* 0x000e620000000000 */
[----:B------:R-:W-:Y:S01]  /*e8f0*/  ULDC.64 UR4, c[0x0][0x488] ;  /* 0x0001220000047ab9 */ /* 0x000fe20000000a00 */
[----:B------:R-:W-:Y:S01]  /*e900*/  BSSY B6, `(.L_x_2180) ;  /* 0x00000e0000067945 */ /* 0x000fe20003800000 */
[----:B0-23--:R-:W-:Y:S01]  /*e910*/  IADD3 R2, P0, R18, UR4, RZ ;  /* 0x0000000412027c10 */ /* 0x00dfe2000ff1e0ff */
[----:B-1--45:R-:W-:-:S04]  /*e920*/  IMAD.MOV.U32 R18, RZ, RZ, R0 ;  /* 0x000000ffff127224 */ /* 0x032fc800078e0000 */
[----:B------:R-:W-:Y:S01]  /*e930*/  IMAD.X R3, RZ, RZ, UR5, P0 ;  /* 0x00000005ff037e24 */ /* 0x000fe200080e06ff */
[----:B------:R-:W-:-:S04]  /*e940*/  PRMT R4, R5, 0x9910, RZ ;  /* 0x0000991005047816 */ /* 0x000fc800000000ff */
        /* <DEDUP_REMOVED lines=13> */
.L_x_2184:
[----:B------:R-:W2:Y:S02]  /*ea20*/  LDG.E.U8 R2, desc[UR36][R2.64] ;  /* 0x0000002402027981 */ /* 0x000ea4000c1e1100 */
[----:B--2---:R-:W-:Y:S01]  /*ea30*/  I2FP.F32.U32 R5, R2 ;  /* 0x0000000200057245 */ /* 0x004fe20000201000 */
[----:B------:R-:W-:Y:S06]  /*ea40*/  BRA `(.L_x_2186) ;  /* 0x0000000c002c7947 */ /* 0x000fec0003800000 */
.L_x_2183:
        /* <DEDUP_REMOVED lines=9> */
.L_x_2188:
[----:B------:R-:W2:Y:S02]  /*eae0*/  LDG.E R2, desc[UR36][R2.64] ;  /* 0x0000002402027981 */ /* 0x000ea4000c1e1900 */
[----:B--2---:R-:W-:Y:S01]  /*eaf0*/  I2FP.F32.S32 R5, R2 ;  /* 0x0000000200057245 */ /* 0x004fe20000201400 */
[----:B------:R-:W-:Y:S06]  /*eb00*/  BRA `(.L_x_2186) ;  /* 0x0000000800fc7947 */ /* 0x000fec0003800000 */
.L_x_2187:
[----:B------:R-:W2:Y:S02]  /*eb10*/  LDG.E.U16 R2, desc[UR36][R2.64] ;  /* 0x0000002402027981 */ /* 0x000ea4000c1e1500 */
[----:B--2---:R0:W1:Y:S01]  /*eb20*/  I2F.S16 R5, R2 ;  /* 0x0000000200057306 */ /* 0x0040620000101400 */
[----:B------:R-:W-:Y:S05]  /*eb30*/  BRA `(.L_x_2186) ;  /* 0x0000000800f07947 */ /* 0x000fea0003800000 */
.L_x_2182:
        /* <DEDUP_REMOVED lines=8> */
.L_x_2190:
[----:B------:R-:W2:Y:S02]  /*ebc0*/  LDG.E.U16 R2, desc[UR36][R2.64] ;  /* 0x0000002402027981 */ /* 0x000ea4000c1e1500 */
[----:B--2---:R-:W-:Y:S01]  /*ebd0*/  HADD2.F32 R5, -RZ, R2.H0_H0 ;  /* 0x20000002ff057230 */ /* 0x004fe20000004100 */
[----:B------:R-:W-:Y:S06]  /*ebe0*/  BRA `(.L_x_2186) ;  /* 0x0000000800c47947 */ /* 0x000fec0003800000 */
.L_x_2189:
        /* <DEDUP_REMOVED lines=8> */
.L_x_2192:
[----:B------:R-:W2:Y:S02]  /*ec70*/  LDG.E.U16 R2, desc[UR36][R2.64] ;  /* 0x0000002402027981 */ /* 0x000ea4000c1e1500 */
[----:B--2---:R-:W-:Y:S01]  /*ec80*/  HADD2.F32 R5, -RZ, R2.H0_H0 ;  /* 0x20000002ff057230 */ /* 0x004fe20000004100 */
[----:B------:R-:W-:Y:S06]  /*ec90*/  BRA `(.L_x_2186) ;  /* 0x0000000800987947 */ /* 0x000fec0003800000 */
.L_x_2191:
[----:B------:R-:W2:Y:S01]  /*eca0*/  LDG.E.64 R2, desc[UR36][R2.64] ;  /* 0x0000002402027981 */ /* 0x000ea2000c1e1b00 */
[----:B------:R-:W-:Y:S01]  /*ecb0*/  UMOV UR4, 0xf0000000 ;  /* 0xf000000000047882 */ /* 0x000fe20000000000 */
[----:B------:R-:W-:Y:S01]  /*ecc0*/  UMOV UR5, 0x380fffff ;  /* 0x380fffff00057882 */ /* 0x000fe20000000000 */
[----:B--2---:R-:W0:Y:S01]  /*ecd0*/  F2F.F32.F64 R5, R2 ;  /* 0x0000000200057310 */ /* 0x004e220000301000 */
[----:B------:R-:W-:-:S14]  /*ece0*/  DSETP.GEU.AND P0, PT, |R2|, UR4, PT ;  /* 0x0000000402007e2a */ /* 0x000fdc000bf0e200 */
[----:B0-----:R-:W-:Y:S01]  /*ecf0*/  @!P0 FMUL R5, R5, 1.175494350822287508e-38 ;  /* 0x0080000005058820 */ /* 0x001fe20000400000 */
[----:B------:R-:W-:Y:S06]  /*ed00*/  BRA `(.L_x_2186) ;  /* 0x00000008007c7947 */ /* 0x000fec0003800000 */
.L_x_2181:
        /* <DEDUP_REMOVED lines=12> */
.L_x_2195:
[----:B------:R-:W2:Y:S01]  /*edd0*/  LDG.E.64 R2, desc[UR36][R2.64] ;  /* 0x0000002402027981 */ /* 0x000ea2000c1e1b00 */
[----:B------:R-:W-:Y:S01]  /*ede0*/  UMOV UR4, 0xf0000000 ;  /* 0xf000000000047882 */ /* 0x000fe20000000000 */
[----:B------:R-:W-:Y:S01]  /*edf0*/  UMOV UR5, 0x380fffff ;  /* 0x380fffff00057882 */ /* 0x000fe20000000000 */
[----:B--2---:R-:W0:Y:S01]  /*ee00*/  F2F.F32.F64 R5, R2 ;  /* 0x0000000200057310 */ /* 0x004e220000301000 */
[----:B------:R-:W-:-:S14]  /*ee10*/  DSETP.GEU.AND P0, PT, |R2|, UR4, PT ;  /* 0x0000000402007e2a */ /* 0x000fdc000bf0e200 */
[----:B0-----:R-:W-:Y:S01]  /*ee20*/  @!P0 FMUL R5, R5, 1.175494350822287508e-38 ;  /* 0x0080000005058820 */ /* 0x001fe20000400000 */
[----:B------:R-:W-:Y:S06]  /*ee30*/  BRA `(.L_x_2186) ;  /* 0x0000000800307947 */ /* 0x000fec0003800000 */
.L_x_2194:
        /* <DEDUP_REMOVED lines=26> */
.L_x_2197:
        /* <DEDUP_REMOVED lines=13> */
.L_x_2196:
[----:B------:R-:W2:Y:S02]  /*f0b0*/  LDG.E.U16 R2, desc[UR36][R2.64] ;  /* 0x0000002402027981 */ /* 0x000ea4000c1e1500 */
[----:B--2---:R-:W-:Y:S01]  /*f0c0*/  IMAD.U32 R5, R2, 0x10000, RZ ;  /* 0x0001000002057824 */ /* 0x004fe200078e00ff */
[----:B------:R-:W-:Y:S06]  /*f0d0*/  BRA `(.L_x_2186) ;  /* 0x0000000400887947 */ /* 0x000fec0003800000 */
.L_x_2193:
        /* <DEDUP_REMOVED lines=11> */
.L_x_2200:
        /* <DEDUP_REMOVED lines=20> */
.L_x_2202:
[----:B------:R-:W-:Y:S05]  /*f2d0*/  BSYNC B0 ;  /* 0x0000000000007941 */ /* 0x000fea0003800000 */
.L_x_2201:
[----:B------:R-:W-:Y:S01]  /*f2e0*/  IMAD.SHL.U32 R2, R2, 0x100000, RZ ;  /* 0x0010000002027824 */ /* 0x000fe200078e00ff */
[----:B------:R-:W-:-:S04]  /*f2f0*/  LEA R5, R0, 0x3b800000, 0x17 ;  /* 0x3b80000000057811 */ /* 0x000fc800078eb8ff */
[----:B------:R-:W-:Y:S01]  /*f300*/  LOP3.LUT R5, R5, R2, R4, 0xfe, !PT ;  /* 0x0000000205057212 */ /* 0x000fe200078efe04 */
[----:B------:R-:W-:Y:S06]  /*f310*/  BRA `(.L_x_2186) ;  /* 0x0000000000f87947 */ /* 0x000fec0003800000 */
.L_x_2199:
        /* <DEDUP_REMOVED lines=20> */
.L_x_2204:
[----:B------:R-:W-:Y:S05]  /*f460*/  BSYNC B0 ;  /* 0x0000000000007941 */ /* 0x000fea0003800000 */
.L_x_2203:
[----:B------:R-:W-:Y:S01]  /*f470*/  IMAD.SHL.U32 R2, R2, 0x200000, RZ ;  /* 0x0020000002027824 */ /* 0x000fe200078e00ff */
[----:B------:R-:W-:-:S04]  /*f480*/  LEA R5, R0, 0x37800000, 0x17 ;  /* 0x3780000000057811 */ /* 0x000fc800078eb8ff */
[----:B------:R-:W-:Y:S01]  /*f490*/  LOP3.LUT R5, R5, R2, R4, 0xfe, !PT ;  /* 0x0000000205057212 */ /* 0x000fe200078efe04 */
[----:B------:R-:W-:Y:S06]  /*f4a0*/  BRA `(.L_x_2186) ;  /* 0x0000000000947947 */ /* 0x000fec0003800000 */
.L_x_2198:
        /* <DEDUP_REMOVED lines=14> */
.L_x_2185:
        /* <DEDUP_REMOVED lines=16> */
.L_x_2207:
[----:B------:R-:W-:Y:S01]  /*f690*/  IMAD.MOV.U32 R5, RZ, RZ, RZ ;  /* 0x000000ffff057224 */ /* 0x000fe200078e00ff */
[----:B------:R-:W-:Y:S06]  /*f6a0*/  BRA `(.L_x_2186) ;  /* 0x0000000000147947 */ /* 0x000fec0003800000 */
.L_x_2206:
[----:B------:R-:W2:Y:S02]  /*f6b0*/  LDG.E.64 R2, desc[UR36][R2.64] ;  /* 0x0000002402027981 */ /* 0x000ea4000c1e1b00 */
[----:B--2---:R0:W1:Y:S01]  /*f6c0*/  I2F.U64 R5, R2 ;  /* 0x0000000200057312 */ /* 0x0040620000301000 */
[----:B------:R-:W-:Y:S05]  /*f6d0*/  BRA `(.L_x_2186) ;  /* 0x0000000000087947 */ /* 0x000fea0003800000 */
.L_x_2205:
[----:B------:R-:W2:Y:S02]  /*f6e0*/  LDG.E R2, desc[UR36][R2.64] ;  /* 0x0000002402027981 */ /* 0x000ea4000c1e1900 */
[----:B--2---:R-:W-:-:S07]  /*f6f0*/  I2FP.F32.U32 R5, R2 ;  /* 0x0000000200057245 */ /* 0x004fce0000201000 */
.L_x_2186:
[----:B------:R-:W-:Y:S05]  /*f700*/  BSYNC B6 ;  /* 0x0000000000067941 */ /* 0x000fea0003800000 */
.L_x_2180:
[----:B0-234-:R-:W0:Y:S01]  /*f710*/  LDC.U8 R2, c[0x0][0x491] ;  /* 0x00012440ff027b82 */ /* 0x01de220000000000 */
[----:B------:R-:W-:-:S13]  /*f720*/  FSETP.GT.FTZ.AND P0, PT, R18, RZ, PT ;  /* 0x000000ff1200720b */ /* 0x000fda0003f14000 */
[----:B-1---5:R-:W-:Y:S01]  /*f730*/  @!P0 FMUL.FTZ R18, R5, R18 ;  /* 0x0000001205128220 */ /* 0x022fe20000410000 */
        /* <DEDUP_REMOVED lines=12> */
[----:B0-----:R-:W-:Y:S01]  /*f800*/  STG.E.U8 desc[UR36][R16.64], R3 ;  /* 0x0000000310007986 */ /* 0x001fe2000c101124 */
[----:B------:R-:W-:Y:S05]  /*f810*/  EXIT ;  /* 0x000000000000794d */ /* 0x000fea0003800000 */
.L_x_2211:
[----:B------:R-:W0:Y:S02]  /*f820*/  F2I.S64.TRUNC R18, R18 ;  /* 0x0000001200127311 */ /* 0x000e24000020d900 */
[----:B0-----:R-:W-:-:S05]  /*f830*/  IMAD.MOV.U32 R3, RZ, RZ, R18 ;  /* 0x000000ffff037224 */ /* 0x001fca00078e0012 */
[----:B------:R-:W-:Y:S01]  /*f840*/  STG.E.U8 desc[UR36][R16.64], R3 ;  /* 0x0000000310007986 */ /* 0x000fe2000c101124 */
[----:B------:R-:W-:Y:S05]  /*f850*/  EXIT ;  /* 0x000000000000794d */ /* 0x000fea0003800000 */
.L_x_2210:
[----:B------:R-:W-:-:S13]  /*f860*/  ISETP.NE.AND P0, PT, R0, 0x2, PT ;  /* 0x000000020000780c */ /* 0x000fda0003f05270 */
[----:B------:R-:W-:Y:S05]  /*f870*/  @!P0 BRA `(.L_x_2213) ;  /* 0x0000000000288947 */ /* 0x000fea0003800000 */
[----:B------:R-:W-:-:S13]  /*f880*/  ISETP.NE.AND P0, PT, R0, 0x3, PT ;  /* 0x000000030000780c */ /* 0x000fda0003f05270 */
[----:B------:R-:W-:Y:S05]  /*f890*/  @!P0 BRA `(.L_x_2214) ;  /* 0x0000000000148947 */ /* 0x000fea0003800000 */
[----:B------:R-:W-:-:S13]  /*f8a0*/  ISETP.NE.AND P0, PT, R0, 0x4, PT ;  /* 0x000000040000780c */ /* 0x000fda0003f05270 */
[----:B------:R-:W-:Y:S05]  /*f8b0*/  @P0 BRA `(.L_x_2212) ;  /* 0x0000000800d00947 */ /* 0x000fea0003800000 */
[----:B------:R-:W0:Y:S02]  /*f8c0*/  F2I.S64.TRUNC R18, R18 ;  /* 0x0000001200127311 */ /* 0x000e24000020d900 */
[----:B0-----:R-:W-:Y:S01]  /*f8d0*/  STG.E.64 desc[UR36][R16.64], R18 ;  /* 0x0000001210007986 */ /* 0x001fe2000c101b24 */
[----:B------:R-:W-:Y:S05]  /*f8e0*/  EXIT ;  /* 0x000000000000794d */ /* 0x000fea0003800000 */
.L_x_2214:
[----:B------:R-:W0:Y:S02]  /*f8f0*/  F2I.FTZ.TRUNC.NTZ R3, R18 ;  /* 0x0000001200037305 */ /* 0x000e24000021f100 */
[----:B0-----:R-:W-:Y:S01]  /*f900*/  STG.E desc[UR36][R16.64], R3 ;  /* 0x0000000310007986 */ /* 0x001fe2000c101924 */
[----:B------:R-:W-:Y:S05]  /*f910*/  EXIT ;  /* 0x000000000000794d */ /* 0x000fea0003800000 */
.L_x_2213:
[----:B------:R-:W0:Y:S02]  /*f920*/  F2I.FTZ.TRUNC.NTZ R3, R18 ;  /* 0x0000001200037305 */ /* 0x000e24000021f100 */
[----:B0-----:R-:W-:Y:S01]  /*f930*/  STG.E.U16 desc[UR36][R16.64], R3 ;  /* 0x0000000310007986 */ /* 0x001fe2000c101524 */
[----:B------:R-:W-:Y:S05]  /*f940*/  EXIT ;  /* 0x000000000000794d */ /* 0x000fea0003800000 */
.L_x_2209:
[----:B------:R-:W-:-:S13]  /*f950*/  ISETP.GT.AND P0, PT, R0, 0x6, PT ;  /* 0x000000060000780c */ /* 0x000fda0003f04270 */
[----:B------:R-:W-:Y:S05]  /*f960*/  @P0 BRA `(.L_x_2215) ;  /* 0x0000000000240947 */ /* 0x000fea0003800000 */
[----:B------:R-:W-:-:S13]  /*f970*/  ISETP.NE.AND P0, PT, R0, 0x5, PT ;  /* 0x000000050000780c */ /* 0x000fda0003f05270 */
[----:B------:R-:W-:Y:S05]  /*f980*/  @!P0 BRA `(.L_x_2216) ;  /* 0x0000000000108947 */ /* 0x000fea0003800000 */
[----:B------:R-:W-:-:S13]  /*f990*/  ISETP.NE.AND P0, PT, R0, 0x6, PT ;  /* 0x000000060000780c */ /* 0x000fda0003f05270 */
[----:B------:R-:W-:Y:S05]  /*f9a0*/  @P0 BRA `(.L_x_2212) ;  /* 0x0000000800940947 */ /* 0x000fea0003800000 */
[----:B------:R-:W-:Y:S01]  /*f9b0*/  STG.E desc[UR36][R16.64], R18 ;  /* 0x0000001210007986 */ /* 0x000fe2000c101924 */
[----:B------:R-:W-:Y:S05]  /*f9c0*/  EXIT ;  /* 0x000000000000794d */ /* 0x000fea0003800000 */
.L_x_2216:
[----:B------:R-:W-:-:S05]  /*f9d0*/  F2FP.F16.F32.PACK_AB R18, RZ, R18 ;  /* 0x00000012ff12723e */ /* 0x000fca00000000ff */
[----:B------:R-:W-:Y:S01]  /*f9e0*/  STG.E.U16 desc[UR36][R16.64], R18 ;  /* 0x0000001210007986 */ /* 0x000fe2000c101524 */
[----:B------:R-:W-:Y:S05]  /*f9f0*/  EXIT ;  /* 0x000000000000794d */ /* 0x000fea0003800000 */
.L_x_2215:
[----:B------:R-:W-:-:S13]  /*fa00*/  ISETP.NE.AND P0, PT, R0, 0x7, PT ;  /* 0x000000070000780c */ /* 0x000fda0003f05270 */
[----:B------:R-:W-:Y:S05]  /*fa10*/  @!P0 BRA `(.L_x_2217) ;  /* 0x00000000002c8947 */ /* 0x000fea0003800000 */
[----:B------:R-:W-:-:S13]  /*fa20*/  ISETP.NE.AND P0, PT, R0, 0x8, PT ;  /* 0x000000080000780c */ /* 0x000fda0003f05270 */
[----:B------:R-:W-:Y:S05]  /*fa30*/  @!P0 BRA `(.L_x_2218) ;  /* 0x0000000000148947 */ /* 0x000fea0003800000 */
[----:B------:R-:W-:-:S13]  /*fa40*/  ISETP.NE.AND P0, PT, R0, 0x9, PT ;  /* 0x000000090000780c */ /* 0x000fda0003f05270 */
[----:B------:R-:W-:Y:S05]  /*fa50*/  @P0 BRA `(.L_x_2212) ;  /* 0x0000000800680947 */ /* 0x000fea0003800000 */
[----:B------:R-:W-:-:S05]  /*fa60*/  IMAD.MOV.U32 R19, RZ, RZ, RZ ;  /* 0x000000ffff137224 */ /* 0x000fca00078e00ff */
[----:B------:R-:W-:Y:S01]  /*fa70*/  STG.E.64 desc[UR36][R16.64], R18 ;  /* 0x0000001210007986 */ /* 0x000fe2000c101b24 */
[----:B------:R-:W-:Y:S05]  /*fa80*/  EXIT ;  /* 0x000000000000794d */ /* 0x000fea0003800000 */
.L_x_2218:
[----:B------:R-:W-:-:S04]  /*fa90*/  F2FP.F16.F32.PACK_AB R3, RZ, R18 ;  /* 0x00000012ff03723e */ /* 0x000fc800000000ff */
[----:B------:R-:W-:-:S05]  /*faa0*/  PRMT R3, R3, 0x5410, RZ ;  /* 0x0000541003037816 */ /* 0x000fca00000000ff */
[----:B------:R-:W-:Y:S01]  /*fab0*/  STG.E desc[UR36][R16.64], R3 ;  /* 0x0000000310007986 */ /* 0x000fe2000c101924 */
[----:B------:R-:W-:Y:S05]  /*fac0*/  EXIT ;  /* 0x000000000000794d */ /* 0x000fea0003800000 */
.L_x_2217:
[----:B------:R-:W-:-:S06]  /*fad0*/  FMUL.FTZ R2, R18, 1 ;  /* 0x3f80000012027820 */ /* 0x000fcc0000410000 */
[----:B------:R-:W0:Y:S02]  /*fae0*/  F2F.F64.F32 R2, R2 ;  /* 0x0000000200027310 */ /* 0x000e240000201800 */
[----:B0-----:R-:W-:Y:S01]  /*faf0*/  STG.E.64 desc[UR36][R16.64], R2 ;  /* 0x0000000210007986 */ /* 0x001fe2000c101b24 */
[----:B------:R-:W-:Y:S05]  /*fb00*/  EXIT ;  /* 0x000000000000794d */ /* 0x000fea0003800000 */
.L_x_2208:
        /* <DEDUP_REMOVED lines=10> */
[----:B------:R-:W-:Y:S01]  /*fbb0*/  STG.E.U8 desc[UR36][R16.64], R3 ;  /* 0x0000000310007986 */ /* 0x000fe2000c101124 */
[----:B------:R-:W-:Y:S05]  /*fbc0*/  EXIT ;  /* 0x000000000000794d */ /* 0x000fea0003800000 */
.L_x_2221:
[----:B------:R-:W-:Y:S01]  /*fbd0*/  FMUL.FTZ R4, R18, 1 ;  /* 0x3f80000012047820 */ /* 0x000fe20000410000 */
[----:B------:R-:W-:-:S05]  /*fbe0*/  CS2R R6, SRZ ;  /* 0x0000000000067805 */ /* 0x000fca000001ff00 */
[----:B------:R-:W0:Y:S02]  /*fbf0*/  F2F.F64.F32 R4, R4 ;  /* 0x0000000400047310 */ /* 0x000e240000201800 */
[----:B0-----:R-:W-:Y:S01]  /*fc00*/  STG.E.128 desc[UR36][R16.64], R4 ;  /* 0x0000000410007986 */ /* 0x001fe2000c101d24 */
[----:B------:R-:W-:Y:S05]  /*fc10*/  EXIT ;  /* 0x000000000000794d */ /* 0x000fea0003800000 */
.L_x_2220:
        /* <DEDUP_REMOVED lines=20> */
.L_x_2225:
[----:B------:R-:W-:Y:S05]  /*fd60*/  BSYNC B0 ;  /* 0x0000000000007941 */ /* 0x000fea0003800000 */
.L_x_2224:
[----:B------:R-:W-:-:S05]  /*fd70*/  LOP3.LUT R5, R0, R5, RZ, 0xfc, !PT ;  /* 0x0000000500057212 */ /* 0x000fca00078efcff */
[----:B------:R-:W-:Y:S01]  /*fd80*/  STG.E.U8 desc[UR36][R16.64], R5 ;  /* 0x0000000510007986 */ /* 0x000fe2000c101124 */
[----:B------:R-:W-:Y:S05]  /*fd90*/  EXIT ;  /* 0x000000000000794d */ /* 0x000fea0003800000 */
.L_x_2223:
        /* <DEDUP_REMOVED lines=12> */
.L_x_2227:
[----:B------:R-:W-:Y:S01]  /*fe60*/  IMAD.MOV.U32 R0, RZ, RZ, 0x7f ;  /* 0x0000007fff007424 */ /* 0x000fe200078e00ff */
[----:B------:R-:W-:-:S04]  /*fe70*/  ISETP.GT.U32.AND P0, PT, R2, 0x7f800000, PT ;  /* 0x7f8000000200780c */ /* 0x000fc80003f04070 */
[----:B------:R-:W-:-:S09]  /*fe80*/  SEL R0, R0, 0x7c, P0 ;  /* 0x0000007c00007807 */ /* 0x000fd20000000000 */
.L_x_2228:
[----:B------:R-:W-:Y:S05]  /*fe90*/  BSYNC B0 ;  /* 0x0000000000007941 */ /* 0x000fea0003800000 */
.L_x_2226:
[----:B------:R-:W-:-:S04]  /*fea0*/  LOP3.LUT R18, R18, 0x80000000, RZ, 0xc0, !PT ;  /* 0x8000000012127812 */ /* 0x000fc800078ec0ff */
[----:B------:R-:W-:-:S04]  /*feb0*/  SHF.R.U32.HI R3, RZ, 0x18, R18 ;  /* 0x00000018ff037819 */ /* 0x000fc80000011612 */
[----:B------:R-:W-:-:S05]  /*fec0*/  LOP3.LUT R3, R0, R3, RZ, 0xfc, !PT ;  /* 0x0000000300037212 */ /* 0x000fca00078efcff */
[----:B------:R-:W-:Y:S01]  /*fed0*/  STG.E.U8 desc[UR36][R16.64], R3 ;  /* 0x0000000310007986 */ /* 0x000fe2000c101124 */
[----:B------:R-:W-:Y:S05]  /*fee0*/  EXIT ;  /* 0x000000000000794d */ /* 0x000fea0003800000 */
.L_x_2222:
[----:B------:R-:W-:-:S05]  /*fef0*/  F2FP.BF16.F32.PACK_AB R18, RZ, R18 ;  /* 0x00000012ff12723e */ /* 0x000fca00000010ff */
[----:B------:R-:W-:Y:S01]  /*ff00*/  STG.E.U16 desc[UR36][R16.64], R18 ;  /* 0x0000001210007986 */ /* 0x000fe2000c101524 */
[----:B------:R-:W-:Y:S05]  /*ff10*/  EXIT ;  /* 0x000000000000794d */ /* 0x000fea0003800000 */
.L_x_2219:
        /* <DEDUP_REMOVED lines=9> */
[----:B0-----:R-:W-:Y:S01]  /*ffb0*/  STG.E.U16 desc[UR36][R16.64], R3 ;  /* 0x0000000310007986 */ /* 0x001fe2000c101524 */
[----:B------:R-:W-:Y:S05]  /*ffc0*/  EXIT ;  /* 0x000000000000794d */ /* 0x000fea0003800000 */
.L_x_2231:
        /* <DEDUP_REMOVED lines=16> */
.L_x_2234:
[----:B------:R-:W-:-:S04]  /*100d0*/  LOP3.LUT R18, R18, 0x80000000, RZ, 0xc0, !PT ;  /* 0x8000000012127812 */ /* 0x000fc800078ec0ff */
[----:B------:R-:W-:-:S04]  /*100e0*/  SHF.R.U32.HI R3, RZ, 0x18, R18 ;  /* 0x00000018ff037819 */ /* 0x000fc80000011612 */
[----:B------:R-:W-:-:S04]  /*100f0*/  LOP3.LUT R0, R0, R3, RZ, 0xfc, !PT ;  /* 0x0000000300007212 */ /* 0x000fc800078efcff */
[----:B------:R-:W-:-:S07]  /*10100*/  PRMT R8, R0, 0x7610, R8 ;  /* 0x0000761000087816 */ /* 0x000fce0000000008 */
.L_x_2233:
[----:B------:R-:W-:Y:S05]  /*10110*/  BSYNC B0 ;  /* 0x0000000000007941 */ /* 0x000fea0003800000 */
.L_x_2232:
[----:B------:R-:W-:Y:S01]  /*10120*/  STG.E.U8 desc[UR36][R16.64], R8 ;  /* 0x0000000810007986 */ /* 0x000fe2000c101124 */
[----:B------:R-:W-:Y:S05]  /*10130*/  EXIT ;  /* 0x000000000000794d */ /* 0x000fea0003800000 */
.L_x_2230:
        /* <DEDUP_REMOVED lines=16> */
.L_x_2237:
[----:B------:R-:W-:-:S04]  /*10240*/  LOP3.LUT R18, R18, 0x80000000, RZ, 0xc0, !PT ;  /* 0x8000000012127812 */ /* 0x000fc800078ec0ff */
[----:B------:R-:W-:-:S04]  /*10250*/  SHF.R.U32.HI R3, RZ, 0x18, R18 ;  /* 0x00000018ff037819 */ /* 0x000fc80000011612 */
[----:B------:R-:W-:-:S04]  /*10260*/  LOP3.LUT R0, R0, R3, RZ, 0xfc, !PT ;  /* 0x0000000300007212 */ /* 0x000fc800078efcff */
[----:B------:R-:W-:-:S07]  /*10270*/  PRMT R8, R0, 0x7610, R8 ;  /* 0x0000761000087816 */ /* 0x000fce0000000008 */
.L_x_2236:
[----:B------:R-:W-:Y:S05]  /*10280*/  BSYNC B0 ;  /* 0x0000000000007941 */ /* 0x000fea0003800000 */
.L_x_2235:
[----:B------:R-:W-:Y:S01]  /*10290*/  STG.E.U8 desc[UR36][R16.64], R8 ;  /* 0x0000000810007986 */ /* 0x000fe2000c101124 */
[----:B------:R-:W-:Y:S05]  /*102a0*/  EXIT ;  /* 0x000000000000794d */ /* 0x000fea0003800000 */
.L_x_2229:
        /* <DEDUP_REMOVED lines=21> */
.L_x_2212:
        /* <DEDUP_REMOVED lines=16> */
.L_x_2240:
[----:B------:R-:W-:Y:S05]  /*10500*/  EXIT ;  /* 0x000000000000794d */ /* 0x000fea0003800000 */
.L_x_2239:
[----:B------:R-:W0:Y:S02]  /*10510*/  F2I.U64.TRUNC R18, R18 ;  /* 0x0000001200127311 */ /* 0x000e24000020d800 */
[----:B0-----:R-:W-:Y:S01]  /*10520*/  STG.E.64 desc[UR36][R16.64], R18 ;  /* 0x0000001210007986 */ /* 0x001fe2000c101b24 */
[----:B------:R-:W-:Y:S05]  /*10530*/  EXIT ;  /* 0x000000000000794d */ /* 0x000fea0003800000 */
.L_x_2238:
[----:B------:R-:W0:Y:S02]  /*10540*/  F2I.FTZ.U32.TRUNC.NTZ R3, R18 ;  /* 0x0000001200037305 */ /* 0x000e24000021f000 */
[----:B0-----:R-:W-:Y:S01]  /*10550*/  STG.E desc[UR36][R16.64], R3 ;  /* 0x0000000310007986 */ /* 0x001fe2000c101924 */
[----:B------:R-:W-:Y:S05]  /*10560*/  EXIT ;  /* 0x000000000000794d */ /* 0x000fea0003800000 */
.L_x_2241:
        /* <DEDUP_REMOVED lines=9> */
.L_x_3523:


//--------------------- .text._ZN2at6native27unrolled_elementwise_kernelIZZZNS0_12prelu_kernelERNS_14TensorIteratorEENKUlvE_clEvENKUlvE0_clEvEUlffE_St5arrayIPcLm3EELi4E23TrivialOffsetCalculatorILi2EjESA_ILi1EjENS0_6memory12LoadWithCastILi2EEENSD_13StoreWithCastILi1EEEEEviT_T0_T2_T3_T4_T5_ --------------------------
	.section	.text._ZN2at6native27unrolled_elementwise_kernelIZZZNS0_12prelu_kernelERNS_14TensorIteratorEENKUlvE_clEvENKUlvE0_clEvEUlffE_St5arrayIPcLm3EELi4E23TrivialOffsetCalculatorILi2EjESA_ILi1EjENS0_6memory12LoadWithCastILi2EEENSD_13StoreWithCastILi1EEEEEviT_T0_T2_T3_T4_T5_,"ax",@progbits
	.align	128
        .global         _ZN2at6native27unrolled_elementwise_kernelIZZZNS0_12prelu_kernelERNS_14TensorIteratorEENKUlvE_clEvENKUlvE0_clEvEUlffE_St5arrayIPcLm3EELi4E23TrivialOffsetCalculatorILi2EjESA_ILi1EjENS0_6memory12LoadWithCastILi2EEENSD_13StoreWithCastILi1EEEEEviT_T0_T2_T3_T4_T5_
        .type           _ZN2at6native27unrolled_elementwise_kernelIZZZNS0_12prelu_kernelERNS_14TensorIteratorEENKUlvE_clEvENKUlvE0_clEvEUlffE_St5arrayIPcLm3EELi4E23TrivialOffsetCalculatorILi2EjESA_ILi1EjENS0_6memory12LoadWithCastILi2EEENSD_13StoreWithCastILi1EEEEEviT_T0_T2_T3_T4_T5_,@function
        .size           _ZN2at6native27unrolled_elementwise_kernelIZZZNS0_12prelu_kernelERNS_14TensorIteratorEENKUlvE_clEvENKUlvE0_clEvEUlffE_St5arrayIPcLm3EELi4E23TrivialOffsetCalculatorILi2EjESA_ILi1EjENS0_6memory12LoadWithCastILi2EEENSD_13StoreWithCastILi1EEEEEviT_T0_T2_T3_T4_T5_,(.L_x_3524 - _ZN2at6native27unrolled_elementwise_kernelIZZZNS0_12prelu_kernelERNS_14TensorIteratorEENKUlvE_clEvENKUlvE0_clEvEUlffE_St5arrayIPcLm3EELi4E23TrivialOffsetCalculatorILi2EjESA_ILi1EjENS0_6memory12LoadWithCastILi2EEENSD_13StoreWithCastILi1EEEEEviT_T0_T2_T3_T4_T5_)
        .other          _ZN2at6native27unrolled_elementwise_kernelIZZZNS0_12prelu_kernelERNS_14TensorIteratorEENKUlvE_clEvENKUlvE0_clEvEUlffE_St5arrayIPcLm3EELi4E23TrivialOffsetCalculatorILi2EjESA_ILi1EjENS0_6memory12LoadWithCastILi2EEENSD_13StoreWithCastILi1EEEEEviT_T0_T2_T3_T4_T5_,@"STO_CUDA_ENTRY STV_DEFAULT"
_ZN2at6native27unrolled_elementwise_kernelIZZZNS0_12prelu_kernelERNS_14TensorIteratorEENKUlvE_clEvENKUlvE0_clEvEUlffE_St5arrayIPcLm3EELi4E23TrivialOffsetCalculatorILi2EjESA_ILi1EjENS0_6memory12LoadWithCastILi2EEENSD_13StoreWithCastILi1EEEEEviT_T0_T2_T3_T4_T5_:
.text._ZN2at6native27unrolled_elementwise_kernelIZZZNS0_12prelu_kernelERNS_14TensorIteratorEENKUlvE_clEvENKUlvE0_clEvEUlffE_St5arrayIPcLm3EELi4E23TrivialOffsetCalculatorILi2EjESA_ILi1EjENS0_6memory12LoadWithCastILi2EEENSD_13StoreWithCastILi1EEEEEviT_T0_T2_T3_T4_T5_:
[----:B------:R-:W0:Y:S01]  /*0000*/  LDC R1, c[0x0][0x28] ;  /* 0x00000a00ff017b82 */ /* 0x000e220000000800 */
[----:B------:R-:W1:Y:S07]  /*0010*/  S2R R2, SR_CTAID.X ;  /* 0x0000000000027919 */ /* 0x000e6e0000002500 */
[----:B------:R-:W1:Y:S01]  /*0020*/  LDC R3, c[0x0][0x210] ;  /* 0x00008400ff037b82 */ /* 0x000e620000000800 */
[----:B------:R-:W-:Y:S01]  /*0030*/  ULDC.64 UR36, c[0x0][0x208] ;  /* 0x0000820000247ab9 */ /* 0x000fe20000000a00 */
[----:B------:R-:W-:Y:S01]  /*0040*/  BSSY B7, `(.L_x_2242) ;  /* 0x00001d4000077945 */ /* 0x000fe20003800000 */
[----:B------:R-:W2:Y:S01]  /*0050*/  S2R R17, SR_TID.X ;  /* 0x0000000000117919 */ /* 0x000ea20000002100 */
[----:B------:R-:W-:-:S02]  /*0060*/  IMAD.MOV.U32 R22, RZ, RZ, RZ ;  /* 0x000000ffff167224 */ /* 0x000fc400078e00ff */
[----:B------:R-:W-:Y:S02]  /*0070*/  IMAD.MOV.U32 R18, RZ, RZ, RZ ;  /* 0x000000ffff127224 */ /* 0x000fe400078e00ff */
[----:B------:R-:W3:Y:S01]  /*0080*/  LDC.U8 R27, c[0x0][0x234] ;  /* 0x00008d00ff1b7b82 */ /* 0x000ee20000000000 */
[----:B------:R-:W-:-:S07]  /*0090*/  IMAD.MOV.U32 R29, RZ, RZ, RZ ;  /* 0x000000ffff1d7224 */ /* 0x000fce00078e00ff */
[----:B------:R-:W4:Y:S01]  /*00a0*/  LDC.U8 R16, c[0x0][0x235] ;  /* 0x00008d40ff107b82 */ /* 0x000f220000000000 */
[----:B-1----:R-:W-:-:S05]  /*00b0*/  IMAD R26, R2, -0x200, R3 ;  /* 0xfffffe00021a7824 */ /* 0x002fca00078e0203 */
[----:B--2---:R-:W-:-:S13]  /*00c0*/  ISETP.GE.AND P0, PT, R17, R26, PT ;  /* 0x0000001a1100720c */ /* 0x004fda0003f06270 */
[----:B0--34-:R-:W-:Y:S05]  /*00d0*/  @P0 BRA `(.L_x_2243) ;  /* 0x0000001c00280947 */ /* 0x019fea0003800000 */
[----:B------:R-:W0:Y:S01]  /*00e0*/  LDC.64 R4, c[0x0][0x220] ;  /* 0x00008800ff047b82 */ /* 0x000e220000000a00 */
[----:B------:R-:W-:Y:S01]  /*00f0*/  PRMT R0, R27, 0x9910, RZ ;  /* 0x000099101b007816 */ /* 0x000fe200000000ff */
[----:B------:R-:W-:Y:S01]  /*0100*/  IMAD R17, R2, 0x200, R17 ;  /* 0x0000020002117824 */ /* 0x000fe200078e0211 */
[----:B------:R-:W-:Y:S01]  /*0110*/  ULDC UR4, c[0x0][0x238] ;  /* 0x00008e0000047ab9 */ /* 0x000fe20000000800 */
[----:B------:R-:W-:Y:S01]  /*0120*/  BSSY B6, `(.L_x_2244) ;  /* 0x00000e0000067945 */ /* 0x000fe20003800000 */
        /* <DEDUP_REMOVED lines=16> */
.L_x_2248:
[----:B------:R-:W2:Y:S02]  /*0230*/  LDG.E.U8 R4, desc[UR36][R4.64] ;  /* 0x0000002404047981 */ /* 0x000ea4000c1e1100 */
[----:B--2---:R-:W-:Y:S01]  /*0240*/  I2FP.F32.U32 R18, R4 ;  /* 0x0000000400127245 */ /* 0x004fe20000201000 */
[----:B------:R-:W-:Y:S06]  /*0250*/  BRA `(.L_x_2250) ;  /* 0x0000000c00307947 */ /* 0x000fec0003800000 */
.L_x_2247:
        /* <DEDUP_REMOVED lines=9> */
.L_x_2252:
[----:B------:R-:W2:Y:S02]  /*02f0*/  LDG.E R4, desc[UR36][R4.64] ;  /* 0x0000002404047981 */ /* 0x000ea4000c1e1900 */
[----:B--2---:R-:W-:Y:S01]  /*0300*/  I2FP.F32.S32 R18, R4 ;  /* 0x0000000400127245 */ /* 0x004fe20000201400 */
[----:B------:R-:W-:Y:S06]  /*0310*/  BRA `(.L_x_2250) ;  /* 0x0000000c00007947 */ /* 0x000fec0003800000 */
.L_x_2251:
[----:B------:R-:W2:Y:S02]  /*0320*/  LDG.E.U16 R4, desc[UR36][R4.64] ;  /* 0x0000002404047981 */ /* 0x000ea4000c1e1500 */
[----:B--2---:R2:W3:Y:S01]  /*0330*/  I2F.S16 R18, R4 ;  /* 0x0000000400127306 */ /* 0x0044e20000101400 */
[----:B------:R-:W-:Y:S05]  /*0340*/  BRA `(.L_x_2250) ;  /* 0x0000000800f47947 */ /* 0x000fea0003800000 */
.L_x_2246:
        /* <DEDUP_REMOVED lines=8> */
.L_x_2254:
[----:B------:R-:W2:Y:S02]  /*03d0*/  LDG.E.U16 R4, desc[UR36][R4.64] ;  /* 0x0000002404047981 */ /* 0x000ea4000c1e1500 */
[----:B--2---:R-:W-:Y:S01]  /*03e0*/  HADD2.F32 R18, -RZ, R4.H0_H0 ;  /* 0x20000004ff127230 */ /* 0x004fe20000004100 */
[----:B------:R-:W-:Y:S06]  /*03f0*/  BRA `(.L_x_2250) ;  /* 0x0000000800c87947 */ /* 0x000fec0003800000 */
.L_x_2253:
        /* <DEDUP_REMOVED lines=8> */
.L_x_2256:
[----:B------:R-:W2:Y:S02]  /*0480*/  LDG.E.U16 R4, desc[UR36][R4.64] ;  /* 0x0000002404047981 */ /* 0x000ea4000c1e1500 */
[----:B--2---:R-:W-:Y:S01]  /*0490*/  HADD2.F32 R18, -RZ, R4.H0_H0 ;  /* 0x20000004ff127230 */ /* 0x004fe20000004100 */
[----:B------:R-:W-:Y:S06]  /*04a0*/  BRA `(.L_x_2250) ;  /* 0x00000008009c7947 */ /* 0x000fec0003800000 */
.L_x_2255:
[----:B------:R-:W2:Y:S01]  /*04b0*/  LDG.E.64 R4, desc[UR36][R4.64] ;  /* 0x0000002404047981 */ /* 0x000ea2000c1e1b00 */
[----:B------:R-:W-:Y:S01]  /*04c0*/  UMOV UR4, 0xf0000000 ;  /* 0xf000000000047882 */ /* 0x000fe20000000000 */
[----:B------:R-:W-:Y:S01]  /*04d0*/  UMOV UR5, 0x380fffff ;  /* 0x380fffff00057882 */ /* 0x000fe20000000000 */
[----:B--2---:R-:W0:Y:S01]  /*04e0*/  F2F.F32.F64 R18, R4 ;  /* 0x0000000400127310 */ /* 0x004e220000301000 */
[----:B------:R-:W-:-:S14]  /*04f0*/  DSETP.GEU.AND P0, PT, |R4|, UR4, PT ;  /* 0x0000000404007e2a */ /* 0x000fdc000bf0e200 */
[----:B0-----:R-:W-:Y:S01]  /*0500*/  @!P0 FMUL R18, R18, 1.175494350822287508e-38 ;  /* 0x0080000012128820 */ /* 0x001fe20000400000 */
[----:B------:R-:W-:Y:S06]  /*0510*/  BRA `(.L_x_2250) ;  /* 0x0000000800807947 */ /* 0x000fec0003800000 */
.L_x_2245:
        /* <DEDUP_REMOVED lines=12> */
.L_x_2259:
[----:B------:R-:W2:Y:S01]  /*05e0*/  LDG.E.64 R4, desc[UR36][R4.64] ;  /* 0x0000002404047981 */ /* 0x000ea2000c1e1b00 */
[----:B------:R-:W-:Y:S01]  /*05f0*/  UMOV UR4, 0xf0000000 ;  /* 0xf000000000047882 */ /* 0x000fe20000000000 */
[----:B------:R-:W-:Y:S01]  /*0600*/  UMOV UR5, 0x380fffff ;  /* 0x380fffff00057882 */ /* 0x000fe20000000000 */
[----:B--2---:R-:W0:Y:S01]  /*0610*/  F2F.F32.F64 R18, R4 ;  /* 0x0000000400127310 */ /* 0x004e220000301000 */
[----:B------:R-:W-:-:S14]  /*0620*/  DSETP.GEU.AND P0, PT, |R4|, UR4, PT ;  /* 0x0000000404007e2a */ /* 0x000fdc000bf0e200 */
[----:B0-----:R-:W-:Y:S01]  /*0630*/  @!P0 FMUL R18, R18, 1.175494350822287508e-38 ;  /* 0x0080000012128820 */ /* 0x001fe20000400000 */
[----:B------:R-:W-:Y:S06]  /*0640*/  BRA `(.L_x_2250) ;  /* 0x0000000800347947 */ /* 0x000fec0003800000 */
.L_x_2258:
        /* <DEDUP_REMOVED lines=16> */
[----:B------:R-:W-:-:S04]  /*0750*/  SEL R3, R3, RZ, P0 ;  /* 0x000000ff03037207 */ /* 0x000fc80000000000 */
[C---:B------:R-:W-:Y:S01]  /*0760*/  SHF.L.U32 R4, R0.reuse, R3, RZ ;  /* 0x0000000300047219 */ /* 0x040fe200000006ff */
[----:B------:R-:W-:Y:S02]  /*0770*/  IMAD R7, R3, R8, 0x3c000000 ;  /* 0x3c00000003077424 */ /* 0x000fe400078e0208 */
[----:B------:R-:W-:-:S03]  /*0780*/  VIADD R3, R0, 0xffffffff ;  /* 0xffffffff00037836 */ /* 0x000fc60000000000 */
[----:B------:R-:W-:Y:S02]  /*0790*/  LEA.HI R7, R4, R7, RZ, 0x1c ;  /* 0x0000000704077211 */ /* 0x000fe400078fe0ff */
[----:B------:R-:W-:Y:S02]  /*07a0*/  SHF.R.S32.HI R3, RZ, 0x1f, R3 ;  /* 0x0000001fff037819 */ /* 0x000fe40000011403 */
[----:B------:R-:W-:-:S04]  /*07b0*/  LOP3.LUT R6, R7, 0x7f800000, R6, 0xf8, !PT ;  /* 0x7f80000007067812 */ /* 0x000fc800078ef806 */
[----:B------:R-:W-:-:S04]  /*07c0*/  LOP3.LUT R3, R6, R3, RZ, 0x30, !PT ;  /* 0x0000000306037212 */ /* 0x000fc800078e30ff */
[----:B------:R-:W-:Y:S01]  /*07d0*/  LOP3.LUT R18, R3, 0x80000000, R18, 0xf8, !PT ;  /* 0x8000000003127812 */ /* 0x000fe200078ef812 */
[----:B------:R-:W-:Y:S06]  /*07e0*/  BRA `(.L_x_2250) ;  /* 0x0000000400cc7947 */ /* 0x000fec0003800000 */
.L_x_2261:
        /* <DEDUP_REMOVED lines=9> */
[----:B------:R-:W-:Y:S01]  /*0880*/  @P0 FMUL.FTZ R18, R3, 1.9259299443872358531e-34 ;  /* 0x0780000003120820 */ /* 0x000fe20000410000 */
[----:B------:R-:W-:Y:S02]  /*0890*/  IMAD.SHL.U32 R3, R4, 0x1000000, RZ ;  /* 0x0100000004037824 */ /* 0x000fe400078e00ff */
[----:B------:R-:W-:-:S05]  /*08a0*/  @!P0 FADD.FTZ R18, R0, -0.5 ;  /* 0xbf00000000128421 */ /* 0x000fca0000010000 */
[----:B------:R-:W-:Y:S01]  /*08b0*/  LOP3.LUT R18, R18, 0x80000000, R3, 0xf8, !PT ;  /* 0x8000000012127812 */ /* 0x000fe200078ef803 */
[----:B------:R-:W-:Y:S06]  /*08c0*/  BRA `(.L_x_2250) ;  /* 0x0000000400947947 */ /* 0x000fec0003800000 */
.L_x_2260:
[----:B------:R-:W2:Y:S02]  /*08d0*/  LDG.E.U16 R4, desc[UR36][R4.64] ;  /* 0x0000002404047981 */ /* 0x000ea4000c1e1500 */
[----:B--2---:R-:W-:Y:S01]  /*08e0*/  IMAD.U32 R18, R4, 0x10000, RZ ;  /* 0x0001000004127824 */ /* 0x004fe200078e00ff */
[----:B------:R-:W-:Y:S06]  /*08f0*/  BRA `(.L_x_2250) ;  /* 0x0000000400887947 */ /* 0x000fec0003800000 */
.L_x_2257:
        /* <DEDUP_REMOVED lines=11> */
.L_x_2264:
        /* <DEDUP_REMOVED lines=20> */
.L_x_2266:
[----:B------:R-:W-:Y:S05]  /*0af0*/  BSYNC B0 ;  /* 0x0000000000007941 */ /* 0x000fea0003800000 */
.L_x_2265:
[----:B------:R-:W-:Y:S01]  /*0b00*/  IMAD.SHL.U32 R3, R3, 0x100000, RZ ;  /* 0x0010000003037824 */ /* 0x000fe200078e00ff */
[----:B------:R-:W-:-:S04]  /*0b10*/  LEA R5, R0, 0x3b800000, 0x17 ;  /* 0x3b80000000057811 */ /* 0x000fc800078eb8ff */
[----:B------:R-:W-:Y:S01]  /*0b20*/  LOP3.LUT R18, R5, R3, R18, 0xfe, !PT ;  /* 0x0000000305127212 */ /* 0x000fe200078efe12 */
[----:B------:R-:W-:Y:S06]  /*0b30*/  BRA `(.L_x_2250) ;  /* 0x0000000000f87947 */ /* 0x000fec0003800000 */
.L_x_2263:
        /* <DEDUP_REMOVED lines=20> */
.L_x_2268:
[----:B------:R-:W-:Y:S05]  /*0c80*/  BSYNC B0 ;  /* 0x0000000000007941 */ /* 0x000fea0003800000 */
.L_x_2267:
[----:B------:R-:W-:Y:S01]  /*0c90*/  IMAD.SHL.U32 R3, R3, 0x200000, RZ ;  /* 0x0020000003037824 */ /* 0x000fe200078e00ff */
[----:B------:R-:W-:-:S04]  /*0ca0*/  LEA R5, R0, 0x37800000, 0x17 ;  /* 0x3780000000057811 */ /* 0x000fc800078eb8ff */
[----:B------:R-:W-:Y:S01]  /*0cb0*/  LOP3.LUT R18, R5, R3, R18, 0xfe, !PT ;  /* 0x0000000305127212 */ /* 0x000fe200078efe12 */
[----:B------:R-:W-:Y:S06]  /*0cc0*/  BRA `(.L_x_2250) ;  /* 0x0000000000947947 */ /* 0x000fec0003800000 */
.L_x_2262:
        /* <DEDUP_REMOVED lines=14> */
.L_x_2249:
        /* <DEDUP_REMOVED lines=16> */
.L_x_2271:
[----:B------:R-:W-:Y:S01]  /*0eb0*/  IMAD.MOV.U32 R18, RZ, RZ, RZ ;  /* 0x000000ffff127224 */ /* 0x000fe200078e00ff */
[----:B------:R-:W-:Y:S06]  /*0ec0*/  BRA `(.L_x_2250) ;  /* 0x0000000000147947 */ /* 0x000fec0003800000 */
.L_x_2270:
[----:B------:R-:W2:Y:S02]  /*0ed0*/  LDG.E.64 R18, desc[UR36][R4.64] ;  /* 0x0000002404127981 */ /* 0x000ea4000c1e1b00 */
[----:B--2---:R0:W1:Y:S01]  /*0ee0*/  I2F.U64 R18, R18 ;  /* 0x0000001200127312 */ /* 0x0040620000301000 */
[----:B------:R-:W-:Y:S05]  /*0ef0*/  BRA `(.L_x_2250) ;  /* 0x0000000000087947 */ /* 0x000fea0003800000 */
.L_x_2269:
[----:B------:R-:W2:Y:S02]  /*0f00*/  LDG.E R4, desc[UR36][R4.64] ;  /* 0x0000002404047981 */ /* 0x000ea4000c1e1900 */
[----:B--2---:R-:W-:-:S07]  /*0f10*/  I2FP.F32.U32 R18, R4 ;  /* 0x0000000400127245 */ /* 0x004fce0000201000 */
.L_x_2250:
[----:B------:R-:W-:Y:S05]  /*0f20*/  BSYNC B6 ;  /* 0x0000000000067941 */ /* 0x000fea0003800000 */
.L_x_2244:
[----:B0-2-4-:R-:W0:Y:S01]  /*0f30*/  LDC.64 R4, c[0x0][0x228] ;  /* 0x00008a00ff047b82 */ /* 0x015e220000000a00 */
[----:B------:R-:W-:Y:S01]  /*0f40*/  PRMT R0, R16, 0x9910, RZ ;  /* 0x0000991010007816 */ /* 0x000fe200000000ff */
[----:B------:R-:W-:Y:S01]  /*0f50*/  ULDC UR4, c[0x0][0x23c] ;  /* 0x00008f0000047ab9 */ /* 0x000fe20000000800 */
[----:B------:R-:W-:Y:S01]  /*0f60*/  BSSY B6, `(.L_x_2272) ;  /* 0x00000df000067945 */ /* 0x000fe20003800000 */
        /* <DEDUP_REMOVED lines=14> */
[----:B--2---:R0:W2:Y:S01]  /*1050*/  I2F.S16 R29, R4 ;  /* 0x00000004001d7306 */ /* 0x0040a20000101400 */
[----:B------:R-:W-:Y:S05]  /*1060*/  BRA `(.L_x_2278) ;  /* 0x0000000c00387947 */ /* 0x000fea0003800000 */
.L_x_2276:
[----:B------:R-:W2:Y:S02]  /*1070*/  LDG.E.U8 R4, desc[UR36][R4.64] ;  /* 0x0000002404047981 */ /* 0x000ea4000c1e1100 */
[----:B--2---:R-:W-:Y:S01]  /*1080*/  I2FP.F32.U32 R29, R4 ;  /* 0x00000004001d7245 */ /* 0x004fe20000201000 */
[----:B------:R-:W-:Y:S06]  /*1090*/  BRA `(.L_x_2278) ;  /* 0x0000000c002c7947 */ /* 0x000fec0003800000 */
.L_x_2275:
[----:B------:R-:W-:-:S13]  /*10a0*/  ISETP.NE.AND P0, PT, R0, 0x2, PT ;  /* 0x000000020000780c */ /* 0x000fda0003f05270 */
[----:B------:R-:W-:Y:S05]  /*10b0*/  @!P0 BRA `(.L_x_2279) ;  /* 0x0000000000288947 */ /* 0x000fea0003800000 */
[----:B------:R-:W-:-:S13]  /*10c0*/  ISETP.NE.AND P0, PT, R0, 0x3, PT ;  /* 0x000000030000780c */ /* 0x000fda0003f05270 */
[----:B------:R-:W-:Y:S05]  /*10d0*/  @!P0 BRA `(.L_x_2280) ;  /* 0x0000000000148947 */ /* 0x000fea0003800000 */
[----:B------:R-:W-:-:S13]  /*10e0*/  ISETP.NE.AND P0, PT, R0, 0x4, PT ;  /* 0x000000040000780c */ /* 0x000fda0003f05270 */
[----:B------:R-:W-:Y:S05]  /*10f0*/  @P0 BRA `(.L_x_2277) ;  /* 0x0000000800b80947 */ /* 0x000fea0003800000 */
[----:B------:R-:W2:Y:S02]  /*1100*/  LDG.E.64 R4, desc[UR36][R4.64] ;  /* 0x0000002404047981 */ /* 0x000ea4000c1e1b00 */
[----:B--2---:R0:W2:Y:S01]  /*1110*/  I2F.S64 R29, R4 ;  /* 0x00000004001d7312 */ /* 0x0040a20000301400 */
[----:B------:R-:W-:Y:S05]  /*1120*/  BRA `(.L_x_2278) ;  /* 0x0000000c00087947 */ /* 0x000fea0003800000 */
.L_x_2280:
[----:B------:R-:W2:Y:S02]  /*1130*/  LDG.E R4, desc[UR36][R4.64] ;  /* 0x0000002404047981 */ /* 0x000ea4000c1e1900 */
[----:B--2---:R-:W-:Y:S01]  /*1140*/  I2FP.F32.S32 R29, R4 ;  /* 0x00000004001d7245 */ /* 0x004fe20000201400 */
[----:B------:R-:W-:Y:S06]  /*1150*/  BRA `(.L_x_2278) ;  /* 0x0000000800fc7947 */ /* 0x000fec0003800000 */
.L_x_2279:
[----:B------:R-:W2:Y:S02]  /*1160*/  LDG.E.U16 R4, desc[UR36][R4.64] ;  /* 0x0000002404047981 */ /* 0x000ea4000c1e1500 */
[----:B--2---:R0:W2:Y:S01]  /*1170*/  I2F.S16 R29, R4 ;  /* 0x00000004001d7306 */ /* 0x0040a20000101400 */
[----:B------:R-:W-:Y:S05]  /*1180*/  BRA `(.L_x_2278) ;  /* 0x0000000800f07947 */ /* 0x000fea0003800000 */
.L_x_2274:
        /* <DEDUP_REMOVED lines=8> */
.L_x_2282:
[----:B------:R-:W2:Y:S02]  /*1210*/  LDG.E.U16 R4, desc[UR36][R4.64] ;  /* 0x0000002404047981 */ /* 0x000ea4000c1e1500 */
[----:B--2---:R-:W-:Y:S01]  /*1220*/  HADD2.F32 R29, -RZ, R4.H0_H0 ;  /* 0x20000004ff1d7230 */ /* 0x004fe20000004100 */
[----:B------:R-:W-:Y:S06]  /*1230*/  BRA `(.L_x_2278) ;  /* 0x0000000800c47947 */ /* 0x000fec0003800000 */
.L_x_2281:
        /* <DEDUP_REMOVED lines=8> */
.L_x_2284:
[----:B------:R-:W2:Y:S02]  /*12c0*/  LDG.E.U16 R4, desc[UR36][R4.64] ;  /* 0x0000002404047981 */ /* 0x000ea4000c1e1500 */
[----:B--2---:R-:W-:Y:S01]  /*12d0*/  HADD2.F32 R29, -RZ, R4.H0_H0 ;  /* 0x20000004ff1d7230 */ /* 0x004fe20000004100 */
[----:B------:R-:W-:Y:S06]  /*12e0*/  BRA `(.L_x_2278) ;  /* 0x0000000800987947 */ /* 0x000fec0003800000 */
.L_x_2283:
[----:B------:R-:W2:Y:S01]  /*12f0*/  LDG.E.64 R4, desc[UR36][R4.64] ;  /* 0x0000002404047981 */ /* 0x000ea2000c1e1b00 */
[----:B------:R-:W-:Y:S01]  /*1300*/  UMOV UR4, 0xf0000000 ;  /* 0xf000000000047882 */ /* 0x000fe20000000000 */
[----:B------:R-:W-:Y:S01]  /*1310*/  UMOV UR5, 0x380fffff ;  /* 0x380fffff00057882 */ /* 0x000fe20000000000 */
[----:B--2---:R-:W0:Y:S01]  /*1320*/  F2F.F32.F64 R29, R4 ;  /* 0x00000004001d7310 */ /* 0x004e220000301000 */
[----:B------:R-:W-:-:S14]  /*1330*/  DSETP.GEU.AND P0, PT, |R4|, UR4, PT ;  /* 0x0000000404007e2a */ /* 0x000fdc000bf0e200 */
[----:B0-----:R-:W-:Y:S01]  /*1340*/  @!P0 FMUL R29, R29, 1.175494350822287508e-38 ;  /* 0x008000001d1d8820 */ /* 0x001fe20000400000 */
[----:B------:R-:W-:Y:S06]  /*1350*/  BRA `(.L_x_2278) ;  /* 0x00000008007c7947 */ /* 0x000fec0003800000 */
.L_x_2273:
        /* <DEDUP_REMOVED lines=12> */
.L_x_2287:
[----:B------:R-:W2:Y:S01]  /*1420*/  LDG.E.64 R4, desc[UR36][R4.64] ;  /* 0x0000002404047981 */ /* 0x000ea2000c1e1b00 */
[----:B------:R-:W-:Y:S01]  /*1430*/  UMOV UR4, 0xf0000000 ;  /* 0xf000000000047882 */ /* 0x000fe20000000000 */
[----:B------:R-:W-:Y:S01]  /*1440*/  UMOV UR5, 0x380fffff ;  /* 0x380fffff00057882 */ /* 0x000fe20000000000 */
[----:B--2---:R-:W0:Y:S01]  /*1450*/  F2F.F32.F64 R29, R4 ;  /* 0x00000004001d7310 */ /* 0x004e220000301000 */
[----:B------:R-:W-:-:S14]  /*1460*/  DSETP.GEU.AND P0, PT, |R4|, UR4, PT ;  /* 0x0000000404007e2a */ /* 0x000fdc000bf0e200 */
[----:B0-----:R-:W-:Y:S01]  /*1470*/  @!P0 FMUL R29, R29, 1.175494350822287508e-38 ;  /* 0x008000001d1d8820 */ /* 0x001fe20000400000 */
[----:B------:R-:W-:Y:S06]  /*1480*/  BRA `(.L_x_2278) ;  /* 0x0000000800307947 */ /* 0x000fec0003800000 */
.L_x_2286:
        /* <DEDUP_REMOVED lines=26> */
.L_x_2289:
        /* <DEDUP_REMOVED lines=13> */
.L_x_2288:
[----:B------:R-:W2:Y:S02]  /*1700*/  LDG.E.U16 R4, desc[UR36][R4.64] ;  /* 0x0000002404047981 */ /* 0x000ea4000c1e1500 */
[----:B--2---:R-:W-:Y:S01]  /*1710*/  IMAD.U32 R29, R4, 0x10000, RZ ;  /* 0x00010000041d7824 */ /* 0x004fe200078e00ff */
[----:B------:R-:W-:Y:S06]  /*1720*/  BRA `(.L_x_2278) ;  /* 0x0000000400887947 */ /* 0x000fec0003800000 */
.L_x_2285:
        /* <DEDUP_REMOVED lines=11> */
.L_x_2292:
        /* <DEDUP_REMOVED lines=20> */
.L_x_2294:
[----:B------:R-:W-:Y:S05]  /*1920*/  BSYNC B0 ;  /* 0x0000000000007941 */ /* 0x000fea0003800000 */
.L_x_2293:
[----:B------:R-:W-:Y:S01]  /*1930*/  IMAD.SHL.U32 R3, R3, 0x100000, RZ ;  /* 0x0010000003037824 */ /* 0x000fe200078e00ff */
[----:B------:R-:W-:-:S04]  /*1940*/  LEA R0, R0, 0x3b800000, 0x17 ;  /* 0x3b80000000007811 */ /* 0x000fc800078eb8ff */
[----:B------:R-:W-:Y:S01]  /*1950*/  LOP3.LUT R29, R0, R3, R29, 0xfe, !PT ;  /* 0x00000003001d7212 */ /* 0x000fe200078efe1d */
[----:B------:R-:W-:Y:S06]  /*1960*/  BRA `(.L_x_2278) ;  /* 0x0000000000f87947 */ /* 0x000fec0003800000 */
.L_x_2291:
        /* <DEDUP_REMOVED lines=20> */
.L_x_2296:
[----:B------:R-:W-:Y:S05]  /*1ab0*/  BSYNC B0 ;  /* 0x0000000000007941 */ /* 0x000fea0003800000 */
.L_x_2295:
[----:B------:R-:W-:Y:S01]  /*1ac0*/  IMAD.SHL.U32 R3, R3, 0x200000, RZ ;  /* 0x0020000003037824 */ /* 0x000fe200078e00ff */
[----:B------:R-:W-:-:S04]  /*1ad0*/  LEA R0, R0, 0x37800000, 0x17 ;  /* 0x3780000000007811 */ /* 0x000fc800078eb8ff */
[----:B------:R-:W-:Y:S01]  /*1ae0*/  LOP3.LUT R29, R0, R3, R29, 0xfe, !PT ;  /* 0x00000003001d7212 */ /* 0x000fe200078efe1d */
[----:B------:R-:W-:Y:S06]  /*1af0*/  BRA `(.L_x_2278) ;  /* 0x0000000000947947 */ /* 0x000fec0003800000 */
.L_x_2290:
        /* <DEDUP_REMOVED lines=14> */
.L_x_2277:
        /* <DEDUP_REMOVED lines=15> */
[----:B01-3-5:R-:W-:Y:S05]  /*1cd0*/  CALL.ABS.NOINC R14 ;  /* 0x000000000e007343 */ /* 0x02bfea0003c00000 */
.L_x_2299:
[----:B------:R-:W-:Y:S01]  /*1ce0*/  IMAD.MOV.U32 R29, RZ, RZ, RZ ;  /* 0x000000ffff1d7224 */ /* 0x000fe200078e00ff */
[----:B------:R-:W-:Y:S06]  /*1cf0*/  BRA `(.L_x_2278) ;  /* 0x0000000000147947 */ /* 0x000fec0003800000 */
.L_x_2298:
[----:B------:R-:W2:Y:S02]  /*1d00*/  LDG.E.64 R4, desc[UR36][R4.64] ;  /* 0x0000002404047981 */ /* 0x000ea4000c1e1b00 */
[----:B--2---:R0:W2:Y:S01]  /*1d10*/  I2F.U64 R29, R4 ;  /* 0x00000004001d7312 */ /* 0x0040a20000301000 */
[----:B------:R-:W-:Y:S05]  /*1d20*/  BRA `(.L_x_2278) ;  /* 0x0000000000087947 */ /* 0x000fea0003800000 */
.L_x_2297:
[----:B------:R-:W2:Y:S02]  /*1d30*/  LDG.E R4, desc[UR36][R4.64] ;  /* 0x0000002404047981 */ /* 0x000ea4000c1e1900 */
[----:B--2---:R-:W-:-:S07]  /*1d40*/  I2FP.F32.U32 R29, R4 ;  /* 0x00000004001d7245 */ /* 0x004fce0000201000 */
.L_x_2278:
[----:B------:R-:W-:Y:S05]  /*1d50*/  BSYNC B6 ;  /* 0x0000000000067941 */ /* 0x000fea0003800000 */
.L_x_2272:
[----:B------:R-:W0:Y:S02]  /*1d60*/  S2R R17, SR_TID.X ;  /* 0x0000000000117919 */ /* 0x000e240000002100 */
[----:B0-----:R-:W-:-:S07]  /*1d70*/  VIADD R17, R17, 0x80 ;  /* 0x0000008011117836 */ /* 0x001fce0000000000 */
.L_x_2243:
[----:B------:R-:W-:Y:S05]  /*1d80*/  BSYNC B7 ;  /* 0x0000000000077941 */ /* 0x000fea0003800000 */
.L_x_2242:
[----:B------:R-:W-:Y:S01]  /*1d90*/  ISETP.GE.AND P0, PT, R17, R26, PT ;  /* 0x0000001a1100720c */ /* 0x000fe20003f06270 */
[----:B------:R-:W-:Y:S01]  /*1da0*/  BSSY B7, `(.L_x_2300) ;  /* 0x00001cb000077945 */ /* 0x000fe20003800000 */
[----:B------:R-:W-:-:S11]  /*1db0*/  IMAD.MOV.U32 R19, RZ, RZ, RZ ;  /* 0x000000ffff137224 */ /* 0x000fd600078e00ff */
[----:B------:R-:W-:Y:S05]  /*1dc0*/  @P0 BRA `(.L_x_2301) ;  /* 0x0000001c00200947 */ /* 0x000fea0003800000 */
[----:B----4-:R-:W0:Y:S01]  /*1dd0*/  LDC.64 R4, c[0x0][0x220] ;  /* 0x00008800ff047b82 */ /* 0x010e220000000a00 */
        /* <DEDUP_REMOVED lines=17> */
[----:B------:R-:W4:Y:S02]  /*1ef0*/  LDG.E.S8 R4, desc[UR36][R4.64] ;  /* 0x0000002404047981 */ /* 0x000f24000c1e1300 */
[----:B----4-:R0:W4:Y:S01]  /*1f00*/  I2F.S16 R22, R4 ;  /* 0x0000000400167306 */ /* 0x0101220000101400 */
[----:B------:R-:W-:Y:S05]  /*1f10*/  BRA `(.L_x_2308) ;  /* 0x0000000c00387947 */ /* 0x000fea0003800000 */
.L_x_2306:
[----:B------:R-:W4:Y:S02]  /*1f20*/  LDG.E.U8 R4, desc[UR36][R4.64] ;  /* 0x0000002404047981 */ /* 0x000f24000c1e1100 */
[----:B----4-:R-:W-:Y:S01]  /*1f30*/  I2FP.F32.U32 R22, R4 ;  /* 0x0000000400167245 */ /* 0x010fe20000201000 */
[----:B------:R-:W-:Y:S06]  /*1f40*/  BRA `(.L_x_2308) ;  /* 0x0000000c002c7947 */ /* 0x000fec0003800000 */
.L_x_2305:
[----:B------:R-:W-:-:S13]  /*1f50*/  ISETP.NE.AND P0, PT, R0, 0x2, PT ;  /* 0x000000020000780c */ /* 0x000fda0003f05270 */
[----:B------:R-:W-:Y:S05]  /*1f60*/  @!P0 BRA `(.L_x_2309) ;  /* 0x0000000000288947 */ /* 0x000fea0003800000 */
[----:B------:R-:W-:-:S13]  /*1f70*/  ISETP.NE.AND P0, PT, R0, 0x3, PT ;  /* 0x000000030000780c */ /* 0x000fda0003f05270 */
[----:B------:R-:W-:Y:S05]  /*1f80*/  @!P0 BRA `(.L_x_2310) ;  /* 0x0000000000148947 */ /* 0x000fea0003800000 */
[----:B------:R-:W-:-:S13]  /*1f90*/  ISETP.NE.AND P0, PT, R0, 0x4, PT ;  /* 0x000000040000780c */ /* 0x000fda0003f05270 */
[----:B------:R-:W-:Y:S05]  /*1fa0*/  @P0 BRA `(.L_x_2307) ;  /* 0x0000000800b80947 */ /* 0x000fea0003800000 */
[----:B------:R-:W4:Y:S02]  /*1fb0*/  LDG.E.64 R22, desc[UR36][R4.64] ;  /* 0x0000002404167981 */ /* 0x000f24000c1e1b00 */
[----:B----4-:R0:W4:Y:S01]  /*1fc0*/  I2F.S64 R22, R22 ;  /* 0x0000001600167312 */ /* 0x0101220000301400 */
[----:B------:R-:W-:Y:S05]  /*1fd0*/  BRA `(.L_x_2308) ;  /* 0x0000000c00087947 */ /* 0x000fea0003800000 */
.L_x_2310:
[----:B------:R-:W4:Y:S02]  /*1fe0*/  LDG.E R4, desc[UR36][R4.64] ;  /* 0x0000002404047981 */ /* 0x000f24000c1e1900 */
[----:B----4-:R-:W-:Y:S01]  /*1ff0*/  I2FP.F32.S32 R22, R4 ;  /* 0x0000000400167245 */ /* 0x010fe20000201400 */
[----:B------:R-:W-:Y:S06]  /*2000*/  BRA `(.L_x_2308) ;  /* 0x0000000800fc7947 */ /* 0x000fec0003800000 */
.L_x_2309:
[----:B------:R-:W4:Y:S02]  /*2010*/  LDG.E.U16 R4, desc[UR36][R4.64] ;  /* 0x0000002404047981 */ /* 0x000f24000c1e1500 */
[----:B----4-:R0:W4:Y:S01]  /*2020*/  I2F.S16 R22, R4 ;  /* 0x0000000400167306 */ /* 0x0101220000101400 */
[----:B------:R-:W-:Y:S05]  /*2030*/  BRA `(.L_x_2308) ;  /* 0x0000000800f07947 */ /* 0x000fea0003800000 */
.L_x_2304:
        /* <DEDUP_REMOVED lines=8> */
.L_x_2312:
[----:B------:R-:W4:Y:S02]  /*20c0*/  LDG.E.U16 R4, desc[UR36][R4.64] ;  /* 0x0000002404047981 */ /* 0x000f24000c1e1500 */
[----:B----4-:R-:W-:Y:S01]  /*20d0*/  HADD2.F32 R22, -RZ, R4.H0_H0 ;  /* 0x20000004ff167230 */ /* 0x010fe20000004100 */
[----:B------:R-:W-:Y:S06]  /*20e0*/  BRA `(.L_x_2308) ;  /* 0x0000000800c47947 */ /* 0x000fec0003800000 */
.L_x_2311:
        /* <DEDUP_REMOVED lines=8> */
.L_x_2314:
[----:B------:R-:W4:Y:S02]  /*2170*/  LDG.E.U16 R4, desc[UR36][R4.64] ;  /* 0x0000002404047981 */ /* 0x000f24000c1e1500 */
[----:B----4-:R-:W-:Y:S01]  /*2180*/  HADD2.F32 R22, -RZ, R4.H0_H0 ;  /* 0x20000004ff167230 */ /* 0x010fe20000004100 */
[----:B------:R-:W-:Y:S06]  /*2190*/  BRA `(.L_x_2308) ;  /* 0x0000000800987947 */ /* 0x000fec0003800000 */
.L_x_2313:
[----:B------:R-:W4:Y:S01]  /*21a0*/  LDG.E.64 R4, desc[UR36][R4.64] ;  /* 0x0000002404047981 */ /* 0x000f22000c1e1b00 */
[----:B------:R-:W-:Y:S01]  /*21b0*/  UMOV UR4, 0xf0000000 ;  /* 0xf000000000047882 */ /* 0x000fe20000000000 */
[----:B------:R-:W-:Y:S01]  /*21c0*/  UMOV UR5, 0x380fffff ;  /* 0x380fffff00057882 */ /* 0x000fe20000000000 */
[----:B----4-:R-:W0:Y:S01]  /*21d0*/  F2F.F32.F64 R22, R4 ;  /* 0x0000000400167310 */ /* 0x010e220000301000 */
[----:B------:R-:W-:-:S14]  /*21e0*/  DSETP.GEU.AND P0, PT, |R4|, UR4, PT ;  /* 0x0000000404007e2a */ /* 0x000fdc000bf0e200 */
[----:B0-----:R-:W-:Y:S01]  /*21f0*/  @!P0 FMUL R22, R22, 1.175494350822287508e-38 ;  /* 0x0080000016168820 */ /* 0x001fe20000400000 */
[----:B------:R-:W-:Y:S06]  /*2200*/  BRA `(.L_x_2308) ;  /* 0x00000008007c7947 */ /* 0x000fec0003800000 */
.L_x_2303:
        /* <DEDUP_REMOVED lines=8> */
[----:B------:R-:W4:Y:S02]  /*2290*/  LDG.E.U8 R4, desc[UR36][R4.64] ;  /* 0x0000002404047981 */ /* 0x000f24000c1e1100 */
[----:B----4-:R-:W-:-:S04]  /*22a0*/  ISETP.NE.AND P0, PT, R4, RZ, PT ;  /* 0x000000ff0400720c */ /* 0x010fc80003f05270 */
[----:B------:R-:W-:Y:S01]  /*22b0*/  FSEL R22, RZ, 1, !P0 ;  /* 0x3f800000ff167808 */ /* 0x000fe20004000000 */
[----:B------:R-:W-:Y:S08]  /*22c0*/  BRA `(.L_x_2308) ;  /* 0x00000008004c7947 */ /* 0x000ff00003800000 */
.L_x_2317:
[----:B------:R-:W4:Y:S01]  /*22d0*/  LDG.E.64 R4, desc[UR36][R4.64] ;  /* 0x0000002404047981 */ /* 0x000f22000c1e1b00 */
[----:B------:R-:W-:Y:S01]  /*22e0*/  UMOV UR4, 0xf0000000 ;  /* 0xf000000000047882 */ /* 0x000fe20000000000 */
[----:B------:R-:W-:Y:S01]  /*22f0*/  UMOV UR5, 0x380fffff ;  /* 0x380fffff00057882 */ /* 0x000fe20000000000 */
[----:B----4-:R-:W0:Y:S01]  /*2300*/  F2F.F32.F64 R22, R4 ;  /* 0x0000000400167310 */ /* 0x010e220000301000 */
[----:B------:R-:W-:-:S14]  /*2310*/  DSETP.GEU.AND P0, PT, |R4|, UR4, PT ;  /* 0x0000000404007e2a */ /* 0x000fdc000bf0e200 */
[----:B0-----:R-:W-:Y:S01]  /*2320*/  @!P0 FMUL R22, R22, 1.175494350822287508e-38 ;  /* 0x0080000016168820 */ /* 0x001fe20000400000 */
[----:B------:R-:W-:Y:S06]  /*2330*/  BRA `(.L_x_2308) ;  /* 0x0000000800307947 */ /* 0x000fec0003800000 */
.L_x_2316:
[----:B------:R-:W-:-:S13]  /*2340*/  ISETP.NE.AND P0, PT, R0, 0xf, PT ;  /* 0x0000000f0000780c */ /* 0x000fda0003f05270 */
[----:B------:R-:W-:Y:S05]  /*2350*/  @!P0 BRA `(.L_x_2318) ;  /* 0x0000000000948947 */ /* 0x000fea0003800000 */
[----:B------:R-:W-:-:S13]  /*2360*/  ISETP.NE.AND P0, PT, R0, 0x17, PT ;  /* 0x000000170000780c */ /* 0x000fda0003f05270 */
[----:B------:R-:W-:Y:S05]  /*2370*/  @!P0 BRA `(.L_x_2319) ;  /* 0x0000000000588947 */ /* 0x000fea0003800000 */
[----:B------:R-:W-:-:S13]  /*2380*/  ISETP.NE.AND P0, PT, R0, 0x18, PT ;  /* 0x000000180000780c */ /* 0x000fda0003f05270 */
[----:B------:R-:W-:Y:S05]  /*2390*/  @P0 BRA `(.L_x_2307) ;  /* 0x0000000400bc0947 */ /* 0x000fea0003800000 */
[----:B------:R-:W4:Y:S01]  /*23a0*/  LDG.E.U8 R22, desc[UR36][R4.64] ;  /* 0x0000002404167981 */ /* 0x000f22000c1e1100 */
[----:B------:R-:W-:Y:S02]  /*23b0*/  IMAD.MOV.U32 R8, RZ, RZ, -0x800000 ;  /* 0xff800000ff087424 */ /* 0x000fe400078e00ff */
[----:B----4-:R-:W-:-:S05]  /*23c0*/  IMAD.SHL.U32 R22, R22, 0x1000000, RZ ;  /* 0x0100000016167824 */ /* 0x010fca00078e00ff */
        /* <DEDUP_REMOVED lines=17> */
.L_x_2319:
[----:B------:R-:W4:Y:S02]  /*24e0*/  LDG.E.U8 R4, desc[UR36][R4.64] ;  /* 0x0000002404047981 */ /* 0x000f24000c1e1100 */
[----:B----4-:R-:W-:-:S05]  /*24f0*/  IMAD.SHL.U32 R0, R4, 0x2000000, RZ ;  /* 0x0200000004007824 */ /* 0x010fca00078e00ff */
[----:B------:R-:W-:-:S13]  /*2500*/  ISETP.GE.U32.AND P0, PT, R0, 0x8000000, PT ;  /* 0x080000000000780c */ /* 0x000fda0003f06070 */
[C---:B------:R-:W-:Y:S02]  /*2510*/  @!P0 IMAD.SHL.U32 R0, R4.reuse, 0x100, RZ ;  /* 0x0000010004008824 */ /* 0x040fe400078e00ff */
[----:B------:R-:W-:-:S03]  /*2520*/  @P0 IMAD.SHL.U32 R3, R4, 0x200000, RZ ;  /* 0x0020000004030824 */ /* 0x000fc600078e00ff */
        /* <DEDUP_REMOVED lines=8> */
.L_x_2318:
[----:B------:R-:W4:Y:S02]  /*25b0*/  LDG.E.U16 R4, desc[UR36][R4.64] ;  /* 0x0000002404047981 */ /* 0x000f24000c1e1500 */
[----:B----4-:R-:W-:Y:S01]  /*25c0*/  IMAD.U32 R22, R4, 0x10000, RZ ;  /* 0x0001000004167824 */ /* 0x010fe200078e00ff */
[----:B------:R-:W-:Y:S06]  /*25d0*/  BRA `(.L_x_2308) ;  /* 0x0000000400887947 */ /* 0x000fec0003800000 */
.L_x_2315:
        /* <DEDUP_REMOVED lines=8> */
[----:B------:R-:W4:Y:S02]  /*2660*/  LDG.E.U16 R4, desc[UR36][R4.64] ;  /* 0x0000002404047981 */ /* 0x000f24000c1e1500 */
[----:B----4-:R-:W-:Y:S01]  /*2670*/  I2FP.F32.U32 R22, R4 ;  /* 0x0000000400167245 */ /* 0x010fe20000201000 */
[----:B------:R-:W-:Y:S06]  /*2680*/  BRA `(.L_x_2308) ;  /* 0x00000004005c7947 */ /* 0x000fec0003800000 */
.L_x_2322:
[----:B------:R-:W4:Y:S01]  /*2690*/  LDG.E.U8 R3, desc[UR36][R4.64] ;  /* 0x0000002404037981 */ /* 0x000f22000c1e1100 */
[----:B------:R-:W-:Y:S01]  /*26a0*/  IMAD.MOV.U32 R22, RZ, RZ, RZ ;  /* 0x000000ffff167224 */ /* 0x000fe200078e00ff */
[----:B----4-:R-:W-:-:S13]  /*26b0*/  ISETP.NE.AND P0, PT, R3, RZ, PT ;  /* 0x000000ff0300720c */ /* 0x010fda0003f05270 */
        /* <DEDUP_REMOVED lines=17> */
.L_x_2324:
[----:B------:R-:W-:Y:S05]  /*27d0*/  BSYNC B0 ;  /* 0x0000000000007941 */ /* 0x000fea0003800000 */
.L_x_2323:
[----:B------:R-:W-:Y:S01]  /*27e0*/  IMAD.SHL.U32 R3, R3, 0x100000, RZ ;  /* 0x0010000003037824 */ /* 0x000fe200078e00ff */
[----:B------:R-:W-:-:S04]  /*27f0*/  LEA R5, R0, 0x3b800000, 0x17 ;  /* 0x3b80000000057811 */ /* 0x000fc800078eb8ff */
[----:B------:R-:W-:Y:S01]  /*2800*/  LOP3.LUT R22, R5, R3, R22, 0xfe, !PT ;  /* 0x0000000305167212 */ /* 0x000fe200078efe16 */
[----:B------:R-:W-:Y:S06]  /*2810*/  BRA `(.L_x_2308) ;  /* 0x0000000000f87947 */ /* 0x000fec0003800000 */
.L_x_2321:
        /* <DEDUP_REMOVED lines=20> */
.L_x_2326:
[----:B------:R-:W-:Y:S05]  /*2960*/  BSYNC B0 ;  /* 0x0000000000007941 */ /* 0x000fea0003800000 */
.L_x_2325:
[----:B------:R-:W-:Y:S01]  /*2970*/  IMAD.SHL.U32 R3, R3, 0x200000, RZ ;  /* 0x0020000003037824 */ /* 0x000fe200078e00ff */
[----:B------:R-:W-:-:S04]  /*2980*/  LEA R5, R0, 0x37800000, 0x17 ;  /* 0x3780000000057811 */ /* 0x000fc800078eb8ff */
[----:B------:R-:W-:Y:S01]  /*2990*/  LOP3.LUT R22, R5, R3, R22, 0xfe, !PT ;  /* 0x0000000305167212 */ /* 0x000fe200078efe16 */
[----:B------:R-:W-:Y:S06]  /*29a0*/  BRA `(.L_x_2308) ;  /* 0x0000000000947947 */ /* 0x000fec0003800000 */
.L_x_2320:
[----:B------:R-:W-:-:S13]  /*29b0*/  ISETP.NE.AND P0, PT, R0, 0x1c, PT ;  /* 0x0000001c0000780c */ /* 0x000fda0003f05270 */
[----:B------:R-:W-:Y:S05]  /*29c0*/  @!P0 BRA `(.L_x_2327) ;  /* 0x0000000000848947 */ /* 0x000fea0003800000 */
[----:B------:R-:W-:-:S13]  /*29d0*/  ISETP.NE.AND P0, PT, R0, 0x1d, PT ;  /* 0x0000001d0000780c */ /* 0x000fda0003f05270 */
[----:B------:R-:W-:Y:S05]  /*29e0*/  @!P0 BRA `(.L_x_2328) ;  /* 0x0000000000708947 */ /* 0x000fea0003800000 */
[----:B------:R-:W-:-:S13]  /*29f0*/  ISETP.NE.AND P0, PT, R0, 0x2c, PT ;  /* 0x0000002c0000780c */ /* 0x000fda0003f05270 */
[----:B------:R-:W-:Y:S05]  /*2a00*/  @P0 BRA `(.L_x_2307) ;  /* 0x0000000000200947 */ /* 0x000fea0003800000 */
[----:B------:R-:W4:Y:S01]  /*2a10*/  LDG.E.U8 R4, desc[UR36][R4.64] ;  /* 0x0000002404047981 */ /* 0x000f22000c1e1100 */
[----:B------:R-:W-:Y:S01]  /*2a20*/  IMAD.MOV.U32 R22, RZ, RZ, 0x400000 ;  /* 0x00400000ff167424 */ /* 0x000fe200078e00ff */
[----:B----4-:R-:W-:-:S13]  /*2a30*/  ISETP.NE.AND P0, PT, R4, RZ, PT ;  /* 0x000000ff0400720c */ /* 0x010fda0003f05270 */
[----:B------:R-:W-:Y:S05]  /*2a40*/  @!P0 BRA `(.L_x_2308) ;  /* 0x00000000006c8947 */ /* 0x000fea0003800000 */
[----:B------:R-:W-:-:S13]  /*2a50*/  ISETP.NE.AND P0, PT, R4, 0xff, PT ;  /* 0x000000ff0400780c */ /* 0x000fda0003f05270 */
[----:B------:R-:W-:Y:S02]  /*2a60*/  @!P0 IMAD.MOV.U32 R22, RZ, RZ, 0x7f800001 ;  /* 0x7f800001ff168424 */ /* 0x000fe400078e00ff */
[----:B------:R-:W-:Y:S01]  /*2a70*/  @P0 IMAD.SHL.U32 R22, R4, 0x800000, RZ ;  /* 0x0080000004160824 */ /* 0x000fe200078e00ff */
[----:B------:R-:W-:Y:S06]  /*2a80*/  BRA `(.L_x_2308) ;  /* 0x00000000005c7947 */ /* 0x000fec0003800000 */
.L_x_2307:
        /* <DEDUP_REMOVED lines=15> */
[----:B0123-5:R-:W-:Y:S05]  /*2b80*/  CALL.ABS.NOINC R14 ;  /* 0x000000000e007343 */ /* 0x02ffea0003c00000 */
.L_x_2329:
[----:B------:R-:W-:Y:S01]  /*2b90*/  IMAD.MOV.U32 R22, RZ, RZ, RZ ;  /* 0x000000ffff167224 */ /* 0x000fe200078e00ff */
[----:B------:R-:W-:Y:S06]  /*2ba0*/  BRA `(.L_x_2308) ;  /* 0x0000000000147947 */ /* 0x000fec0003800000 */
.L_x_2328:
[----:B------:R-:W4:Y:S02]  /*2bb0*/  LDG.E.64 R22, desc[UR36][R4.64] ;  /* 0x0000002404167981 */ /* 0x000f24000c1e1b00 */
[----:B----4-:R0:W4:Y:S01]  /*2bc0*/  I2F.U64 R22, R22 ;  /* 0x0000001600167312 */ /* 0x0101220000301000 */
[----:B------:R-:W-:Y:S05]  /*2bd0*/  BRA `(.L_x_2308) ;  /* 0x0000000000087947 */ /* 0x000fea0003800000 */
.L_x_2327:
[----:B------:R-:W4:Y:S02]  /*2be0*/  LDG.E R4, desc[UR36][R4.64] ;  /* 0x0000002404047981 */ /* 0x000f24000c1e1900 */
[----:B----4-:R-:W-:-:S07]  /*2bf0*/  I2FP.F32.U32 R22, R4 ;  /* 0x0000000400167245 */ /* 0x010fce0000201000 */
.L_x_2308:
[----:B------:R-:W-:Y:S05]  /*2c00*/  BSYNC B6 ;  /* 0x0000000000067941 */ /* 0x000fea0003800000 */
.L_x_2302:
[----:B0-----:R-:W0:Y:S01]  /*2c10*/  LDC.64 R4, c[0x0][0x228] ;  /* 0x00008a00ff047b82 */ /* 0x001e220000000a00 */
        /* <DEDUP_REMOVED lines=19> */
.L_x_2334:
[----:B------:R-:W2:Y:S02]  /*2d50*/  LDG.E.U8 R4, desc[UR36][R4.64] ;  /* 0x0000002404047981 */ /* 0x000ea4000c1e1100 */
[----:B--2---:R-:W-:Y:S01]  /*2d60*/  I2FP.F32.U32 R19, R4 ;  /* 0x0000000400137245 */ /* 0x004fe20000201000 */
[----:B------:R-:W-:Y:S06]  /*2d70*/  BRA `(.L_x_2336) ;  /* 0x0000000c002c7947 */ /* 0x000fec0003800000 */
.L_x_2333:
        /* <DEDUP_REMOVED lines=9> */
.L_x_2338:
[----:B------:R-:W2:Y:S02]  /*2e10*/  LDG.E R4, desc[UR36][R4.64] ;  /* 0x0000002404047981 */ /* 0x000ea4000c1e1900 */
[----:B--2---:R-:W-:Y:S01]  /*2e20*/  I2FP.F32.S32 R19, R4 ;  /* 0x0000000400137245 */ /* 0x004fe20000201400 */
[----:B------:R-:W-:Y:S06]  /*2e30*/  BRA `(.L_x_2336) ;  /* 0x0000000800fc7947 */ /* 0x000fec0003800000 */
.L_x_2337:
[----:B------:R-:W2:Y:S02]  /*2e40*/  LDG.E.U16 R4, desc[UR36][R4.64] ;  /* 0x0000002404047981 */ /* 0x000ea4000c1e1500 */
[----:B--2---:R0:W2:Y:S01]  /*2e50*/  I2F.S16 R19, R4 ;  /* 0x0000000400137306 */ /* 0x0040a20000101400 */
[----:B------:R-:W-:Y:S05]  /*2e60*/  BRA `(.L_x_2336) ;  /* 0x0000000800f07947 */ /* 0x000fea0003800000 */
.L_x_2332:
        /* <DEDUP_REMOVED lines=8> */
.L_x_2340:
[----:B------:R-:W2:Y:S02]  /*2ef0*/  LDG.E.U16 R4, desc[UR36][R4.64] ;  /* 0x0000002404047981 */ /* 0x000ea4000c1e1500 */
[----:B--2---:R-:W-:Y:S01]  /*2f00*/  HADD2.F32 R19, -RZ, R4.H0_H0 ;  /* 0x20000004ff137230 */ /* 0x004fe20000004100 */
[----:B------:R-:W-:Y:S06]  /*2f10*/  BRA `(.L_x_2336) ;  /* 0x0000000800c47947 */ /* 0x000fec0003800000 */
.L_x_2339:
        /* <DEDUP_REMOVED lines=8> */
.L_x_2342:
[----:B------:R-:W2:Y:S02]  /*2fa0*/  LDG.E.U16 R4, desc[UR36][R4.64] ;  /* 0x0000002404047981 */ /* 0x000ea4000c1e1500 */
[----:B--2---:R-:W-:Y:S01]  /*2fb0*/  HADD2.F32 R19, -RZ, R4.H0_H0 ;  /* 0x20000004ff137230 */ /* 0x004fe20000004100 */
[----:B------:R-:W-:Y:S06]  /*2fc0*/  BRA `(.L_x_2336) ;  /* 0x0000000800987947 */ /* 0x000fec0003800000 */
.L_x_2341:
[----:B------:R-:W2:Y:S01]  /*2fd0*/  LDG.E.64 R4, desc[UR36][R4.64] ;  /* 0x0000002404047981 */ /* 0x000ea2000c1e1b00 */
[----:B------:R-:W-:Y:S01]  /*2fe0*/  UMOV UR4, 0xf0000000 ;  /* 0xf000000000047882 */ /* 0x000fe20000000000 */
[----:B------:R-:W-:Y:S01]  /*2ff0*/  UMOV UR5, 0x380fffff ;  /* 0x380fffff00057882 */ /* 0x000fe20000000000 */
[----:B--2---:R-:W0:Y:S01]  /*3000*/  F2F.F32.F64 R19, R4 ;  /* 0x0000000400137310 */ /* 0x004e220000301000 */
[----:B------:R-:W-:-:S14]  /*3010*/  DSETP.GEU.AND P0, PT, |R4|, UR4, PT ;  /* 0x0000000404007e2a */ /* 0x000fdc000bf0e200 */
[----:B0-----:R-:W-:Y:S01]  /*3020*/  @!P0 FMUL R19, R19, 1.175494350822287508e-38 ;  /* 0x0080000013138820 */ /* 0x001fe20000400000 */
[----:B------:R-:W-:Y:S06]  /*3030*/  BRA `(.L_x_2336) ;  /* 0x00000008007c7947 */ /* 0x000fec0003800000 */
.L_x_2331:
        /* <DEDUP_REMOVED lines=12> */
.L_x_2345:
[----:B------:R-:W2:Y:S01]  /*3100*/  LDG.E.64 R4, desc[UR36][R4.64] ;  /* 0x0000002404047981 */ /* 0x000ea2000c1e1b00 */
[----:B------:R-:W-:Y:S01]  /*3110*/  UMOV UR4, 0xf0000000 ;  /* 0xf000000000047882 */ /* 0x000fe20000000000 */
[----:B------:R-:W-:Y:S01]  /*3120*/  UMOV UR5, 0x380fffff ;  /* 0x380fffff00057882 */ /* 0x000fe20000000000 */
[----:B--2---:R-:W0:Y:S01]  /*3130*/  F2F.F32.F64 R19, R4 ;  /* 0x0000000400137310 */ /* 0x004e220000301000 */
[----:B------:R-:W-:-:S14]  /*3140*/  DSETP.GEU.AND P0, PT, |R4|, UR4, PT ;  /* 0x0000000404007e2a */ /* 0x000fdc000bf0e200 */
[----:B0-----:R-:W-:Y:S01]  /*3150*/  @!P0 FMUL R19, R19, 1.175494350822287508e-38 ;  /* 0x0080000013138820 */ /* 0x001fe20000400000 */
[----:B------:R-:W-:Y:S06]  /*3160*/  BRA `(.L_x_2336) ;  /* 0x0000000800307947 */ /* 0x000fec0003800000 */
.L_x_2344:
        /* <DEDUP_REMOVED lines=26> */
.L_x_2347:
        /* <DEDUP_REMOVED lines=13> */
.L_x_2346:
[----:B------:R-:W2:Y:S02]  /*33e0*/  LDG.E.U16 R4, desc[UR36][R4.64] ;  /* 0x0000002404047981 */ /* 0x000ea4000c1e1500 */
[----:B--2---:R-:W-:Y:S01]  /*33f0*/  IMAD.U32 R19, R4, 0x10000, RZ ;  /* 0x0001000004137824 */ /* 0x004fe200078e00ff */
[----:B------:R-:W-:Y:S06]  /*3400*/  BRA `(.L_x_2336) ;  /* 0x0000000400887947 */ /* 0x000fec0003800000 */
.L_x_2343:
        /* <DEDUP_REMOVED lines=11> */
.L_x_2350:
        /* <DEDUP_REMOVED lines=20> */
.L_x_2352:
[----:B------:R-:W-:Y:S05]  /*3600*/  BSYNC B0 ;  /* 0x0000000000007941 */ /* 0x000fea0003800000 */
.L_x_2351:
[----:B------:R-:W-:Y:S01]  /*3610*/  IMAD.SHL.U32 R3, R3, 0x100000, RZ ;  /* 0x0010000003037824 */ /* 0x000fe200078e00ff */
[----:B------:R-:W-:-:S04]  /*3620*/  LEA R0, R0, 0x3b800000, 0x17 ;  /* 0x3b80000000007811 */ /* 0x000fc800078eb8ff */
[----:B------:R-:W-:Y:S01]  /*3630*/  LOP3.LUT R19, R0, R3, R19, 0xfe, !PT ;  /* 0x0000000300137212 */ /* 0x000fe200078efe13 */
[----:B------:R-:W-:Y:S06]  /*3640*/  BRA `(.L_x_2336) ;  /* 0x0000000000f87947 */ /* 0x000fec0003800000 */
.L_x_2349:
        /* <DEDUP_REMOVED lines=20> */
.L_x_2354:
[----:B------:R-:W-:Y:S05]  /*3790*/  BSYNC B0 ;  /* 0x0000000000007941 */ /* 0x000fea0003800000 */
.L_x_2353:
[----:B------:R-:W-:Y:S01]  /*37a0*/  IMAD.SHL.U32 R3, R3, 0x200000, RZ ;  /* 0x0020000003037824 */ /* 0x000fe200078e00ff */
[----:B------:R-:W-:-:S04]  /*37b0*/  LEA R0, R0, 0x37800000, 0x17 ;  /* 0x3780000000007811 */ /* 0x000fc800078eb8ff */
[----:B------:R-:W-:Y:S01]  /*37c0*/  LOP3.LUT R19, R0, R3, R19, 0xfe, !PT ;  /* 0x0000000300137212 */ /* 0x000fe200078efe13 */
[----:B------:R-:W-:Y:S06]  /*37d0*/  BRA `(.L_x_2336) ;  /* 0x0000000000947947 */ /* 0x000fec0003800000 */
.L_x_2348:
        /* <DEDUP_REMOVED lines=14> */
.L_x_2335:
        /* <DEDUP_REMOVED lines=15> */
[----:B012345:R-:W-:Y:S05]  /*39b0*/  CALL.ABS.NOINC R14 ;  /* 0x000000000e007343 */ /* 0x03ffea0003c00000 */
.L_x_2357:
[----:B------:R-:W-:Y:S01]  /*39c0*/  IMAD.MOV.U32 R19, RZ, RZ, RZ ;  /* 0x000000ffff137224 */ /* 0x000fe200078e00ff */
[----:B------:R-:W-:Y:S06]  /*39d0*/  BRA `(.L_x_2336) ;  /* 0x0000000000147947 */ /* 0x000fec0003800000 */
.L_x_2356:
[----:B------:R-:W2:Y:S02]  /*39e0*/  LDG.E.64 R4, desc[UR36][R4.64] ;  /* 0x0000002404047981 */ /* 0x000ea4000c1e1b00 */
[----:B--2---:R0:W2:Y:S01]  /*39f0*/  I2F.U64 R19, R4 ;  /* 0x0000000400137312 */ /* 0x0040a20000301000 */
[----:B------:R-:W-:Y:S05]  /*3a00*/  BRA `(.L_x_2336) ;  /* 0x0000000000087947 */ /* 0x000fea0003800000 */
.L_x_2355:
[----:B------:R-:W2:Y:S02]  /*3a10*/  LDG.E R4, desc[UR36][R4.64] ;  /* 0x0000002404047981 */ /* 0x000ea4000c1e1900 */
[----:B--2---:R-:W-:-:S07]  /*3a20*/  I2FP.F32.U32 R19, R4 ;  /* 0x0000000400137245 */ /* 0x004fce0000201000 */
.L_x_2336:
[----:B------:R-:W-:Y:S05]  /*3a30*/  BSYNC B6 ;  /* 0x0000000000067941 */ /* 0x000fea0003800000 */
.L_x_2330:
[----:B------:R-:W-:-:S07]  /*3a40*/  VIADD R17, R17, 0x80 ;  /* 0x0000008011117836 */ /* 0x000fce0000000000 */
.L_x_2301:
[----:B------:R-:W-:Y:S05]  /*3a50*/  BSYNC B7 ;  /* 0x0000000000077941 */ /* 0x000fea0003800000 */
.L_x_2300:
[----:B------:R-:W-:Y:S01]  /*3a60*/  ISETP.GE.AND P0, PT, R17, R26, PT ;  /* 0x0000001a1100720c */ /* 0x000fe20003f06270 */
[----:B------:R-:W-:Y:S01]  /*3a70*/  BSSY B7, `(.L_x_2358) ;  /* 0x00001cd000077945 */ /* 0x000fe20003800000 */
[----:B------:R-:W-:Y:S01]  /*3a80*/  IMAD.MOV.U32 R23, RZ, RZ, RZ ;  /* 0x000000ffff177224 */ /* 0x000fe200078e00ff */
[----:B------:R-:W-:-:S10]  /*3a90*/  CS2R R24, SRZ ;  /* 0x0000000000187805 */ /* 0x000fd4000001ff00 */
[----:B------:R-:W-:Y:S05]  /*3aa0*/  @P0 BRA `(.L_x_2359) ;  /* 0x0000001c00240947 */ /* 0x000fea0003800000 */
[----:B0---4-:R-:W0:Y:S01]  /*3ab0*/  LDC.64 R4, c[0x0][0x220] ;  /* 0x00008800ff047b82 */ /* 0x011e220000000a00 */
        /* <DEDUP_REMOVED lines=20> */
.L_x_2364:
[----:B------:R-:W4:Y:S02]  /*3c00*/  LDG.E.U8 R4, desc[UR36][R4.64] ;  /* 0x0000002404047981 */ /* 0x000f24000c1e1100 */
[----:B----4-:R-:W-:Y:S01]  /*3c10*/  I2FP.F32.U32 R24, R4 ;  /* 0x0000000400187245 */ /* 0x010fe20000201000 */
[----:B------:R-:W-:Y:S06]  /*3c20*/  BRA `(.L_x_2366) ;  /* 0x0000000c002c7947 */ /* 0x000fec0003800000 */
.L_x_2363:
        /* <DEDUP_REMOVED lines=9> */
.L_x_2368:
[----:B------:R-:W4:Y:S02]  /*3cc0*/  LDG.E R4, desc[UR36][R4.64] ;  /* 0x0000002404047981 */ /* 0x000f24000c1e1900 */
[----:B----4-:R-:W-:Y:S01]  /*3cd0*/  I2FP.F32.S32 R24, R4 ;  /* 0x0000000400187245 */ /* 0x010fe20000201400 */
[----:B------:R-:W-:Y:S06]  /*3ce0*/  BRA `(.L_x_2366) ;  /* 0x0000000800fc7947 */ /* 0x000fec0003800000 */
.L_x_2367:
[----:B------:R-:W4:Y:S02]  /*3cf0*/  LDG.E.U16 R4, desc[UR36][R4.64] ;  /* 0x0000002404047981 */ /* 0x000f24000c1e1500 */
[----:B----4-:R0:W4:Y:S01]  /*3d00*/  I2F.S16 R24, R4 ;  /* 0x0000000400187306 */ /* 0x0101220000101400 */
[----:B------:R-:W-:Y:S05]  /*3d10*/  BRA `(.L_x_2366) ;  /* 0x0000000800f07947 */ /* 0x000fea0003800000 */
.L_x_2362:
        /* <DEDUP_REMOVED lines=8> */
.L_x_2370:
[----:B------:R-:W4:Y:S02]  /*3da0*/  LDG.E.U16 R4, desc[UR36][R4.64] ;  /* 0x0000002404047981 */ /* 0x000f24000c1e1500 */
[----:B----4-:R-:W-:Y:S01]  /*3db0*/  HADD2.F32 R24, -RZ, R4.H0_H0 ;  /* 0x20000004ff187230 */ /* 0x010fe20000004100 */
[----:B------:R-:W-:Y:S06]  /*3dc0*/  BRA `(.L_x_2366) ;  /* 0x0000000800c47947 */ /* 0x000fec0003800000 */
.L_x_2369:
        /* <DEDUP_REMOVED lines=8> */
.L_x_2372:
[----:B------:R-:W4:Y:S02]  /*3e50*/  LDG.E.U16 R4, desc[UR36][R4.64] ;  /* 0x0000002404047981 */ /* 0x000f24000c1e1500 */
[----:B----4-:R-:W-:Y:S01]  /*3e60*/  HADD2.F32 R24, -RZ, R4.H0_H0 ;  /* 0x20000004ff187230 */ /* 0x010fe20000004100 */
[----:B------:R-:W-:Y:S06]  /*3e70*/  BRA `(.L_x_2366) ;  /* 0x0000000800987947 */ /* 0x000fec0003800000 */
.L_x_2371:
[----:B------:R-:W4:Y:S01]  /*3e80*/  LDG.E.64 R4, desc[UR36][R4.64] ;  /* 0x0000002404047981 */ /* 0x000f22000c1e1b00 */
[----:B------:R-:W-:Y:S01]  /*3e90*/  UMOV UR4, 0xf0000000 ;  /* 0xf000000000047882 */ /* 0x000fe20000000000 */
[----:B------:R-:W-:Y:S01]  /*3ea0*/  UMOV UR5, 0x380fffff ;  /* 0x380fffff00057882 */ /* 0x000fe20000000000 */
[----:B----4-:R-:W0:Y:S01]  /*3eb0*/  F2F.F32.F64 R24, R4 ;  /* 0x0000000400187310 */ /* 0x010e220000301000 */
[----:B------:R-:W-:-:S14]  /*3ec0*/  DSETP.GEU.AND P0, PT, |R4|, UR4, PT ;  /* 0x0000000404007e2a */ /* 0x000fdc000bf0e200 */
[----:B0-----:R-:W-:Y:S01]  /*3ed0*/  @!P0 FMUL R24, R24, 1.175494350822287508e-38 ;  /* 0x0080000018188820 */ /* 0x001fe20000400000 */
[----:B------:R-:W-:Y:S06]  /*3ee0*/  BRA `(.L_x_2366) ;  /* 0x00000008007c7947 */ /* 0x000fec0003800000 */
.L_x_2361:
        /* <DEDUP_REMOVED lines=12> */
.L_x_2375:
[----:B------:R-:W4:Y:S01]  /*3fb0*/  LDG.E.64 R4, desc[UR36][R4.64] ;  /* 0x0000002404047981 */ /* 0x000f22000c1e1b00 */
[----:B------:R-:W-:Y:S01]  /*3fc0*/  UMOV UR4, 0xf0000000 ;  /* 0xf000000000047882 */ /* 0x000fe20000000000 */
[----:B------:R-:W-:Y:S01]  /*3fd0*/  UMOV UR5, 0x380fffff ;  /* 0x380fffff00057882 */ /* 0x000fe20000000000 */
[----:B----4-:R-:W0:Y:S01]  /*3fe0*/  F2F.F32.F64 R24, R4 ;  /* 0x0000000400187310 */ /* 0x010e220000301000 */
[----:B------:R-:W-:-:S14]  /*3ff0*/  DSETP.GEU.AND P0, PT, |R4|, UR4, PT ;  /* 0x0000000404007e2a */ /* 0x000fdc000bf0e200 */
[----:B0-----:R-:W-:Y:S01]  /*4000*/  @!P0 FMUL R24, R24, 1.175494350822287508e-38 ;  /* 0x0080000018188820 */ /* 0x001fe20000400000 */
[----:B------:R-:W-:Y:S06]  /*4010*/  BRA `(.L_x_2366) ;  /* 0x0000000800307947 */ /* 0x000fec0003800000 */
.L_x_2374:
        /* <DEDUP_REMOVED lines=26> */
.L_x_2377:
        /* <DEDUP_REMOVED lines=13> */
.L_x_2376:
[----:B------:R-:W4:Y:S02]  /*4290*/  LDG.E.U16 R4, desc[UR36][R4.64] ;  /* 0x0000002404047981 */ /* 0x000f24000c1e1500 */
[----:B----4-:R-:W-:Y:S01]  /*42a0*/  IMAD.U32 R24, R4, 0x10000, RZ ;  /* 0x0001000004187824 */ /* 0x010fe200078e00ff */
[----:B------:R-:W-:Y:S06]  /*42b0*/  BRA `(.L_x_2366) ;  /* 0x0000000400887947 */ /* 0x000fec0003800000 */
.L_x_2373:
        /* <DEDUP_REMOVED lines=11> */
.L_x_2380:
        /* <DEDUP_REMOVED lines=20> */
.L_x_2382:
[----:B------:R-:W-:Y:S05]  /*44b0*/  BSYNC B0 ;  /* 0x0000000000007941 */ /* 0x000fea0003800000 */
.L_x_2381:
[----:B------:R-:W-:Y:S01]  /*44c0*/  IMAD.SHL.U32 R3, R3, 0x100000, RZ ;  /* 0x0010000003037824 */ /* 0x000fe200078e00ff */
[----:B------:R-:W-:-:S04]  /*44d0*/  LEA R5, R0, 0x3b800000, 0x17 ;  /* 0x3b80000000057811 */ /* 0x000fc800078eb8ff */
[----:B------:R-:W-:Y:S01]  /*44e0*/  LOP3.LUT R24, R5, R3, R24, 0xfe, !PT ;  /* 0x0000000305187212 */ /* 0x000fe200078efe18 */
[----:B------:R-:W-:Y:S06]  /*44f0*/  BRA `(.L_x_2366) ;  /* 0x0000000000f87947 */ /* 0x000fec0003800000 */
.L_x_2379:
        /* <DEDUP_REMOVED lines=20> */
.L_x_2384:
[----:B------:R-:W-:Y:S05]  /*4640*/  BSYNC B0 ;  /* 0x0000000000007941 */ /* 0x000fea0003800000 */
.L_x_2383:
[----:B------:R-:W-:Y:S01]  /*4650*/  IMAD.SHL.U32 R3, R3, 0x200000, RZ ;  /* 0x0020000003037824 */ /* 0x000fe200078e00ff */
[----:B------:R-:W-:-:S04]  /*4660*/  LEA R5, R0, 0x37800000, 0x17 ;  /* 0x3780000000057811 */ /* 0x000fc800078eb8ff */
[----:B------:R-:W-:Y:S01]  /*4670*/  LOP3.LUT R24, R5, R3, R24, 0xfe, !PT ;  /* 0x0000000305187212 */ /* 0x000fe200078efe18 */
[----:B------:R-:W-:Y:S06]  /*4680*/  BRA `(.L_x_2366) ;  /* 0x0000000000947947 */ /* 0x000fec0003800000 */
.L_x_2378:
        /* <DEDUP_REMOVED lines=14> */
.L_x_2365:
        /* <DEDUP_REMOVED lines=16> */
.L_x_2387:
[----:B------:R-:W-:Y:S01]  /*4870*/  IMAD.MOV.U32 R24, RZ, RZ, RZ ;  /* 0x000000ffff187224 */ /* 0x000fe200078e00ff */
[----:B------:R-:W-:Y:S06]  /*4880*/  BRA `(.L_x_2366) ;  /* 0x0000000000147947 */ /* 0x000fec0003800000 */
.L_x_2386:
[----:B------:R-:W4:Y:S02]  /*4890*/  LDG.E.64 R24, desc[UR36][R4.64] ;  /* 0x0000002404187981 */ /* 0x000f24000c1e1b00 */
[----:B----4-:R0:W4:Y:S01]  /*48a0*/  I2F.U64 R24, R24 ;  /* 0x0000001800187312 */ /* 0x0101220000301000 */
[----:B------:R-:W-:Y:S05]  /*48b0*/  BRA `(.L_x_2366) ;  /* 0x0000000000087947 */ /* 0x000fea0003800000 */
.L_x_2385:
[----:B------:R-:W4:Y:S02]  /*48c0*/  LDG.E R4, desc[UR36][R4.64] ;  /* 0x0000002404047981 */ /* 0x000f24000c1e1900 */
[----:B----4-:R-:W-:-:S07]  /*48d0*/  I2FP.F32.U32 R24, R4 ;  /* 0x0000000400187245 */ /* 0x010fce0000201000 */
.L_x_2366:
[----:B------:R-:W-:Y:S05]  /*48e0*/  BSYNC B6 ;  /* 0x0000000000067941 */ /* 0x000fea0003800000 */
.L_x_2360:
[----:B------:R-:W1:Y:S01]  /*48f0*/  LDC.U8 R6, c[0x0][0x235] ;  /* 0x00008d40ff067b82 */ /* 0x000e620000000000 */
[----:B------:R-:W-:Y:S01]  /*4900*/  ULDC UR4, c[0x0][0x23c] ;  /* 0x00008f0000047ab9 */ /* 0x000fe20000000800 */
[----:B------:R-:W-:Y:S01]  /*4910*/  BSSY B6, `(.L_x_2388) ;  /* 0x00000e1000067945 */ /* 0x000fe20003800000 */
        /* <DEDUP_REMOVED lines=18> */
.L_x_2392:
[----:B------:R-:W2:Y:S02]  /*4a40*/  LDG.E.U8 R4, desc[UR36][R4.64] ;  /* 0x0000002404047981 */ /* 0x000ea4000c1e1100 */
[----:B--2---:R-:W-:Y:S01]  /*4a50*/  I2FP.F32.U32 R25, R4 ;  /* 0x0000000400197245 */ /* 0x004fe20000201000 */
[----:B------:R-:W-:Y:S06]  /*4a60*/  BRA `(.L_x_2394) ;  /* 0x0000000c002c7947 */ /* 0x000fec0003800000 */
.L_x_2391:
        /* <DEDUP_REMOVED lines=9> */
.L_x_2396:
[----:B------:R-:W2:Y:S02]  /*4b00*/  LDG.E R4, desc[UR36][R4.64] ;  /* 0x0000002404047981 */ /* 0x000ea4000c1e1900 */
[----:B--2---:R-:W-:Y:S01]  /*4b10*/  I2FP.F32.S32 R25, R4 ;  /* 0x0000000400197245 */ /* 0x004fe20000201400 */
[----:B------:R-:W-:Y:S06]  /*4b20*/  BRA `(.L_x_2394) ;  /* 0x0000000800fc7947 */ /* 0x000fec0003800000 */
.L_x_2395:
[----:B------:R-:W2:Y:S02]  /*4b30*/  LDG.E.U16 R4, desc[UR36][R4.64] ;  /* 0x0000002404047981 */ /* 0x000ea4000c1e1500 */
[----:B--2---:R0:W1:Y:S01]  /*4b40*/  I2F.S16 R25, R4 ;  /* 0x0000000400197306 */ /* 0x0040620000101400 */
[----:B------:R-:W-:Y:S05]  /*4b50*/  BRA `(.L_x_2394) ;  /* 0x0000000800f07947 */ /* 0x000fea0003800000 */
.L_x_2390:
        /* <DEDUP_REMOVED lines=8> */
.L_x_2398:
[----:B------:R-:W2:Y:S02]  /*4be0*/  LDG.E.U16 R4, desc[UR36][R4.64] ;  /* 0x0000002404047981 */ /* 0x000ea4000c1e1500 */
[----:B--2---:R-:W-:Y:S01]  /*4bf0*/  HADD2.F32 R25, -RZ, R4.H0_H0 ;  /* 0x20000004ff197230 */ /* 0x004fe20000004100 */
[----:B------:R-:W-:Y:S06]  /*4c00*/  BRA `(.L_x_2394) ;  /* 0x0000000800c47947 */ /* 0x000fec0003800000 */
.L_x_2397:
        /* <DEDUP_REMOVED lines=8> */
.L_x_2400:
[----:B------:R-:W2:Y:S02]  /*4c90*/  LDG.E.U16 R4, desc[UR36][R4.64] ;  /* 0x0000002404047981 */ /* 0x000ea4000c1e1500 */
[----:B--2---:R-:W-:Y:S01]  /*4ca0*/  HADD2.F32 R25, -RZ, R4.H0_H0 ;  /* 0x20000004ff197230 */ /* 0x004fe20000004100 */
[----:B------:R-:W-:Y:S06]  /*4cb0*/  BRA `(.L_x_2394) ;  /* 0x0000000800987947 */ /* 0x000fec0003800000 */
.L_x_2399:
[----:B------:R-:W2:Y:S01]  /*4cc0*/  LDG.E.64 R4, desc[UR36][R4.64] ;  /* 0x0000002404047981 */ /* 0x000ea2000c1e1b00 */
[----:B------:R-:W-:Y:S01]  /*4cd0*/  UMOV UR4, 0xf0000000 ;  /* 0xf000000000047882 */ /* 0x000fe20000000000 */
[----:B------:R-:W-:Y:S01]  /*4ce0*/  UMOV UR5, 0x380fffff ;  /* 0x380fffff00057882 */ /* 0x000fe20000000000 */
[----:B--2---:R-:W0:Y:S01]  /*4cf0*/  F2F.F32.F64 R25, R4 ;  /* 0x0000000400197310 */ /* 0x004e220000301000 */
[----:B------:R-:W-:-:S14]  /*4d00*/  DSETP.GEU.AND P0, PT, |R4|, UR4, PT ;  /* 0x0000000404007e2a */ /* 0x000fdc000bf0e200 */
[----:B0-----:R-:W-:Y:S01]  /*4d10*/  @!P0 FMUL R25, R25, 1.175494350822287508e-38 ;  /* 0x0080000019198820 */ /* 0x001fe20000400000 */
[----:B------:R-:W-:Y:S06]  /*4d20*/  BRA `(.L_x_2394) ;  /* 0x00000008007c7947 */ /* 0x000fec0003800000 */
.L_x_2389:
        /* <DEDUP_REMOVED lines=12> */
.L_x_2403:
[----:B------:R-:W2:Y:S01]  /*4df0*/  LDG.E.64 R4, desc[UR36][R4.64] ;  /* 0x0000002404047981 */ /* 0x000ea2000c1e1b00 */
[----:B------:R-:W-:Y:S01]  /*4e00*/  UMOV UR4, 0xf0000000 ;  /* 0xf000000000047882 */ /* 0x000fe20000000000 */
[----:B------:R-:W-:Y:S01]  /*4e10*/  UMOV UR5, 0x380fffff ;  /* 0x380fffff00057882 */ /* 0x000fe20000000000 */
[----:B--2---:R-:W0:Y:S01]  /*4e20*/  F2F.F32.F64 R25, R4 ;  /* 0x0000000400197310 */ /* 0x004e220000301000 */
[----:B------:R-:W-:-:S14]  /*4e30*/  DSETP.GEU.AND P0, PT, |R4|, UR4, PT ;  /* 0x0000000404007e2a */ /* 0x000fdc000bf0e200 */
[----:B0-----:R-:W-:Y:S01]  /*4e40*/  @!P0 FMUL R25, R25, 1.175494350822287508e-38 ;  /* 0x0080000019198820 */ /* 0x001fe20000400000 */
[----:B------:R-:W-:Y:S06]  /*4e50*/  BRA `(.L_x_2394) ;  /* 0x0000000800307947 */ /* 0x000fec0003800000 */
.L_x_2402:
        /* <DEDUP_REMOVED lines=26> */
.L_x_2405:
        /* <DEDUP_REMOVED lines=13> */
.L_x_2404:
[----:B------:R-:W2:Y:S02]  /*50d0*/  LDG.E.U16 R4, desc[UR36][R4.64] ;  /* 0x0000002404047981 */ /* 0x000ea4000c1e1500 */
[----:B--2---:R-:W-:Y:S01]  /*50e0*/  IMAD.U32 R25, R4, 0x10000, RZ ;  /* 0x0001000004197824 */ /* 0x004fe200078e00ff */
[----:B------:R-:W-:Y:S06]  /*50f0*/  BRA `(.L_x_2394) ;  /* 0x0000000400887947 */ /* 0x000fec0003800000 */
.L_x_2401:
        /* <DEDUP_REMOVED lines=11> */
.L_x_2408:
        /* <DEDUP_REMOVED lines=20> */
.L_x_2410:
[----:B------:R-:W-:Y:S05]  /*52f0*/  BSYNC B0 ;  /* 0x0000000000007941 */ /* 0x000fea0003800000 */
.L_x_2409:
[----:B------:R-:W-:Y:S01]  /*5300*/  IMAD.SHL.U32 R3, R3, 0x100000, RZ ;  /* 0x0010000003037824 */ /* 0x000fe200078e00ff */
[----:B------:R-:W-:-:S04]  /*5310*/  LEA R0, R0, 0x3b800000, 0x17 ;  /* 0x3b80000000007811 */ /* 0x000fc800078eb8ff */
[----:B------:R-:W-:Y:S01]  /*5320*/  LOP3.LUT R25, R0, R3, R25, 0xfe, !PT ;  /* 0x0000000300197212 */ /* 0x000fe200078efe19 */
[----:B------:R-:W-:Y:S06]  /*5330*/  BRA `(.L_x_2394) ;  /* 0x0000000000f87947 */ /* 0x000fec0003800000 */
.L_x_2407:
        /* <DEDUP_REMOVED lines=20> */
.L_x_2412:
[----:B------:R-:W-:Y:S05]  /*5480*/  BSYNC B0 ;  /* 0x0000000000007941 */ /* 0x000fea0003800000 */
.L_x_2411:
[----:B------:R-:W-:Y:S01]  /*5490*/  IMAD.SHL.U32 R3, R3, 0x200000, RZ ;  /* 0x0020000003037824 */ /* 0x000fe200078e00ff */
[----:B------:R-:W-:-:S04]  /*54a0*/  LEA R0, R0, 0x37800000, 0x17 ;  /* 0x3780000000007811 */ /* 0x000fc800078eb8ff */
[----:B------:R-:W-:Y:S01]  /*54b0*/  LOP3.LUT R25, R0, R3, R25, 0xfe, !PT ;  /* 0x0000000300197212 */ /* 0x000fe200078efe19 */
[----:B------:R-:W-:Y:S06]  /*54c0*/  BRA `(.L_x_2394) ;  /* 0x0000000000947947 */ /* 0x000fec0003800000 */
.L_x_2406:
        /* <DEDUP_REMOVED lines=14> */
.L_x_2393:
        /* <DEDUP_REMOVED lines=16> */
.L_x_2415:
[----:B------:R-:W-:Y:S01]  /*56b0*/  IMAD.MOV.U32 R25, RZ, RZ, RZ ;  /* 0x000000ffff197224 */ /* 0x000fe200078e00ff */
[----:B------:R-:W-:Y:S06]  /*56c0*/  BRA `(.L_x_2394) ;  /* 0x0000000000147947 */ /* 0x000fec0003800000 */
.L_x_2414:
[----:B------:R-:W2:Y:S02]  /*56d0*/  LDG.E.64 R4, desc[UR36][R4.64] ;  /* 0x0000002404047981 */ /* 0x000ea4000c1e1b00 */
[----:B--2---:R0:W1:Y:S01]  /*56e0*/  I2F.U64 R25, R4 ;  /* 0x0000000400197312 */ /* 0x0040620000301000 */
[----:B------:R-:W-:Y:S05]  /*56f0*/  BRA `(.L_x_2394) ;  /* 0x0000000000087947 */ /* 0x000fea0003800000 */
.L_x_2413:
[----:B------:R-:W2:Y:S02]  /*5700*/  LDG.E R4, desc[UR36][R4.64] ;  /* 0x0000002404047981 */ /* 0x000ea4000c1e1900 */
[----:B--2---:R-:W-:-:S07]  /*5710*/  I2FP.F32.U32 R25, R4 ;  /* 0x0000000400197245 */ /* 0x004fce0000201000 */
.L_x_2394:
[----:B------:R-:W-:Y:S05]  /*5720*/  BSYNC B6 ;  /* 0x0000000000067941 */ /* 0x000fea0003800000 */
.L_x_2388:
[----:B------:R-:W-:-:S07]  /*5730*/  VIADD R17, R17, 0x80 ;  /* 0x0000008011117836 */ /* 0x000fce0000000000 */
.L_x_2359:
[----:B------:R-:W-:Y:S05]  /*5740*/  BSYNC B7 ;  /* 0x0000000000077941 */ /* 0x000fea0003800000 */
.L_x_2358:
[----:B------:R-:W-:Y:S01]  /*5750*/  ISETP.GE.AND P0, PT, R17, R26, PT ;  /* 0x0000001a1100720c */ /* 0x000fe20003f06270 */
[----:B------:R-:W-:Y:S01]  /*5760*/  BSSY B7, `(.L_x_2416) ;  /* 0x00001c6000077945 */ /* 0x000fe20003800000 */
[----:B------:R-:W-:-:S11]  /*5770*/  IMAD.MOV.U32 R16, RZ, RZ, RZ ;  /* 0x000000ffff107224 */ /* 0x000fd600078e00ff */
        /* <DEDUP_REMOVED lines=22> */
.L_x_2422:
[----:B------:R-:W4:Y:S02]  /*58e0*/  LDG.E.U8 R4, desc[UR36][R4.64] ;  /* 0x0000002404047981 */ /* 0x000f24000c1e1100 */
[----:B----4-:R-:W-:Y:S01]  /*58f0*/  I2FP.F32.U32 R16, R4 ;  /* 0x0000000400107245 */ /* 0x010fe20000201000 */
[----:B------:R-:W-:Y:S06]  /*5900*/  BRA `(.L_x_2424) ;  /* 0x0000000c002c7947 */ /* 0x000fec0003800000 */
.L_x_2421:
        /* <DEDUP_REMOVED lines=9> */
.L_x_2426:
[----:B------:R-:W4:Y:S02]  /*59a0*/  LDG.E R4, desc[UR36][R4.64] ;  /* 0x0000002404047981 */ /* 0x000f24000c1e1900 */
[----:B----4-:R-:W-:Y:S01]  /*59b0*/  I2FP.F32.S32 R16, R4 ;  /* 0x0000000400107245 */ /* 0x010fe20000201400 */
[----:B------:R-:W-:Y:S06]  /*59c0*/  BRA `(.L_x_2424) ;  /* 0x0000000800fc7947 */ /* 0x000fec0003800000 */
.L_x_2425:
[----:B------:R-:W4:Y:S02]  /*59d0*/  LDG.E.U16 R4, desc[UR36][R4.64] ;  /* 0x0000002404047981 */ /* 0x000f24000c1e1500 */
[----:B----4-:R0:W4:Y:S01]  /*59e0*/  I2F.S16 R16, R4 ;  /* 0x0000000400107306 */ /* 0x0101220000101400 */
[----:B------:R-:W-:Y:S05]  /*59f0*/  BRA `(.L_x_2424) ;  /* 0x0000000800f07947 */ /* 0x000fea0003800000 */
.L_x_2420:
        /* <DEDUP_REMOVED lines=8> */
.L_x_2428:
[----:B------:R-:W4:Y:S02]  /*5a80*/  LDG.E.U16 R4, desc[UR36][R4.64] ;  /* 0x0000002404047981 */ /* 0x000f24000c1e1500 */
[----:B----4-:R-:W-:Y:S01]  /*5a90*/  HADD2.F32 R16, -RZ, R4.H0_H0 ;  /* 0x20000004ff107230 */ /* 0x010fe20000004100 */
[----:B------:R-:W-:Y:S06]  /*5aa0*/  BRA `(.L_x_2424) ;  /* 0x0000000800c47947 */ /* 0x000fec0003800000 */
.L_x_2427:
        /* <DEDUP_REMOVED lines=8> */
.L_x_2430:
[----:B------:R-:W4:Y:S02]  /*5b30*/  LDG.E.U16 R4, desc[UR36][R4.64] ;  /* 0x0000002404047981 */ /* 0x000f24000c1e1500 */
[----:B----4-:R-:W-:Y:S01]  /*5b40*/  HADD2.F32 R16, -RZ, R4.H0_H0 ;  /* 0x20000004ff107230 */ /* 0x010fe20000004100 */
[----:B------:R-:W-:Y:S06]  /*5b50*/  BRA `(.L_x_2424) ;  /* 0x0000000800987947 */ /* 0x000fec0003800000 */
.L_x_2429:
[----:B------:R-:W4:Y:S01]  /*5b60*/  LDG.E.64 R4, desc[UR36][R4.64] ;  /* 0x0000002404047981 */ /* 0x000f22000c1e1b00 */
[----:B------:R-:W-:Y:S01]  /*5b70*/  UMOV UR4, 0xf0000000 ;  /* 0xf000000000047882 */ /* 0x000fe20000000000 */
[----:B------:R-:W-:Y:S01]  /*5b80*/  UMOV UR5, 0x380fffff ;  /* 0x380fffff00057882 */ /* 0x000fe20000000000 */
[----:B----4-:R-:W0:Y:S01]  /*5b90*/  F2F.F32.F64 R16, R4 ;  /* 0x0000000400107310 */ /* 0x010e220000301000 */
[----:B------:R-:W-:-:S14]  /*5ba0*/  DSETP.GEU.AND P0, PT, |R4|, UR4, PT ;  /* 0x0000000404007e2a */ /* 0x000fdc000bf0e200 */
[----:B0-----:R-:W-:Y:S01]  /*5bb0*/  @!P0 FMUL R16, R16, 1.175494350822287508e-38 ;  /* 0x0080000010108820 */ /* 0x001fe20000400000 */
[----:B------:R-:W-:Y:S06]  /*5bc0*/  BRA `(.L_x_2424) ;  /* 0x00000008007c7947 */ /* 0x000fec0003800000 */
.L_x_2419:
        /* <DEDUP_REMOVED lines=12> */
.L_x_2433:
[----:B------:R-:W4:Y:S01]  /*5c90*/  LDG.E.64 R4, desc[UR36][R4.64] ;  /* 0x0000002404047981 */ /* 0x000f22000c1e1b00 */
[----:B------:R-:W-:Y:S01]  /*5ca0*/  UMOV UR4, 0xf0000000 ;  /* 0xf000000000047882 */ /* 0x000fe20000000000 */
[----:B------:R-:W-:Y:S01]  /*5cb0*/  UMOV UR5, 0x380fffff ;  /* 0x380fffff00057882 */ /* 0x000fe20000000000 */
[----:B----4-:R-:W0:Y:S01]  /*5cc0*/  F2F.F32.F64 R16, R4 ;  /* 0x0000000400107310 */ /* 0x010e220000301000 */
[----:B------:R-:W-:-:S14]  /*5cd0*/  DSETP.GEU.AND P0, PT, |R4|, UR4, PT ;  /* 0x0000000404007e2a */ /* 0x000fdc000bf0e200 */
[----:B0-----:R-:W-:Y:S01]  /*5ce0*/  @!P0 FMUL R16, R16, 1.175494350822287508e-38 ;  /* 0x0080000010108820 */ /* 0x001fe20000400000 */
[----:B------:R-:W-:Y:S06]  /*5cf0*/  BRA `(.L_x_2424) ;  /* 0x0000000800307947 */ /* 0x000fec0003800000 */
.L_x_2432:
        /* <DEDUP_REMOVED lines=26> */
.L_x_2435:
        /* <DEDUP_REMOVED lines=13> */
.L_x_2434:
[----:B------:R-:W4:Y:S02]  /*5f70*/  LDG.E.U16 R4, desc[UR36][R4.64] ;  /* 0x0000002404047981 */ /* 0x000f24000c1e1500 */
[----:B----4-:R-:W-:Y:S01]  /*5f80*/  IMAD.U32 R16, R4, 0x10000, RZ ;  /* 0x0001000004107824 */ /* 0x010fe200078e00ff */
[----:B------:R-:W-:Y:S06]  /*5f90*/  BRA `(.L_x_2424) ;  /* 0x0000000400887947 */ /* 0x000fec0003800000 */
.L_x_2431:
        /* <DEDUP_REMOVED lines=11> */
.L_x_2438:
        /* <DEDUP_REMOVED lines=20> */
.L_x_2440:
[----:B------:R-:W-:Y:S05]  /*6190*/  BSYNC B0 ;  /* 0x0000000000007941 */ /* 0x000fea0003800000 */
.L_x_2439:
[----:B------:R-:W-:Y:S01]  /*61a0*/  IMAD.SHL.U32 R3, R3, 0x100000, RZ ;  /* 0x0010000003037824 */ /* 0x000fe200078e00ff */
[----:B------:R-:W-:-:S04]  /*61b0*/  LEA R5, R0, 0x3b800000, 0x17 ;  /* 0x3b80000000057811 */ /* 0x000fc800078eb8ff */
[----:B------:R-:W-:Y:S01]  /*61c0*/  LOP3.LUT R16, R5, R3, R16, 0xfe, !PT ;  /* 0x0000000305107212 */ /* 0x000fe200078efe10 */
[----:B------:R-:W-:Y:S06]  /*61d0*/  BRA `(.L_x_2424) ;  /* 0x0000000000f87947 */ /* 0x000fec0003800000 */
.L_x_2437:
        /* <DEDUP_REMOVED lines=20> */
.L_x_2442:
[----:B------:R-:W-:Y:S05]  /*6320*/  BSYNC B0 ;  /* 0x0000000000007941 */ /* 0x000fea0003800000 */
.L_x_2441:
[----:B------:R-:W-:Y:S01]  /*6330*/  IMAD.SHL.U32 R3, R3, 0x200000, RZ ;  /* 0x0020000003037824 */ /* 0x000fe200078e00ff */
[----:B------:R-:W-:-:S04]  /*6340*/  LEA R5, R0, 0x37800000, 0x17 ;  /* 0x3780000000057811 */ /* 0x000fc800078eb8ff */
[----:B------:R-:W-:Y:S01]  /*6350*/  LOP3.LUT R16, R5, R3, R16, 0xfe, !PT ;  /* 0x0000000305107212 */ /* 0x000fe200078efe10 */
[----:B------:R-:W-:Y:S06]  /*6360*/  BRA `(.L_x_2424) ;  /* 0x0000000000947947 */ /* 0x000fec0003800000 */
.L_x_2436:
        /* <DEDUP_REMOVED lines=14> */
.L_x_2423:
        /* <DEDUP_REMOVED lines=16> */
.L_x_2445:
[----:B------:R-:W-:Y:S01]  /*6550*/  IMAD.MOV.U32 R16, RZ, RZ, RZ ;  /* 0x000000ffff107224 */ /* 0x000fe200078e00ff */
[----:B------:R-:W-:Y:S06]  /*6560*/  BRA `(.L_x_2424) ;  /* 0x0000000000147947 */ /* 0x000fec0003800000 */
.L_x_2444:
[----:B------:R-:W4:Y:S02]  /*6570*/  LDG.E.64 R4, desc[UR36][R4.64] ;  /* 0x0000002404047981 */ /* 0x000f24000c1e1b00 */
[----:B----4-:R0:W4:Y:S01]  /*6580*/  I2F.U64 R16, R4 ;  /* 0x0000000400107312 */ /* 0x0101220000301000 */
[----:B------:R-:W-:Y:S05]  /*6590*/  BRA `(.L_x_2424) ;  /* 0x0000000000087947 */ /* 0x000fea0003800000 */
.L_x_2443:
[----:B------:R-:W4:Y:S02]  /*65a0*/  LDG.E R4, desc[UR36][R4.64] ;  /* 0x0000002404047981 */ /* 0x000f24000c1e1900 */
[----:B----4-:R-:W-:-:S07]  /*65b0*/  I2FP.F32.U32 R16, R4 ;  /* 0x0000000400107245 */ /* 0x010fce0000201000 */
.L_x_2424:
[----:B------:R-:W-:Y:S05]  /*65c0*/  BSYNC B6 ;  /* 0x0000000000067941 */ /* 0x000fea0003800000 */
.L_x_2418:
        /* <DEDUP_REMOVED lines=20> */
.L_x_2449:
[----:B------:R-:W2:Y:S02]  /*6710*/  LDG.E.U8 R4, desc[UR36][R4.64] ;  /* 0x0000002404047981 */ /* 0x000ea4000c1e1100 */
[----:B--2---:R-:W-:Y:S01]  /*6720*/  I2FP.F32.U32 R23, R4 ;  /* 0x0000000400177245 */ /* 0x004fe20000201000 */
[----:B------:R-:W-:Y:S06]  /*6730*/  BRA `(.L_x_2417) ;  /* 0x0000000c00207947 */ /* 0x000fec0003800000 */
.L_x_2448:
        /* <DEDUP_REMOVED lines=9> */
.L_x_2452:
[----:B------:R-:W2:Y:S02]  /*67d0*/  LDG.E R4, desc[UR36][R4.64] ;  /* 0x0000002404047981 */ /* 0x000ea4000c1e1900 */
[----:B--2---:R-:W-:Y:S01]  /*67e0*/  I2FP.F32.S32 R23, R4 ;  /* 0x0000000400177245 */ /* 0x004fe20000201400 */
[----:B------:R-:W-:Y:S06]  /*67f0*/  BRA `(.L_x_2417) ;  /* 0x0000000800f07947 */ /* 0x000fec0003800000 */
.L_x_2451:
[----:B------:R-:W2:Y:S02]  /*6800*/  LDG.E.U16 R4, desc[UR36][R4.64] ;  /* 0x0000002404047981 */ /* 0x000ea4000c1e1500 */
[----:B--2---:R0:W1:Y:S01]  /*6810*/  I2F.S16 R23, R4 ;  /* 0x0000000400177306 */ /* 0x0040620000101400 */
[----:B------:R-:W-:Y:S05]  /*6820*/  BRA `(.L_x_2417) ;  /* 0x0000000800e47947 */ /* 0x000fea0003800000 */
.L_x_2447:
        /* <DEDUP_REMOVED lines=8> */
.L_x_2454:
[----:B------:R-:W2:Y:S02]  /*68b0*/  LDG.E.U16 R4, desc[UR36][R4.64] ;  /* 0x0000002404047981 */ /* 0x000ea4000c1e1500 */
[----:B--2---:R-:W-:Y:S01]  /*68c0*/  HADD2.F32 R23, -RZ, R4.H0_H0 ;  /* 0x20000004ff177230 */ /* 0x004fe20000004100 */
[----:B------:R-:W-:Y:S06]  /*68d0*/  BRA `(.L_x_2417) ;  /* 0x0000000800b87947 */ /* 0x000fec0003800000 */
.L_x_2453:
        /* <DEDUP_REMOVED lines=8> */
.L_x_2456:
[----:B------:R-:W2:Y:S02]  /*6960*/  LDG.E.U16 R4, desc[UR36][R4.64] ;  /* 0x0000002404047981 */ /* 0x000ea4000c1e1500 */
[----:B--2---:R-:W-:Y:S01]  /*6970*/  HADD2.F32 R23, -RZ, R4.H0_H0 ;  /* 0x20000004ff177230 */ /* 0x004fe20000004100 */
[----:B------:R-:W-:Y:S06]  /*6980*/  BRA `(.L_x_2417) ;  /* 0x00000008008c7947 */ /* 0x000fec0003800000 */
.L_x_2455:
[----:B------:R-:W2:Y:S01]  /*6990*/  LDG.E.64 R4, desc[UR36][R4.64] ;  /* 0x0000002404047981 */ /* 0x000ea2000c1e1b00 */
[----:B------:R-:W-:Y:S01]  /*69a0*/  UMOV UR4, 0xf0000000 ;  /* 0xf000000000047882 */ /* 0x000fe20000000000 */
[----:B------:R-:W-:Y:S01]  /*69b0*/  UMOV UR5, 0x380fffff ;  /* 0x380fffff00057882 */ /* 0x000fe20000000000 */
[----:B--2---:R-:W0:Y:S01]  /*69c0*/  F2F.F32.F64 R23, R4 ;  /* 0x0000000400177310 */ /* 0x004e220000301000 */
[----:B------:R-:W-:-:S14]  /*69d0*/  DSETP.GEU.AND P0, PT, |R4|, UR4, PT ;  /* 0x0000000404007e2a */ /* 0x000fdc000bf0e200 */
[----:B0-----:R-:W-:Y:S01]  /*69e0*/  @!P0 FMUL R23, R23, 1.175494350822287508e-38 ;  /* 0x0080000017178820 */ /* 0x001fe20000400000 */
[----:B------:R-:W-:Y:S06]  /*69f0*/  BRA `(.L_x_2417) ;  /* 0x0000000800707947 */ /* 0x000fec0003800000 */
.L_x_2446:
        /* <DEDUP_REMOVED lines=12> */
.L_x_2459:
[----:B------:R-:W2:Y:S01]  /*6ac0*/  LDG.E.64 R4, desc[UR36][R4.64] ;  /* 0x0000002404047981 */ /* 0x000ea2000c1e1b00 */
[----:B------:R-:W-:Y:S01]  /*6ad0*/  UMOV UR4, 0xf0000000 ;  /* 0xf000000000047882 */ /* 0x000fe20000000000 */
[----:B------:R-:W-:Y:S01]  /*6ae0*/  UMOV UR5, 0x380fffff ;  /* 0x380fffff00057882 */ /* 0x000fe20000000000 */
[----:B--2---:R-:W0:Y:S01]  /*6af0*/  F2F.F32.F64 R23, R4 ;  /* 0x0000000400177310 */ /* 0x004e220000301000 */
[----:B------:R-:W-:-:S14]  /*6b00*/  DSETP.GEU.AND P0, PT, |R4|, UR4, PT ;  /* 0x0000000404007e2a */ /* 0x000fdc000bf0e200 */
[----:B0-----:R-:W-:Y:S01]  /*6b10*/  @!P0 FMUL R23, R23, 1.175494350822287508e-38 ;  /* 0x0080000017178820 */ /* 0x001fe20000400000 */
[----:B------:R-:W-:Y:S06]  /*6b20*/  BRA `(.L_x_2417) ;  /* 0x0000000800247947 */ /* 0x000fec0003800000 */
.L_x_2458:
        /* <DEDUP_REMOVED lines=26> */
.L_x_2461:
        /* <DEDUP_REMOVED lines=13> */
.L_x_2460:
[----:B------:R-:W2:Y:S02]  /*6da0*/  LDG.E.U16 R4, desc[UR36][R4.64] ;  /* 0x0000002404047981 */ /* 0x000ea4000c1e1500 */
[----:B--2---:R-:W-:Y:S01]  /*6db0*/  IMAD.U32 R23, R4, 0x10000, RZ ;  /* 0x0001000004177824 */ /* 0x004fe200078e00ff */
[----:B------:R-:W-:Y:S06]  /*6dc0*/  BRA `(.L_x_2417) ;  /* 0x00000004007c7947 */ /* 0x000fec0003800000 */
.L_x_2457:
        /* <DEDUP_REMOVED lines=11> */
.L_x_2464:
[----:B------:R-:W2:Y:S02]  /*6e80*/  LDG.E.U8 R3, desc[UR36][R4.64] ;  /* 0x0000002404037981 */ /* 0x000ea4000c1e1100 */
        /* <DEDUP_REMOVED lines=18> */
.L_x_2466:
[----:B------:R-:W-:Y:S05]  /*6fb0*/  BSYNC B0 ;  /* 0x0000000000007941 */ /* 0x000fea0003800000 */
.L_x_2465:
[----:B------:R-:W-:Y:S01]  /*6fc0*/  IMAD.SHL.U32 R3, R3, 0x100000, RZ ;  /* 0x0010000003037824 */ /* 0x000fe200078e00ff */
[----:B------:R-:W-:-:S04]  /*6fd0*/  LEA R0, R0, 0x3b800000, 0x17 ;  /* 0x3b80000000007811 */ /* 0x000fc800078eb8ff */
[----:B------:R-:W-:Y:S01]  /*6fe0*/  LOP3.LUT R23, R0, R3, R23, 0xfe, !PT ;  /* 0x0000000300177212 */ /* 0x000fe200078efe17 */
[----:B------:R-:W-:Y:S06]  /*6ff0*/  BRA `(.L_x_2417) ;  /* 0x0000000000f07947 */ /* 0x000fec0003800000 */
.L_x_2463:
        /* <DEDUP_REMOVED lines=19> */
.L_x_2468:
[----:B------:R-:W-:Y:S05]  /*7130*/  BSYNC B0 ;  /* 0x0000000000007941 */ /* 0x000fea0003800000 */
.L_x_2467:
[----:B------:R-:W-:Y:S01]  /*7140*/  IMAD.SHL.U32 R3, R3, 0x200000, RZ ;  /* 0x0020000003037824 */ /* 0x000fe200078e00ff */
[----:B------:R-:W-:-:S04]  /*7150*/  LEA R0, R0, 0x37800000, 0x17 ;  /* 0x3780000000007811 */ /* 0x000fc800078eb8ff */
[----:B------:R-:W-:Y:S01]  /*7160*/  LOP3.LUT R23, R0, R3, R23, 0xfe, !PT ;  /* 0x0000000300177212 */ /* 0x000fe200078efe17 */
[----:B------:R-:W-:Y:S06]  /*7170*/  BRA `(.L_x_2417) ;  /* 0x0000000000907947 */ /* 0x000fec0003800000 */
.L_x_2462:
        /* <DEDUP_REMOVED lines=14> */
.L_x_2450:
        /* <DEDUP_REMOVED lines=16> */
.L_x_2471:
[----:B------:R-:W-:Y:S05]  /*7360*/  BRA `(.L_x_2417) ;  /* 0x0000000000147947 */ /* 0x000fea0003800000 */
.L_x_2470:
[----:B------:R-:W2:Y:S02]  /*7370*/  LDG.E.64 R4, desc[UR36][R4.64] ;  /* 0x0000002404047981 */ /* 0x000ea4000c1e1b00 */
[----:B--2---:R0:W1:Y:S01]  /*7380*/  I2F.U64 R23, R4 ;  /* 0x0000000400177312 */ /* 0x0040620000301000 */
[----:B------:R-:W-:Y:S05]  /*7390*/  BRA `(.L_x_2417) ;  /* 0x0000000000087947 */ /* 0x000fea0003800000 */
.L_x_2469:
[----:B------:R-:W2:Y:S02]  /*73a0*/  LDG.E R4, desc[UR36][R4.64] ;  /* 0x0000002404047981 */ /* 0x000ea4000c1e1900 */
[----:B--2---:R-:W-:-:S07]  /*73b0*/  I2FP.F32.U32 R23, R4 ;  /* 0x0000000400177245 */ /* 0x004fce0000201000 */
.L_x_2417:
[----:B------:R-:W-:Y:S05]  /*73c0*/  BSYNC B7 ;  /* 0x0000000000077941 */ /* 0x000fea0003800000 */
.L_x_2416:
[----:B------:R-:W0:Y:S01]  /*73d0*/  S2R R27, SR_TID.X ;  /* 0x00000000001b7919 */ /* 0x000e220000002100 */
[----:B------:R-:W0:Y:S01]  /*73e0*/  LDC.U8 R17, c[0x0][0x240] ;  /* 0x00009000ff117b82 */ /* 0x000e220000000000 */
[----:B-1-3-5:R-:W-:Y:S01]  /*73f0*/  FSETP.GT.FTZ.AND P0, PT, R18, RZ, PT ;  /* 0x000000ff1200720b */ /* 0x02afe20003f14000 */
[----:B------:R-:W-:Y:S01]  /*7400*/  BSSY B6, `(.L_x_2472) ;  /* 0x00000f4000067945 */ /* 0x000fe20003800000 */
[----:B----4-:R-:W-:Y:S02]  /*7410*/  FSETP.GT.FTZ.AND P1, PT, R22, RZ, PT ;  /* 0x000000ff1600720b */ /* 0x010fe40003f34000 */
[----:B------:R-:W-:Y:S02]  /*7420*/  FSETP.GT.FTZ.AND P2, PT, R24, RZ, PT ;  /* 0x000000ff1800720b */ /* 0x000fe40003f54000 */
[----:B------:R-:W-:-:S07]  /*7430*/  FSETP.GT.FTZ.AND P3, PT, R16, RZ, PT ;  /* 0x000000ff1000720b */ /* 0x000fce0003f74000 */
[----:B--2---:R-:W-:Y:S02]  /*7440*/  @!P0 FMUL.FTZ R18, R29, R18 ;  /* 0x000000121d128220 */ /* 0x004fe40000410000 */
[----:B------:R-:W-:Y:S02]  /*7450*/  @!P1 FMUL.FTZ R22, R19, R22 ;  /* 0x0000001613169220 */ /* 0x000fe40000410000 */
[----:B------:R-:W-:Y:S02]  /*7460*/  @!P2 FMUL.FTZ R24, R25, R24 ;  /* 0x000000181918a220 */ /* 0x000fe40000410000 */
[----:B------:R-:W-:Y:S01]  /*7470*/  @!P3 FMUL.FTZ R16, R16, R23 ;  /* 0x000000171010b220 */ /* 0x000fe20000410000 */
[----:B0-----:R-:W-:-:S13]  /*7480*/  ISETP.GE.AND P4, PT, R27, R26, PT ;  /* 0x0000001a1b00720c */ /* 0x001fda0003f86270 */
[----:B------:R-:W-:Y:S05]  /*7490*/  @P4 BRA `(.L_x_2473) ;  /* 0x0000000c00a84947 */ /* 0x000fea0003800000 */
[----:B------:R-:W0:Y:S01]  /*74a0*/  LDC.64 R8, c[0x0][0x218] ;  /* 0x00008600ff087b82 */ /* 0x000e220000000a00 */
[----:B------:R-:W-:Y:S01]  /*74b0*/  IMAD R0, R2, 0x200, R27 ;  /* 0x0000020002007824 */ /* 0x000fe200078e021b */
[----:B------:R-:W-:Y:S01]  /*74c0*/  PRMT R4, R17, 0x9910, RZ ;  /* 0x0000991011047816 */ /* 0x000fe200000000ff */
[----:B------:R-:W-:Y:S01]  /*74d0*/  ULDC UR4, c[0x0][0x244] ;  /* 0x0000910000047ab9 */ /* 0x000fe20000000800 */
[----:B------:R-:W-:Y:S02]  /*74e0*/  VIADD R27, R27, 0x80 ;  /* 0x000000801b1b7836 */ /* 0x000fe40000000000 */
        /* <DEDUP_REMOVED lines=17> */
.L_x_2477:
[----:B------:R-:W0:Y:S02]  /*7600*/  F2I.S64.TRUNC R18, R18 ;  /* 0x0000001200127311 */ /* 0x000e24000020d900 */
[----:B0-----:R-:W-:-:S05]  /*7610*/  IMAD.MOV.U32 R3, RZ, RZ, R18 ;  /* 0x000000ffff037224 */ /* 0x001fca00078e0012 */
[----:B------:R0:W-:Y:S01]  /*7620*/  STG.E.U8 desc[UR36][R8.64], R3 ;  /* 0x0000000308007986 */ /* 0x0001e2000c101124 */
[----:B------:R-:W-:Y:S05]  /*7630*/  BRA `(.L_x_2473) ;  /* 0x0000000c00407947 */ /* 0x000fea0003800000 */
.L_x_2476:
        /* <DEDUP_REMOVED lines=9> */
.L_x_2480:
[----:B------:R-:W0:Y:S02]  /*76d0*/  F2I.FTZ.TRUNC.NTZ R3, R18 ;  /* 0x0000001200037305 */ /* 0x000e24000021f100 */
[----:B0-----:R0:W-:Y:S01]  /*76e0*/  STG.E desc[UR36][R8.64], R3 ;  /* 0x0000000308007986 */ /* 0x0011e2000c101924 */
[----:B------:R-:W-:Y:S05]  /*76f0*/  BRA `(.L_x_2473) ;  /* 0x0000000c00107947 */ /* 0x000fea0003800000 */
.L_x_2479:
[----:B------:R-:W0:Y:S02]  /*7700*/  F2I.FTZ.TRUNC.NTZ R3, R18 ;  /* 0x0000001200037305 */ /* 0x000e24000021f100 */
[----:B0-----:R0:W-:Y:S01]  /*7710*/  STG.E.U16 desc[UR36][R8.64], R3 ;  /* 0x0000000308007986 */ /* 0x0011e2000c101524 */
[----:B------:R-:W-:Y:S05]  /*7720*/  BRA `(.L_x_2473) ;  /* 0x0000000c00047947 */ /* 0x000fea0003800000 */
.L_x_2475:
        /* <DEDUP_REMOVED lines=8> */
.L_x_2482:
[----:B------:R-:W-:-:S05]  /*77b0*/  F2FP.F16.F32.PACK_AB R18, RZ, R18 ;  /* 0x00000012ff12723e */ /* 0x000fca00000000ff */
[----:B------:R4:W-:Y:S01]  /*77c0*/  STG.E.U16 desc[UR36][R8.64], R18 ;  /* 0x0000001208007986 */ /* 0x0009e2000c101524 */
[----:B------:R-:W-:Y:S05]  /*77d0*/  BRA `(.L_x_2473) ;  /* 0x0000000800d87947 */ /* 0x000fea0003800000 */
.L_x_2481:
        /* <DEDUP_REMOVED lines=9> */
.L_x_2484:
[----:B------:R-:W-:-:S04]  /*7870*/  F2FP.F16.F32.PACK_AB R3, RZ, R18 ;  /* 0x00000012ff03723e */ /* 0x000fc800000000ff */
[----:B------:R-:W-:-:S05]  /*7880*/  PRMT R3, R3, 0x5410, RZ ;  /* 0x0000541003037816 */ /* 0x000fca00000000ff */
[----:B------:R2:W-:Y:S01]  /*7890*/  STG.E desc[UR36][R8.64], R3 ;  /* 0x0000000308007986 */ /* 0x0005e2000c101924 */
[----:B------:R-:W-:Y:S05]  /*78a0*/  BRA `(.L_x_2473) ;  /* 0x0000000800a47947 */ /* 0x000fea0003800000 */
.L_x_2483:
[----:B------:R-:W-:-:S06]  /*78b0*/  FMUL.FTZ R4, R18, 1 ;  /* 0x3f80000012047820 */ /* 0x000fcc0000410000 */
[----:B------:R-:W0:Y:S02]  /*78c0*/  F2F.F64.F32 R4, R4 ;  /* 0x0000000400047310 */ /* 0x000e240000201800 */
[----:B0-----:R0:W-:Y:S01]  /*78d0*/  STG.E.64 desc[UR36][R8.64], R4 ;  /* 0x0000000408007986 */ /* 0x0011e2000c101b24 */
[----:B------:R-:W-:Y:S05]  /*78e0*/  BRA `(.L_x_2473) ;  /* 0x0000000800947947 */ /* 0x000fea0003800000 */
.L_x_2474:
        /* <DEDUP_REMOVED lines=12> */
.L_x_2487:
[----:B------:R-:W-:Y:S01]  /*79b0*/  FMUL.FTZ R4, R18, 1 ;  /* 0x3f80000012047820 */ /* 0x000fe20000410000 */
[----:B------:R-:W-:-:S05]  /*79c0*/  CS2R R6, SRZ ;  /* 0x0000000000067805 */ /* 0x000fca000001ff00 */
[----:B------:R-:W0:Y:S02]  /*79d0*/  F2F.F64.F32 R4, R4 ;  /* 0x0000000400047310 */ /* 0x000e240000201800 */
[----:B0-----:R0:W-:Y:S01]  /*79e0*/  STG.E.128 desc[UR36][R8.64], R4 ;  /* 0x0000000408007986 */ /* 0x0011e2000c101d24 */
[----:B------:R-:W-:Y:S05]  /*79f0*/  BRA `(.L_x_2473) ;  /* 0x0000000800507947 */ /* 0x000fea0003800000 */
.L_x_2486:
        /* <DEDUP_REMOVED lines=14> */
[----:B------:R-:W-:-:S04]  /*7ae0*/  @P0 SHF.R.U32.HI R0, RZ, 0x14, R18 ;  /* 0x00000014ff000819 */ /* 0x000fc80000011612 */
[----:B------:R-:W-:-:S04]  /*7af0*/  @P0 LOP3.LUT R3, R0, 0x1, RZ, 0xc0, !PT ;  /* 0x0000000100030812 */ /* 0x000fc800078ec0ff */
[----:B------:R-:W-:Y:S01]  /*7b00*/  @P0 IADD3 R0, R18, 0x407ffff, R3 ;  /* 0x0407ffff12000810 */ /* 0x000fe20007ffe003 */
[----:B------:R-:W-:-:S03]  /*7b10*/  @!P0 FADD.FTZ R3, R4, 16384 ;  /* 0x4680000004038421 */ /* 0x000fc60000010000 */
[----:B------:R-:W-:Y:S01]  /*7b20*/  @P0 SHF.R.U32.HI R0, RZ, 0x14, R0 ;  /* 0x00000014ff000819 */ /* 0x000fe20000011600 */
[----:B------:R-:W-:-:S07]  /*7b30*/  @!P0 VIADD R0, R3, 0xb9800000 ;  /* 0xb980000003008836 */ /* 0x000fce0000000000 */
.L_x_2491:
[----:B------:R-:W-:Y:S05]  /*7b40*/  BSYNC B0 ;  /* 0x0000000000007941 */ /* 0x000fea0003800000 */
.L_x_2490:
[----:B------:R-:W-:-:S05]  /*7b50*/  LOP3.LUT R5, R0, R5, RZ, 0xfc, !PT ;  /* 0x0000000500057212 */ /* 0x000fca00078efcff */
[----:B------:R0:W-:Y:S01]  /*7b60*/  STG.E.U8 desc[UR36][R8.64], R5 ;  /* 0x0000000508007986 */ /* 0x0001e2000c101124 */
[----:B------:R-:W-:Y:S05]  /*7b70*/  BRA `(.L_x_2473) ;  /* 0x0000000400f07947 */ /* 0x000fea0003800000 */
.L_x_2489:
[----:B------:R-:W-:Y:S01]  /*7b80*/  LOP3.LUT R4, R18, 0x7fffffff, RZ, 0xc0, !PT ;  /* 0x7fffffff12047812 */ /* 0x000fe200078ec0ff */
[----:B------:R-:W-:Y:S03]  /*7b90*/  BSSY B0, `(.L_x_2492) ;  /* 0x000000e000007945 */ /* 0x000fe60003800000 */
[----:B------:R-:W-:-:S13]  /*7ba0*/  ISETP.GT.U32.AND P0, PT, R4, 0x477fffff, PT ;  /* 0x477fffff0400780c */ /* 0x000fda0003f04070 */
[----:B------:R-:W-:Y:S05]  /*7bb0*/  @P0 BRA `(.L_x_2493) ;  /* 0x0000000000200947 */ /* 0x000fea0003800000 */
[----:B------:R-:W-:-:S13]  /*7bc0*/  ISETP.GE.U32.AND P0, PT, R4, 0x38800000, PT ;  /* 0x388000000400780c */ /* 0x000fda0003f06070 */
[----:B------:R-:W-:-:S04]  /*7bd0*/  @P0 SHF.R.U32.HI R0, RZ, 0x15, R18 ;  /* 0x00000015ff000819 */ /* 0x000fc80000011612 */
[----:B------:R-:W-:-:S04]  /*7be0*/  @P0 LOP3.LUT R3, R0, 0x1, RZ, 0xc0, !PT ;  /* 0x0000000100030812 */ /* 0x000fc800078ec0ff */
[----:B------:R-:W-:Y:S01]  /*7bf0*/  @P0 IADD3 R0, R18, 0x80fffff, R3 ;  /* 0x080fffff12000810 */ /* 0x000fe20007ffe003 */
[----:B------:R-:W-:-:S03]  /*7c00*/  @!P0 FADD.FTZ R3, R4, 128 ;  /* 0x4300000004038421 */ /* 0x000fc60000010000 */
[----:B------:R-:W-:Y:S01]  /*7c10*/  @P0 SHF.R.U32.HI R0, RZ, 0x15, R0 ;  /* 0x00000015ff000819 */ /* 0x000fe20000011600 */
[----:B------:R-:W-:Y:S01]  /*7c20*/  @!P0 VIADD R0, R3, 0xbd000000 ;  /* 0xbd00000003008836 */ /* 0x000fe20000000000 */
[----:B------:R-:W-:Y:S06]  /*7c30*/  BRA `(.L_x_2494) ;  /* 0x00000000000c7947 */ /* 0x000fec0003800000 */
.L_x_2493:
[----:B------:R-:W-:Y:S01]  /*7c40*/  IMAD.MOV.U32 R0, RZ, RZ, 0x7f ;  /* 0x0000007fff007424 */ /* 0x000fe200078e00ff */
[----:B------:R-:W-:-:S04]  /*7c50*/  ISETP.GT.U32.AND P0, PT, R4, 0x7f800000, PT ;  /* 0x7f8000000400780c */ /* 0x000fc80003f04070 */
[----:B------:R-:W-:-:S09]  /*7c60*/  SEL R0, R0, 0x7c, P0 ;  /* 0x0000007c00007807 */ /* 0x000fd20000000000 */
.L_x_2494:
[----:B------:R-:W-:Y:S05]  /*7c70*/  BSYNC B0 ;  /* 0x0000000000007941 */ /* 0x000fea0003800000 */
.L_x_2492:
[----:B------:R-:W-:-:S04]  /*7c80*/  LOP3.LUT R18, R18, 0x80000000, RZ, 0xc0, !PT ;  /* 0x8000000012127812 */ /* 0x000fc800078ec0ff */
[----:B------:R-:W-:-:S04]  /*7c90*/  SHF.R.U32.HI R3, RZ, 0x18, R18 ;  /* 0x00000018ff037819 */ /* 0x000fc80000011612 */
[----:B------:R-:W-:-:S05]  /*7ca0*/  LOP3.LUT R3, R0, R3, RZ, 0xfc, !PT ;  /* 0x0000000300037212 */ /* 0x000fca00078efcff */
[----:B------:R0:W-:Y:S01]  /*7cb0*/  STG.E.U8 desc[UR36][R8.64], R3 ;  /* 0x0000000308007986 */ /* 0x0001e2000c101124 */
[----:B------:R-:W-:Y:S05]  /*7cc0*/  BRA `(.L_x_2473) ;  /* 0x00000004009c7947 */ /* 0x000fea0003800000 */
.L_x_2488:
[----:B------:R-:W-:-:S05]  /*7cd0*/  F2FP.BF16.F32.PACK_AB R18, RZ, R18 ;  /* 0x00000012ff12723e */ /* 0x000fca00000010ff */
[----:B------:R0:W-:Y:S01]  /*7ce0*/  STG.E.U16 desc[UR36][R8.64], R18 ;  /* 0x0000001208007986 */ /* 0x0001e2000c101524 */
[----:B------:R-:W-:Y:S05]  /*7cf0*/  BRA `(.L_x_2473) ;  /* 0x0000000400907947 */ /* 0x000fea0003800000 */
.L_x_2485:
        /* <DEDUP_REMOVED lines=11> */
.L_x_2497:
        /* <DEDUP_REMOVED lines=16> */
.L_x_2500:
[----:B------:R-:W-:-:S04]  /*7eb0*/  LOP3.LUT R18, R18, 0x80000000, RZ, 0xc0, !PT ;  /* 0x8000000012127812 */ /* 0x000fc800078ec0ff */
[----:B------:R-:W-:-:S04]  /*7ec0*/  SHF.R.U32.HI R3, RZ, 0x18, R18 ;  /* 0x00000018ff037819 */ /* 0x000fc80000011612 */
[----:B------:R-:W-:-:S04]  /*7ed0*/  LOP3.LUT R0, R0, R3, RZ, 0xfc, !PT ;  /* 0x0000000300007212 */ /* 0x000fc800078efcff */
[----:B------:R-:W-:-:S07]  /*7ee0*/  PRMT R4, R0, 0x7610, R4 ;  /* 0x0000761000047816 */ /* 0x000fce0000000004 */
.L_x_2499:
[----:B------:R-:W-:Y:S05]  /*7ef0*/  BSYNC B0 ;  /* 0x0000000000007941 */ /* 0x000fea0003800000 */
.L_x_2498:
[----:B------:R0:W-:Y:S01]  /*7f00*/  STG.E.U8 desc[UR36][R8.64], R4 ;  /* 0x0000000408007986 */ /* 0x0001e2000c101124 */
[----:B------:R-:W-:Y:S05]  /*7f10*/  BRA `(.L_x_2473) ;  /* 0x0000000400087947 */ /* 0x000fea0003800000 */
.L_x_2496:
        /* <DEDUP_REMOVED lines=16> */
.L_x_2503:
[----:B------:R-:W-:-:S04]  /*8020*/  LOP3.LUT R18, R18, 0x80000000, RZ, 0xc0, !PT ;  /* 0x8000000012127812 */ /* 0x000fc800078ec0ff */
[----:B------:R-:W-:-:S04]  /*8030*/  SHF.R.U32.HI R3, RZ, 0x18, R18 ;  /* 0x00000018ff037819 */ /* 0x000fc80000011612 */
[----:B------:R-:W-:-:S04]  /*8040*/  LOP3.LUT R0, R0, R3, RZ, 0xfc, !PT ;  /* 0x0000000300007212 */ /* 0x000fc800078efcff */
[----:B------:R-:W-:-:S07]  /*8050*/  PRMT R4, R0, 0x7610, R4 ;  /* 0x0000761000047816 */ /* 0x000fce0000000004 */
.L_x_2502:
[----:B------:R-:W-:Y:S05]  /*8060*/  BSYNC B0 ;  /* 0x0000000000007941 */ /* 0x000fea0003800000 */
.L_x_2501:
[----:B------:R0:W-:Y:S01]  /*8070*/  STG.E.U8 desc[UR36][R8.64], R4 ;  /* 0x0000000408007986 */ /* 0x0001e2000c101124 */
[----:B------:R-:W-:Y:S05]  /*8080*/  BRA `(.L_x_2473) ;  /* 0x0000000000ac7947 */ /* 0x000fea0003800000 */
.L_x_2495:
        /* <DEDUP_REMOVED lines=21> */
.L_x_2478:
        /* <DEDUP_REMOVED lines=16> */
.L_x_2506:
[----:B------:R-:W-:Y:S05]  /*82e0*/  BRA `(.L_x_2473) ;  /* 0x0000000000147947 */ /* 0x000fea0003800000 */
.L_x_2505:
[----:B------:R-:W0:Y:S02]  /*82f0*/  F2I.U64.TRUNC R18, R18 ;  /* 0x0000001200127311 */ /* 0x000e24000020d800 */
[----:B0-----:R0:W-:Y:S01]  /*8300*/  STG.E.64 desc[UR36][R8.64], R18 ;  /* 0x0000001208007986 */ /* 0x0011e2000c101b24 */
[----:B------:R-:W-:Y:S05]  /*8310*/  BRA `(.L_x_2473) ;  /* 0x0000000000087947 */ /* 0x000fea0003800000 */
.L_x_2504:
[----:B------:R-:W0:Y:S02]  /*8320*/  F2I.FTZ.U32.TRUNC.NTZ R3, R18 ;  /* 0x0000001200037305 */ /* 0x000e24000021f000 */
[----:B0-----:R0:W-:Y:S02]  /*8330*/  STG.E desc[UR36][R8.64], R3 ;  /* 0x0000000308007986 */ /* 0x0011e4000c101924 */
.L_x_2473:
[----:B------:R-:W-:Y:S05]  /*8340*/  BSYNC B6 ;  /* 0x0000000000067941 */ /* 0x000fea0003800000 */
.L_x_2472:
        /* <DEDUP_REMOVED lines=24> */
.L_x_2512:
[----:B------:R-:W0:Y:S02]  /*84d0*/  F2I.S64.TRUNC R22, R22 ;  /* 0x0000001600167311 */ /* 0x000e24000020d900 */
[----:B0-----:R-:W-:-:S05]  /*84e0*/  IMAD.MOV.U32 R3, RZ, RZ, R22 ;  /* 0x000000ffff037224 */ /* 0x001fca00078e0016 */
[----:B------:R0:W-:Y:S01]  /*84f0*/  STG.E.U8 desc[UR36][R8.64], R3 ;  /* 0x0000000308007986 */ /* 0x0001e2000c101124 */
[----:B------:R-:W-:Y:S05]  /*8500*/  BRA `(.L_x_2514) ;  /* 0x0000000c00407947 */ /* 0x000fea0003800000 */
.L_x_2511:
        /* <DEDUP_REMOVED lines=9> */
.L_x_2516:
[----:B------:R-:W0:Y:S02]  /*85a0*/  F2I.FTZ.TRUNC.NTZ R3, R22 ;  /* 0x0000001600037305 */ /* 0x000e24000021f100 */
[----:B0-----:R0:W-:Y:S01]  /*85b0*/  STG.E desc[UR36][R8.64], R3 ;  /* 0x0000000308007986 */ /* 0x0011e2000c101924 */
[----:B------:R-:W-:Y:S05]  /*85c0*/  BRA `(.L_x_2514) ;  /* 0x0000000c00107947 */ /* 0x000fea0003800000 */
.L_x_2515:
[----:B------:R-:W0:Y:S02]  /*85d0*/  F2I.FTZ.TRUNC.NTZ R3, R22 ;  /* 0x0000001600037305 */ /* 0x000e24000021f100 */
[----:B0-----:R0:W-:Y:S01]  /*85e0*/  STG.E.U16 desc[UR36][R8.64], R3 ;  /* 0x0000000308007986 */ /* 0x0011e2000c101524 */
[----:B------:R-:W-:Y:S05]  /*85f0*/  BRA `(.L_x_2514) ;  /* 0x0000000c00047947 */ /* 0x000fea0003800000 */
.L_x_2510:
        /* <DEDUP_REMOVED lines=8> */
.L_x_2518:
[----:B------:R-:W-:-:S05]  /*8680*/  F2FP.F16.F32.PACK_AB R22, RZ, R22 ;  /* 0x00000016ff16723e */ /* 0x000fca00000000ff */
[----:B------:R4:W-:Y:S01]  /*8690*/  STG.E.U16 desc[UR36][R8.64], R22 ;  /* 0x0000001608007986 */ /* 0x0009e2000c101524 */
[----:B------:R-:W-:Y:S05]  /*86a0*/  BRA `(.L_x_2514) ;  /* 0x0000000800d87947 */ /* 0x000fea0003800000 */
.L_x_2517:
        /* <DEDUP_REMOVED lines=9> */
.L_x_2520:
[----:B------:R-:W-:-:S04]  /*8740*/  F2FP.F16.F32.PACK_AB R3, RZ, R22 ;  /* 0x00000016ff03723e */ /* 0x000fc800000000ff */
[----:B------:R-:W-:-:S05]  /*8750*/  PRMT R3, R3, 0x5410, RZ ;  /* 0x0000541003037816 */ /* 0x000fca00000000ff */
[----:B------:R2:W-:Y:S01]  /*8760*/  STG.E desc[UR36][R8.64], R3 ;  /* 0x0000000308007986 */ /* 0x0005e2000c101924 */
[----:B------:R-:W-:Y:S05]  /*8770*/  BRA `(.L_x_2514) ;  /* 0x0000000800a47947 */ /* 0x000fea0003800000 */
.L_x_2519:
[----:B------:R-:W-:-:S06]  /*8780*/  FMUL.FTZ R4, R22, 1 ;  /* 0x3f80000016047820 */ /* 0x000fcc0000410000 */
[----:B------:R-:W0:Y:S02]  /*8790*/  F2F.F64.F32 R4, R4 ;  /* 0x0000000400047310 */ /* 0x000e240000201800 */
[----:B0-----:R0:W-:Y:S01]  /*87a0*/  STG.E.64 desc[UR36][R8.64], R4 ;  /* 0x0000000408007986 */ /* 0x0011e2000c101b24 */
[----:B------:R-:W-:Y:S05]  /*87b0*/  BRA `(.L_x_2514) ;  /* 0x0000000800947947 */ /* 0x000fea0003800000 */
.L_x_2509:
        /* <DEDUP_REMOVED lines=12> */
.L_x_2523:
[----:B------:R-:W-:Y:S01]  /*8880*/  FMUL.FTZ R4, R22, 1 ;  /* 0x3f80000016047820 */ /* 0x000fe20000410000 */
[----:B------:R-:W-:-:S05]  /*8890*/  CS2R R6, SRZ ;  /* 0x0000000000067805 */ /* 0x000fca000001ff00 */
[----:B------:R-:W0:Y:S02]  /*88a0*/  F2F.F64.F32 R4, R4 ;  /* 0x0000000400047310 */ /* 0x000e240000201800 */
[----:B0-----:R0:W-:Y:S01]  /*88b0*/  STG.E.128 desc[UR36][R8.64], R4 ;  /* 0x0000000408007986 */ /* 0x0011e2000c101d24 */
[----:B------:R-:W-:Y:S05]  /*88c0*/  BRA `(.L_x_2514) ;  /* 0x0000000800507947 */ /* 0x000fea0003800000 */
.L_x_2522:
        /* <DEDUP_REMOVED lines=20> */
.L_x_2527:
[----:B------:R-:W-:Y:S05]  /*8a10*/  BSYNC B0 ;  /* 0x0000000000007941 */ /* 0x000fea0003800000 */
.L_x_2526:
[----:B------:R-:W-:-:S05]  /*8a20*/  LOP3.LUT R5, R0, R5, RZ, 0xfc, !PT ;  /* 0x0000000500057212 */ /* 0x000fca00078efcff */
[----:B------:R0:W-:Y:S01]  /*8a30*/  STG.E.U8 desc[UR36][R8.64], R5 ;  /* 0x0000000508007986 */ /* 0x0001e2000c101124 */
[----:B------:R-:W-:Y:S05]  /*8a40*/  BRA `(.L_x_2514) ;  /* 0x0000000400f07947 */ /* 0x000fea0003800000 */
.L_x_2525:
        /* <DEDUP_REMOVED lines=12> */
.L_x_2529:
[----:B------:R-:W-:Y:S01]  /*8b10*/  IMAD.MOV.U32 R0, RZ, RZ, 0x7f ;  /* 0x0000007fff007424 */ /* 0x000fe200078e00ff */
[----:B------:R-:W-:-:S04]  /*8b20*/  ISETP.GT.U32.AND P0, PT, R4, 0x7f800000, PT ;  /* 0x7f8000000400780c */ /* 0x000fc80003f04070 */
[----:B------:R-:W-:-:S09]  /*8b30*/  SEL R0, R0, 0x7c, P0 ;  /* 0x0000007c00007807 */ /* 0x000fd20000000000 */
.L_x_2530:
[----:B------:R-:W-:Y:S05]  /*8b40*/  BSYNC B0 ;  /* 0x0000000000007941 */ /* 0x000fea0003800000 */
.L_x_2528:
[----:B------:R-:W-:-:S04]  /*8b50*/  LOP3.LUT R22, R22, 0x80000000, RZ, 0xc0, !PT ;  /* 0x8000000016167812 */ /* 0x000fc800078ec0ff */
[----:B------:R-:W-:-:S04]  /*8b60*/  SHF.R.U32.HI R3, RZ, 0x18, R22 ;  /* 0x00000018ff037819 */ /* 0x000fc80000011616 */
[----:B------:R-:W-:-:S05]  /*8b70*/  LOP3.LUT R3, R0, R3, RZ, 0xfc, !PT ;  /* 0x0000000300037212 */ /* 0x000fca00078efcff */
[----:B------:R0:W-:Y:S01]  /*8b80*/  STG.E.U8 desc[UR36][R8.64], R3 ;  /* 0x0000000308007986 */ /* 0x0001e2000c101124 */
[----:B------:R-:W-:Y:S05]  /*8b90*/  BRA `(.L_x_2514) ;  /* 0x00000004009c7947 */ /* 0x000fea0003800000 */
.L_x_2524:
[----:B------:R-:W-:-:S05]  /*8ba0*/  F2FP.BF16.F32.PACK_AB R22, RZ, R22 ;  /* 0x00000016ff16723e */ /* 0x000fca00000010ff */
[----:B------:R0:W-:Y:S01]  /*8bb0*/  STG.E.U16 desc[UR36][R8.64], R22 ;  /* 0x0000001608007986 */ /* 0x0001e2000c101524 */
[----:B------:R-:W-:Y:S05]  /*8bc0*/  BRA `(.L_x_2514) ;  /* 0x0000000400907947 */ /* 0x000fea0003800000 */
.L_x_2521:
        /* <DEDUP_REMOVED lines=11> */
.L_x_2533:
        /* <DEDUP_REMOVED lines=16> */
.L_x_2536:
[----:B------:R-:W-:-:S04]  /*8d80*/  LOP3.LUT R22, R22, 0x80000000, RZ, 0xc0, !PT ;  /* 0x8000000016167812 */ /* 0x000fc800078ec0ff */
[----:B------:R-:W-:-:S04]  /*8d90*/  SHF.R.U32.HI R3, RZ, 0x18, R22 ;  /* 0x00000018ff037819 */ /* 0x000fc80000011616 */
[----:B------:R-:W-:-:S04]  /*8da0*/  LOP3.LUT R0, R0, R3, RZ, 0xfc, !PT ;  /* 0x0000000300007212 */ /* 0x000fc800078efcff */
[----:B------:R-:W-:-:S07]  /*8db0*/  PRMT R4, R0, 0x7610, R4 ;  /* 0x0000761000047816 */ /* 0x000fce0000000004 */
.L_x_2535:
[----:B------:R-:W-:Y:S05]  /*8dc0*/  BSYNC B0 ;  /* 0x0000000000007941 */ /* 0x000fea0003800000 */
.L_x_2534:
[----:B------:R0:W-:Y:S01]  /*8dd0*/  STG.E.U8 desc[UR36][R8.64], R4 ;  /* 0x0000000408007986 */ /* 0x0001e2000c101124 */
[----:B------:R-:W-:Y:S05]  /*8de0*/  BRA `(.L_x_2514) ;  /* 0x0000000400087947 */ /* 0x000fea0003800000 */
.L_x_2532:
        /* <DEDUP_REMOVED lines=16> */
.L_x_2539:
[----:B------:R-:W-:-:S04]  /*8ef0*/  LOP3.LUT R22, R22, 0x80000000, RZ, 0xc0, !PT ;  /* 0x8000000016167812 */ /* 0x000fc800078ec0ff */
[----:B------:R-:W-:-:S04]  /*8f00*/  SHF.R.U32.HI R3, RZ, 0x18, R22 ;  /* 0x00000018ff037819 */ /* 0x000fc80000011616 */
[----:B------:R-:W-:-:S04]  /*8f10*/  LOP3.LUT R0, R0, R3, RZ, 0xfc, !PT ;  /* 0x0000000300007212 */ /* 0x000fc800078efcff */
[----:B------:R-:W-:-:S07]  /*8f20*/  PRMT R4, R0, 0x7610, R4 ;  /* 0x0000761000047816 */ /* 0x000fce0000000004 */
.L_x_2538:
[----:B------:R-:W-:Y:S05]  /*8f30*/  BSYNC B0 ;  /* 0x0000000000007941 */ /* 0x000fea0003800000 */
.L_x_2537:
[----:B------:R0:W-:Y:S01]  /*8f40*/  STG.E.U8 desc[UR36][R8.64], R4 ;  /* 0x0000000408007986 */ /* 0x0001e2000c101124 */
[----:B------:R-:W-:Y:S05]  /*8f50*/  BRA `(.L_x_2514) ;  /* 0x0000000000ac7947 */ /* 0x000fea0003800000 */
.L_x_2531:
        /* <DEDUP_REMOVED lines=21> */
.L_x_2513:
        /* <DEDUP_REMOVED lines=16> */
.L_x_2542:
[----:B------:R-:W-:Y:S05]  /*91b0*/  BRA `(.L_x_2514) ;  /* 0x0000000000147947 */ /* 0x000fea0003800000 */
.L_x_2541:
[----:B------:R-:W0:Y:S02]  /*91c0*/  F2I.U64.TRUNC R22, R22 ;  /* 0x0000001600167311 */ /* 0x000e24000020d800 */
[----:B0-----:R0:W-:Y:S01]  /*91d0*/  STG.E.64 desc[UR36][R8.64], R22 ;  /* 0x0000001608007986 */ /* 0x0011e2000c101b24 */
[----:B------:R-:W-:Y:S05]  /*91e0*/  BRA `(.L_x_2514) ;  /* 0x0000000000087947 */ /* 0x000fea0003800000 */
.L_x_2540:
[----:B------:R-:W0:Y:S02]  /*91f0*/  F2I.FTZ.U32.TRUNC.NTZ R3, R22 ;  /* 0x0000001600037305 */ /* 0x000e24000021f000 */
[----:B0-----:R0:W-:Y:S02]  /*9200*/  STG.E desc[UR36][R8.64], R3 ;  /* 0x0000000308007986 */ /* 0x0011e4000c101924 */
.L_x_2514:
        /* <DEDUP_REMOVED lines=24> */
.L_x_2546:
[----:B------:R-:W0:Y:S02]  /*9390*/  F2I.S64.TRUNC R24, R24 ;  /* 0x0000001800187311 */ /* 0x000e24000020d900 */
[----:B0-----:R-:W-:-:S05]  /*93a0*/  IMAD.MOV.U32 R3, RZ, RZ, R24 ;  /* 0x000000ffff037224 */ /* 0x001fca00078e0018 */
[----:B------:R0:W-:Y:S01]  /*93b0*/  STG.E.U8 desc[UR36][R8.64], R3 ;  /* 0x0000000308007986 */ /* 0x0001e2000c101124 */
[----:B------:R-:W-:Y:S05]  /*93c0*/  BRA `(.L_x_2548) ;  /* 0x0000000c00407947 */ /* 0x000fea0003800000 */
.L_x_2545:
        /* <DEDUP_REMOVED lines=9> */
.L_x_2550:
[----:B------:R-:W0:Y:S02]  /*9460*/  F2I.FTZ.TRUNC.NTZ R3, R24 ;  /* 0x0000001800037305 */ /* 0x000e24000021f100 */
[----:B0-----:R0:W-:Y:S01]  /*9470*/  STG.E desc[UR36][R8.64], R3 ;  /* 0x0000000308007986 */ /* 0x0011e2000c101924 */
[----:B------:R-:W-:Y:S05]  /*9480*/  BRA `(.L_x_2548) ;  /* 0x0000000c00107947 */ /* 0x000fea0003800000 */
.L_x_2549:
[----:B------:R-:W0:Y:S02]  /*9490*/  F2I.FTZ.TRUNC.NTZ R3, R24 ;  /* 0x0000001800037305 */ /* 0x000e24000021f100 */
[----:B0-----:R0:W-:Y:S01]  /*94a0*/  STG.E.U16 desc[UR36][R8.64], R3 ;  /* 0x0000000308007986 */ /* 0x0011e2000c101524 */
[----:B------:R-:W-:Y:S05]  /*94b0*/  BRA `(.L_x_2548) ;  /* 0x0000000c00047947 */ /* 0x000fea0003800000 */
.L_x_2544:
        /* <DEDUP_REMOVED lines=8> */
.L_x_2552:
[----:B------:R-:W-:-:S05]  /*9540*/  F2FP.F16.F32.PACK_AB R24, RZ, R24 ;  /* 0x00000018ff18723e */ /* 0x000fca00000000ff */
[----:B------:R0:W-:Y:S01]  /*9550*/  STG.E.U16 desc[UR36][R8.64], R24 ;  /* 0x0000001808007986 */ /* 0x0001e2000c101524 */
[----:B------:R-:W-:Y:S05]  /*9560*/  BRA `(.L_x_2548) ;  /* 0x0000000800d87947 */ /* 0x000fea0003800000 */
.L_x_2551:
        /* <DEDUP_REMOVED lines=9> */
.L_x_2554:
[----:B------:R-:W-:-:S04]  /*9600*/  F2FP.F16.F32.PACK_AB R3, RZ, R24 ;  /* 0x00000018ff03723e */ /* 0x000fc800000000ff */
[----:B------:R-:W-:-:S05]  /*9610*/  PRMT R3, R3, 0x5410, RZ ;  /* 0x0000541003037816 */ /* 0x000fca00000000ff */
[----:B------:R0:W-:Y:S01]  /*9620*/  STG.E desc[UR36][R8.64], R3 ;  /* 0x0000000308007986 */ /* 0x0001e2000c101924 */
[----:B------:R-:W-:Y:S05]  /*9630*/  BRA `(.L_x_2548) ;  /* 0x0000000800a47947 */ /* 0x000fea0003800000 */
.L_x_2553:
[----:B------:R-:W-:-:S06]  /*9640*/  FMUL.FTZ R4, R24, 1 ;  /* 0x3f80000018047820 */ /* 0x000fcc0000410000 */
[----:B------:R-:W0:Y:S02]  /*9650*/  F2F.F64.F32 R4, R4 ;  /* 0x0000000400047310 */ /* 0x000e240000201800 */
[----:B0-----:R0:W-:Y:S01]  /*9660*/  STG.E.64 desc[UR36][R8.64], R4 ;  /* 0x0000000408007986 */ /* 0x0011e2000c101b24 */
[----:B------:R-:W-:Y:S05]  /*9670*/  BRA `(.L_x_2548) ;  /* 0x0000000800947947 */ /* 0x000fea0003800000 */
.L_x_2543:
        /* <DEDUP_REMOVED lines=12> */
.L_x_2557:
[----:B------:R-:W-:Y:S01]  /*9740*/  FMUL.FTZ R4, R24, 1 ;  /* 0x3f80000018047820 */ /* 0x000fe20000410000 */
[----:B------:R-:W-:-:S05]  /*9750*/  CS2R R6, SRZ ;  /* 0x0000000000067805 */ /* 0x000fca000001ff00 */
[----:B------:R-:W0:Y:S02]  /*9760*/  F2F.F64.F32 R4, R4 ;  /* 0x0000000400047310 */ /* 0x000e240000201800 */
[----:B0-----:R0:W-:Y:S01]  /*9770*/  STG.E.128 desc[UR36][R8.64], R4 ;  /* 0x0000000408007986 */ /* 0x0011e2000c101d24 */
[----:B------:R-:W-:Y:S05]  /*9780*/  BRA `(.L_x_2548) ;  /* 0x0000000800507947 */ /* 0x000fea0003800000 */
.L_x_2556:
        /* <DEDUP_REMOVED lines=20> */
.L_x_2561:
[----:B------:R-:W-:Y:S05]  /*98d0*/  BSYNC B0 ;  /* 0x0000000000007941 */ /* 0x000fea0003800000 */
.L_x_2560:
[----:B------:R-:W-:-:S05]  /*98e0*/  LOP3.LUT R5, R0, R5, RZ, 0xfc, !PT ;  /* 0x0000000500057212 */ /* 0x000fca00078efcff */
[----:B------:R0:W-:Y:S01]  /*98f0*/  STG.E.U8 desc[UR36][R8.64], R5 ;  /* 0x0000000508007986 */ /* 0x0001e2000c101124 */
[----:B------:R-:W-:Y:S05]  /*9900*/  BRA `(.L_x_2548) ;  /* 0x0000000400f07947 */ /* 0x000fea0003800000 */
.L_x_2559:
        /* <DEDUP_REMOVED lines=12> */
.L_x_2563:
[----:B------:R-:W-:Y:S01]  /*99d0*/  IMAD.MOV.U32 R0, RZ, RZ, 0x7f ;  /* 0x0000007fff007424 */ /* 0x000fe200078e00ff */
[----:B------:R-:W-:-:S04]  /*99e0*/  ISETP.GT.U32.AND P0, PT, R4, 0x7f800000, PT ;  /* 0x7f8000000400780c */ /* 0x000fc80003f04070 */
[----:B------:R-:W-:-:S09]  /*99f0*/  SEL R0, R0, 0x7c, P0 ;  /* 0x0000007c00007807 */ /* 0x000fd20000000000 */
.L_x_2564:
[----:B------:R-:W-:Y:S05]  /*9a00*/  BSYNC B0 ;  /* 0x0000000000007941 */ /* 0x000fea0003800000 */
.L_x_2562:
[----:B------:R-:W-:-:S04]  /*9a10*/  LOP3.LUT R24, R24, 0x80000000, RZ, 0xc0, !PT ;  /* 0x8000000018187812 */ /* 0x000fc800078ec0ff */
[----:B------:R-:W-:-:S04]  /*9a20*/  SHF.R.U32.HI R3, RZ, 0x18, R24 ;  /* 0x00000018ff037819 */ /* 0x000fc80000011618 */
[----:B------:R-:W-:-:S05]  /*9a30*/  LOP3.LUT R3, R0, R3, RZ, 0xfc, !PT ;  /* 0x0000000300037212 */ /* 0x000fca00078efcff */
[----:B------:R0:W-:Y:S01]  /*9a40*/  STG.E.U8 desc[UR36][R8.64], R3 ;  /* 0x0000000308007986 */ /* 0x0001e2000c101124 */
[----:B------:R-:W-:Y:S05]  /*9a50*/  BRA `(.L_x_2548) ;  /* 0x00000004009c7947 */ /* 0x000fea0003800000 */
.L_x_2558:
[----:B------:R-:W-:-:S05]  /*9a60*/  F2FP.BF16.F32.PACK_AB R24, RZ, R24 ;  /* 0x00000018ff18723e */ /* 0x000fca00000010ff */
[----:B------:R0:W-:Y:S01]  /*9a70*/  STG.E.U16 desc[UR36][R8.64], R24 ;  /* 0x0000001808007986 */ /* 0x0001e2000c101524 */
[----:B------:R-:W-:Y:S05]  /*9a80*/  BRA `(.L_x_2548) ;  /* 0x0000000400907947 */ /* 0x000fea0003800000 */
.L_x_2555:
        /* <DEDUP_REMOVED lines=11> */
.L_x_2567:
        /* <DEDUP_REMOVED lines=16> */
.L_x_2570:
[----:B------:R-:W-:-:S04]  /*9c40*/  LOP3.LUT R24, R24, 0x80000000, RZ, 0xc0, !PT ;  /* 0x8000000018187812 */ /* 0x000fc800078ec0ff */
[----:B------:R-:W-:-:S04]  /*9c50*/  SHF.R.U32.HI R3, RZ, 0x18, R24 ;  /* 0x00000018ff037819 */ /* 0x000fc80000011618 */
[----:B------:R-:W-:-:S04]  /*9c60*/  LOP3.LUT R0, R0, R3, RZ, 0xfc, !PT ;  /* 0x0000000300007212 */ /* 0x000fc800078efcff */
[----:B------:R-:W-:-:S07]  /*9c70*/  PRMT R4, R0, 0x7610, R4 ;  /* 0x0000761000047816 */ /* 0x000fce0000000004 */
.L_x_2569:
[----:B------:R-:W-:Y:S05]  /*9c80*/  BSYNC B0 ;  /* 0x0000000000007941 */ /* 0x000fea0003800000 */
.L_x_2568:
[----:B------:R0:W-:Y:S01]  /*9c90*/  STG.E.U8 desc[UR36][R8.64], R4 ;  /* 0x0000000408007986 */ /* 0x0001e2000c101124 */
[----:B------:R-:W-:Y:S05]  /*9ca0*/  BRA `(.L_x_2548) ;  /* 0x0000000400087947 */ /* 0x000fea0003800000 */
.L_x_2566:
        /* <DEDUP_REMOVED lines=16> */
.L_x_2573:
[----:B------:R-:W-:-:S04]  /*9db0*/  LOP3.LUT R24, R24, 0x80000000, RZ, 0xc0, !PT ;  /* 0x8000000018187812 */ /* 0x000fc800078ec0ff */
[----:B------:R-:W-:-:S04]  /*9dc0*/  SHF.R.U32.HI R3, RZ, 0x18, R24 ;  /* 0x00000018ff037819 */ /* 0x000fc80000011618 */
[----:B------:R-:W-:-:S04]  /*9dd0*/  LOP3.LUT R0, R0, R3, RZ, 0xfc, !PT ;  /* 0x0000000300007212 */ /* 0x000fc800078efcff */
[----:B------:R-:W-:-:S07]  /*9de0*/  PRMT R4, R0, 0x7610, R4 ;  /* 0x0000761000047816 */ /* 0x000fce0000000004 */
.L_x_2572:
[----:B------:R-:W-:Y:S05]  /*9df0*/  BSYNC B0 ;  /* 0x0000000000007941 */ /* 0x000fea0003800000 */
.L_x_2571:
[----:B------:R3:W-:Y:S01]  /*9e00*/  STG.E.U8 desc[UR36][R8.64], R4 ;  /* 0x0000000408007986 */ /* 0x0007e2000c101124 */
[----:B------:R-:W-:Y:S05]  /*9e10*/  BRA `(.L_x_2548) ;  /* 0x0000000000ac7947 */ /* 0x000fea0003800000 */
.L_x_2565:
        /* <DEDUP_REMOVED lines=21> */
.L_x_2547:
        /* <DEDUP_REMOVED lines=16> */
.L_x_2576:
[----:B------:R-:W-:Y:S05]  /*a070*/  BRA `(.L_x_2548) ;  /* 0x0000000000147947 */ /* 0x000fea0003800000 */
.L_x_2575:
[----:B------:R-:W0:Y:S02]  /*a080*/  F2I.U64.TRUNC R24, R24 ;  /* 0x0000001800187311 */ /* 0x000e24000020d800 */
[----:B0-----:R2:W-:Y:S01]  /*a090*/  STG.E.64 desc[UR36][R8.64], R24 ;  /* 0x0000001808007986 */ /* 0x0015e2000c101b24 */
[----:B------:R-:W-:Y:S05]  /*a0a0*/  BRA `(.L_x_2548) ;  /* 0x0000000000087947 */ /* 0x000fea0003800000 */
.L_x_2574:
[----:B------:R-:W0:Y:S02]  /*a0b0*/  F2I.FTZ.U32.TRUNC.NTZ R3, R24 ;  /* 0x0000001800037305 */ /* 0x000e24000021f000 */
[----:B0-----:R0:W-:Y:S02]  /*a0c0*/  STG.E desc[UR36][R8.64], R3 ;  /* 0x0000000308007986 */ /* 0x0011e4000c101924 */
.L_x_2548:
[----:B------:R-:W-:-:S07]  /*a0d0*/  VIADD R27, R27, 0x80 ;  /* 0x000000801b1b7836 */ /* 0x000fce0000000000 */
.L_x_2508:
[----:B------:R-:W-:Y:S05]  /*a0e0*/  BSYNC B6 ;  /* 0x0000000000067941 */ /* 0x000fea0003800000 */
.L_x_2507:
[----:B------:R-:W-:-:S13]  /*a0f0*/  ISETP.GE.AND P0, PT, R27, R26, PT ;  /* 0x0000001a1b00720c */ /* 0x000fda0003f06270 */
[----:B------:R-:W-:Y:S05]  /*a100*/  @P0 EXIT ;  /* 0x000000000000094d */ /* 0x000fea0003800000 */
[----:B0--3--:R-:W0:Y:S01]  /*a110*/  LDC.64 R4, c[0x0][0x218] ;  /* 0x00008600ff047b82 */ /* 0x009e220000000a00 */
[----:B------:R-:W-:Y:S01]  /*a120*/  PRMT R0, R17, 0x9910, RZ ;  /* 0x0000991011007816 */ /* 0x000fe200000000ff */
[----:B------:R-:W-:Y:S01]  /*a130*/  IMAD R2, R2, 0x200, R27 ;  /* 0x0000020002027824 */ /* 0x000fe200078e021b */
[----:B------:R-:W-:Y:S02]  /*a140*/  ULDC UR4, c[0x0][0x244] ;  /* 0x0000910000047ab9 */ /* 0x000fe40000000800 */
[----:B------:R-:W-:Y:S01]  /*a150*/  ISETP.GT.AND P1, PT, R0, 0x9, PT ;  /* 0x000000090000780c */ /* 0x000fe20003f24270 */
[----:B-12-4-:R-:W-:-:S05]  /*a160*/  IMAD R3, R2, UR4, RZ ;  /* 0x0000000402037c24 */ /* 0x016fca000f8e02ff */
        /* <DEDUP_REMOVED lines=14> */
.L_x_2580:
[----:B------:R-:W0:Y:S02]  /*a250*/  F2I.S64.TRUNC R16, R16 ;  /* 0x0000001000107311 */ /* 0x000e24000020d900 */
[----:B0-----:R-:W-:-:S05]  /*a260*/  IMAD.MOV.U32 R5, RZ, RZ, R16 ;  /* 0x000000ffff057224 */ /* 0x001fca00078e0010 */
[----:B------:R-:W-:Y:S01]  /*a270*/  STG.E.U8 desc[UR36][R2.64], R5 ;  /* 0x0000000502007986 */ /* 0x000fe2000c101124 */
[----:B------:R-:W-:Y:S05]  /*a280*/  EXIT ;  /* 0x000000000000794d */ /* 0x000fea0003800000 */
.L_x_2579:
        /* <DEDUP_REMOVED lines=9> */
.L_x_2583:
[----:B------:R-:W0:Y:S02]  /*a320*/  F2I.FTZ.TRUNC.NTZ R5, R16 ;  /* 0x0000001000057305 */ /* 0x000e24000021f100 */
[----:B0-----:R-:W-:Y:S01]  /*a330*/  STG.E desc[UR36][R2.64], R5 ;  /* 0x0000000502007986 */ /* 0x001fe2000c101924 */
[----:B------:R-:W-:Y:S05]  /*a340*/  EXIT ;  /* 0x000000000000794d */ /* 0x000fea0003800000 */
.L_x_2582:
[----:B------:R-:W0:Y:S02]  /*a350*/  F2I.FTZ.TRUNC.NTZ R5, R16 ;  /* 0x0000001000057305 */ /* 0x000e24000021f100 */
[----:B0-----:R-:W-:Y:S01]  /*a360*/  STG.E.U16 desc[UR36][R2.64], R5 ;  /* 0x0000000502007986 */ /* 0x001fe2000c101524 */
[----:B------:R-:W-:Y:S05]  /*a370*/  EXIT ;  /* 0x000000000000794d */ /* 0x000fea0003800000 */
.L_x_2578:
        /* <DEDUP_REMOVED lines=8> */
.L_x_2585:
[----:B------:R-:W-:-:S05]  /*a400*/  F2FP.F16.F32.PACK_AB R16, RZ, R16 ;  /* 0x00000010ff10723e */ /* 0x000fca00000000ff */
[----:B------:R-:W-:Y:S01]  /*a410*/  STG.E.U16 desc[UR36][R2.64], R16 ;  /* 0x0000001002007986 */ /* 0x000fe2000c101524 */
[----:B------:R-:W-:Y:S05]  /*a420*/  EXIT ;  /* 0x000000000000794d */ /* 0x000fea0003800000 */
.L_x_2584:
        /* <DEDUP_REMOVED lines=9> */
.L_x_2587:
[----:B------:R-:W-:-:S04]  /*a4c0*/  F2FP.F16.F32.PACK_AB R5, RZ, R16 ;  /* 0x00000010ff05723e */ /* 0x000fc800000000ff */
[----:B------:R-:W-:-:S05]  /*a4d0*/  PRMT R5, R5, 0x5410, RZ ;  /* 0x0000541005057816 */ /* 0x000fca00000000ff */
[----:B------:R-:W-:Y:S01]  /*a4e0*/  STG.E desc[UR36][R2.64], R5 ;  /* 0x0000000502007986 */ /* 0x000fe2000c101924 */
[----:B------:R-:W-:Y:S05]  /*a4f0*/  EXIT ;  /* 0x000000000000794d */ /* 0x000fea0003800000 */
.L_x_2586:
[----:B------:R-:W-:-:S06]  /*a500*/  FMUL.FTZ R4, R16, 1 ;  /* 0x3f80000010047820 */ /* 0x000fcc0000410000 */
[----:B------:R-:W0:Y:S02]  /*a510*/  F2F.F64.F32 R4, R4 ;  /* 0x0000000400047310 */ /* 0x000e240000201800 */
[----:B0-----:R-:W-:Y:S01]  /*a520*/  STG.E.64 desc[UR36][R2.64], R4 ;  /* 0x0000000402007986 */ /* 0x001fe2000c101b24 */
[----:B------:R-:W-:Y:S05]  /*a530*/  EXIT ;  /* 0x000000000000794d */ /* 0x000fea0003800000 */
.L_x_2577:
        /* <DEDUP_REMOVED lines=12> */
.L_x_2590:
[----:B------:R-:W-:Y:S01]  /*a600*/  FMUL.FTZ R4, R16, 1 ;  /* 0x3f80000010047820 */ /* 0x000fe20000410000 */
[----:B------:R-:W-:-:S05]  /*a610*/  CS2R R6, SRZ ;  /* 0x0000000000067805 */ /* 0x000fca000001ff00 */
[----:B------:R-:W0:Y:S02]  /*a620*/  F2F.F64.F32 R4, R4 ;  /* 0x0000000400047310 */ /* 0x000e240000201800 */
[----:B0-----:R-:W-:Y:S01]  /*a630*/  STG.E.128 desc[UR36][R2.64], R4 ;  /* 0x0000000402007986 */ /* 0x001fe2000c101d24 */
[----:B------:R-:W-:Y:S05]  /*a640*/  EXIT ;  /* 0x000000000000794d */ /* 0x000fea0003800000 */
.L_x_2589:
        /* <DEDUP_REMOVED lines=20> */
.L_x_2594:
[----:B------:R-:W-:Y:S05]  /*a790*/  BSYNC B0 ;  /* 0x0000000000007941 */ /* 0x000fea0003800000 */
.L_x_2593:
[----:B------:R-:W-:-:S05]  /*a7a0*/  LOP3.LUT R7, R0, R7, RZ, 0xfc, !PT ;  /* 0x0000000700077212 */ /* 0x000fca00078efcff */
[----:B------:R-:W-:Y:S01]  /*a7b0*/  STG.E.U8 desc[UR36][R2.64], R7 ;  /* 0x0000000702007986 */ /* 0x000fe2000c101124 */
[----:B------:R-:W-:Y:S05]  /*a7c0*/  EXIT ;  /* 0x000000000000794d */ /* 0x000fea0003800000 */
.L_x_2592:
        /* <DEDUP_REMOVED lines=12> */
.L_x_2596:
[----:B------:R-:W-:Y:S01]  /*a890*/  IMAD.MOV.U32 R0, RZ, RZ, 0x7f ;  /* 0x0000007fff007424 */ /* 0x000fe200078e00ff */
[----:B------:R-:W-:-:S04]  /*a8a0*/  ISETP.GT.U32.AND P0, PT, R4, 0x7f800000, PT ;  /* 0x7f8000000400780c */ /* 0x000fc80003f04070 */
[----:B------:R-:W-:-:S09]  /*a8b0*/  SEL R0, R0, 0x7c, P0 ;  /* 0x0000007c00007807 */ /* 0x000fd20000000000 */
.L_x_2597:
[----:B------:R-:W-:Y:S05]  /*a8c0*/  BSYNC B0 ;  /* 0x0000000000007941 */ /* 0x000fea0003800000 */
.L_x_2595:
[----:B------:R-:W-:-:S04]  /*a8d0*/  LOP3.LUT R16, R16, 0x80000000, RZ, 0xc0, !PT ;  /* 0x8000000010107812 */ /* 0x000fc800078ec0ff */
[----:B------:R-:W-:-:S04]  /*a8e0*/  SHF.R.U32.HI R5, RZ, 0x18, R16 ;  /* 0x00000018ff057819 */ /* 0x000fc80000011610 */
[----:B------:R-:W-:-:S05]  /*a8f0*/  LOP3.LUT R5, R0, R5, RZ, 0xfc, !PT ;  /* 0x0000000500057212 */ /* 0x000fca00078efcff */
[----:B------:R-:W-:Y:S01]  /*a900*/  STG.E.U8 desc[UR36][R2.64], R5 ;  /* 0x0000000502007986 */ /* 0x000fe2000c101124 */
[----:B------:R-:W-:Y:S05]  /*a910*/  EXIT ;  /* 0x000000000000794d */ /* 0x000fea0003800000 */
.L_x_2591:
[----:B------:R-:W-:-:S05]  /*a920*/  F2FP.BF16.F32.PACK_AB R16, RZ, R16 ;  /* 0x00000010ff10723e */ /* 0x000fca00000010ff */
[----:B------:R-:W-:Y:S01]  /*a930*/  STG.E.U16 desc[UR36][R2.64], R16 ;  /* 0x0000001002007986 */ /* 0x000fe2000c101524 */
[----:B------:R-:W-:Y:S05]  /*a940*/  EXIT ;  /* 0x000000000000794d */ /* 0x000fea0003800000 */
.L_x_2588:
        /* <DEDUP_REMOVED lines=11> */
.L_x_2600:
        /* <DEDUP_REMOVED lines=16> */
.L_x_2603:
[----:B------:R-:W-:-:S04]  /*ab00*/  LOP3.LUT R16, R16, 0x80000000, RZ, 0xc0, !PT ;  /* 0x8000000010107812 */ /* 0x000fc800078ec0ff */
[----:B------:R-:W-:-:S04]  /*ab10*/  SHF.R.U32.HI R5, RZ, 0x18, R16 ;  /* 0x00000018ff057819 */ /* 0x000fc80000011610 */
[----:B------:R-:W-:-:S04]  /*ab20*/  LOP3.LUT R4, R4, R5, RZ, 0xfc, !PT ;  /* 0x0000000504047212 */ /* 0x000fc800078efcff */
[----:B------:R-:W-:-:S07]  /*ab30*/  PRMT R0, R4, 0x7610, R0 ;  /* 0x0000761004007816 */ /* 0x000fce0000000000 */
.L_x_2602:
[----:B------:R-:W-:Y:S05]  /*ab40*/  BSYNC B0 ;  /* 0x0000000000007941 */ /* 0x000fea0003800000 */
.L_x_2601:
[----:B------:R-:W-:Y:S01]  /*ab50*/  STG.E.U8 desc[UR36][R2.64], R0 ;  /* 0x0000000002007986 */ /* 0x000fe2000c101124 */
[----:B------:R-:W-:Y:S05]  /*ab60*/  EXIT ;  /* 0x000000000000794d */ /* 0x000fea0003800000 */
.L_x_2599:
        /* <DEDUP_REMOVED lines=16> */
.L_x_2606:
[----:B------:R-:W-:-:S04]  /*ac70*/  LOP3.LUT R16, R16, 0x80000000, RZ, 0xc0, !PT ;  /* 0x8000000010107812 */ /* 0x000fc800078ec0ff */
[----:B------:R-:W-:-:S04]  /*ac80*/  SHF.R.U32.HI R5, RZ, 0x18, R16 ;  /* 0x00000018ff057819 */ /* 0x000fc80000011610 */
[----:B------:R-:W-:-:S04]  /*ac90*/  LOP3.LUT R4, R4, R5, RZ, 0xfc, !PT ;  /* 0x0000000504047212 */ /* 0x000fc800078efcff */
[----:B------:R-:W-:-:S07]  /*aca0*/  PRMT R0, R4, 0x7610, R0 ;  /* 0x0000761004007816 */ /* 0x000fce0000000000 */
.L_x_2605:
[----:B------:R-:W-:Y:S05]  /*acb0*/  BSYNC B0 ;  /* 0x0000000000007941 */ /* 0x000fea0003800000 */
.L_x_2604:
[----:B------:R-:W-:Y:S01]  /*acc0*/  STG.E.U8 desc[UR36][R2.64], R0 ;  /* 0x0000000002007986 */ /* 0x000fe2000c101124 */
[----:B------:R-:W-:Y:S05]  /*acd0*/  EXIT ;  /* 0x000000000000794d */ /* 0x000fea0003800000 */
.L_x_2598:
        /* <DEDUP_REMOVED lines=21> */
.L_x_2581:
        /* <DEDUP_REMOVED lines=16> */
.L_x_2609:
[----:B------:R-:W-:Y:S05]  /*af30*/  EXIT ;  /* 0x000000000000794d */ /* 0x000fea0003800000 */
.L_x_2608:
[----:B------:R-:W0:Y:S02]  /*af40*/  F2I.U64.TRUNC R16, R16 ;  /* 0x0000001000107311 */ /* 0x000e24000020d800 */
[----:B0-----:R-:W-:Y:S01]  /*af50*/  STG.E.64 desc[UR36][R2.64], R16 ;  /* 0x0000001002007986 */ /* 0x001fe2000c101b24 */
[----:B------:R-:W-:Y:S05]  /*af60*/  EXIT ;  /* 0x000000000000794d */ /* 0x000fea0003800000 */
.L_x_2607:
[----:B------:R-:W0:Y:S02]  /*af70*/  F2I.FTZ.U32.TRUNC.NTZ R5, R16 ;  /* 0x0000001000057305 */ /* 0x000e24000021f000 */
[----:B0-----:R-:W-:Y:S01]  /*af80*/  STG.E desc[UR36][R2.64], R5 ;  /* 0x0000000502007986 */ /* 0x001fe2000c101924 */
[----:B------:R-:W-:Y:S05]  /*af90*/  EXIT ;  /* 0x000000000000794d */ /* 0x000fea0003800000 */
.L_x_2610:
        /* <DEDUP_REMOVED lines=14> */
.L_x_3524:


//--------------------- .text._ZN2at6native18elementwise_kernelILi128ELi2EZNS0_22gpu_kernel_impl_nocastIZZZNS0_12prelu_kernelERNS_14TensorIteratorEENKUlvE_clEvENKUlvE0_clEvEUlffE_EEvRNS_18TensorIteratorBaseERKT_EUliE_EEviT1_ --------------------------
	.section	.text._ZN2at6native18elementwise_kernelILi128ELi2EZNS0_22gpu_kernel_impl_nocastIZZZNS0_12prelu_kernelERNS_14TensorIteratorEENKUlvE_clEvENKUlvE0_clEvEUlffE_EEvRNS_18TensorIteratorBaseERKT_EUliE_EEviT1_,"ax",@progbits
	.align	128
        .global         _ZN2at6native18elementwise_kernelILi128ELi2EZNS0_22gpu_kernel_impl_nocastIZZZNS0_12prelu_kernelERNS_14TensorIteratorEENKUlvE_clEvENKUlvE0_clEvEUlffE_EEvRNS_18TensorIteratorBaseERKT_EUliE_EEviT1_
        .type           _ZN2at6native18elementwise_kernelILi128ELi2EZNS0_22gpu_kernel_impl_nocastIZZZNS0_12prelu_kernelERNS_14TensorIteratorEENKUlvE_clEvENKUlvE0_clEvEUlffE_EEvRNS_18TensorIteratorBaseERKT_EUliE_EEviT1_,@function
        .size           _ZN2at6native18elementwise_kernelILi128ELi2EZNS0_22gpu_kernel_impl_nocastIZZZNS0_12prelu_kernelERNS_14TensorIteratorEENKUlvE_clEvENKUlvE0_clEvEUlffE_EEvRNS_18TensorIteratorBaseERKT_EUliE_EEviT1_,(.L_x_3525 - _ZN2at6native18elementwise_kernelILi128ELi2EZNS0_22gpu_kernel_impl_nocastIZZZNS0_12prelu_kernelERNS_14TensorIteratorEENKUlvE_clEvENKUlvE0_clEvEUlffE_EEvRNS_18TensorIteratorBaseERKT_EUliE_EEviT1_)
        .other          _ZN2at6native18elementwise_kernelILi128ELi2EZNS0_22gpu_kernel_impl_nocastIZZZNS0_12prelu_kernelERNS_14TensorIteratorEENKUlvE_clEvENKUlvE0_clEvEUlffE_EEvRNS_18TensorIteratorBaseERKT_EUliE_EEviT1_,@"STO_CUDA_ENTRY STV_DEFAULT"
_ZN2at6native18elementwise_kernelILi128ELi2EZNS0_22gpu_kernel_impl_nocastIZZZNS0_12prelu_kernelERNS_14TensorIteratorEENKUlvE_clEvENKUlvE0_clEvEUlffE_EEvRNS_18TensorIteratorBaseERKT_EUliE_EEviT1_:
.text._ZN2at6native18elementwise_kernelILi128ELi2EZNS0_22gpu_kernel_impl_nocastIZZZNS0_12prelu_kernelERNS_14TensorIteratorEENKUlvE_clEvENKUlvE0_clEvEUlffE_EEvRNS_18TensorIteratorBaseERKT_EUliE_EEviT1_:
[----:B------:R-:W-:Y:S01]  /*0000*/  LDC R1, c[0x0][0x28] ;  /* 0x00000a00ff017b82 */ /* 0x000fe20000000800 */
[----:B------:R-:W0:Y:S01]  /*0010*/  S2R R0, SR_CTAID.X ;  /* 0x0000000000007919 */ /* 0x000e220000002500 */
[----:B------:R-:W-:Y:S01]  /*0020*/  ULDC UR6, c[0x0][0x210] ;  /* 0x0000840000067ab9 */ /* 0x000fe20000000800 */
[----:B------:R-:W-:Y:S01]  /*0030*/  ULDC.64 UR4, c[0x0][0x208] ;  /* 0x0000820000047ab9 */ /* 0x000fe20000000a00 */
[----:B------:R-:W-:Y:S01]  /*0040*/  BSSY B0, `(.L_x_2611) ;  /* 0x0000176000007945 */ /* 0x000fe20003800000 */
[----:B------:R-:W0:Y:S02]  /*0050*/  S2R R3, SR_TID.X ;  /* 0x0000000000037919 */ /* 0x000e240000002100 */
[----:B0-----:R-:W-:-:S04]  /*0060*/  LEA R0, R0, R3, 0x8 ;  /* 0x0000000300007211 */ /* 0x001fc800078e40ff */
[----:B------:R-:W-:Y:S02]  /*0070*/  ISETP.GE.AND P0, PT, R0, UR6, PT ;  /* 0x0000000600007c0c */ /* 0x000fe4000bf06270 */
[----:B------:R-:W-:-:S11]  /*0080*/  MOV R9, R0 ;  /* 0x0000000000097202 */ /* 0x000fd60000000f00 */
[----:B------:R-:W-:Y:S05]  /*0090*/  @P0 BRA `(.L_x_2612) ;  /* 0x0000001400c00947 */ /* 0x000fea0003800000 */
[----:B------:R-:W0:Y:S01]  /*00a0*/  LDC R5, c[0x0][0x218] ;  /* 0x00008600ff057b82 */ /* 0x000e220000000800 */
[----:B------:R-:W-:Y:S01]  /*00b0*/  HFMA2.MMA R4, -RZ, RZ, 0, 0 ;  /* 0x00000000ff047435 */ /* 0x000fe200000001ff */
[----:B------:R-:W-:Y:S02]  /*00c0*/  CS2R R2, SRZ ;  /* 0x0000000000027805 */ /* 0x000fe4000001ff00 */
        /* <DEDUP_REMOVED lines=350> */
.L_x_2613:
[----:B------:R-:W-:Y:S02]  /*16b0*/  ULDC.64 UR8, c[0x0][0x480] ;  /* 0x0001200000087ab9 */ /* 0x000fe40000000a00 */
[----:B------:R-:W-:-:S04]  /*16c0*/  IADD3 R4, P0, R4, UR8, RZ ;  /* 0x0000000804047c10 */ /* 0x000fc8000ff1e0ff */
[----:B------:R-:W-:Y:S01]  /*16d0*/  IADD3.X R5, RZ, UR9, RZ, P0, !PT ;  /* 0x00000009ff057c10 */ /* 0x000fe200087fe4ff */
[----:B------:R-:W-:-:S04]  /*16e0*/  ULDC.64 UR8, c[0x0][0x488] ;  /* 0x0001220000087ab9 */ /* 0x000fc80000000a00 */
[----:B------:R-:W2:Y:S01]  /*16f0*/  LDG.E R11, desc[UR4][R4.64] ;  /* 0x00000004040b7981 */ /* 0x000ea2000c1e1900 */
[----:B------:R-:W-:-:S04]  /*1700*/  IADD3 R6, P0, R2, UR8, RZ ;  /* 0x0000000802067c10 */ /* 0x000fc8000ff1e0ff */
[----:B------:R-:W-:Y:S01]  /*1710*/  IADD3.X R7, RZ, UR9, RZ, P0, !PT ;  /* 0x00000009ff077c10 */ /* 0x000fe200087fe4ff */
[----:B------:R-:W-:-:S04]  /*1720*/  ULDC.64 UR8, c[0x0][0x478] ;  /* 0x00011e0000087ab9 */ /* 0x000fc80000000a00 */
[----:B------:R-:W3:Y:S01]  /*1730*/  LDG.E R6, desc[UR4][R6.64] ;  /* 0x0000000406067981 */ /* 0x000ee2000c1e1900 */
[----:B------:R-:W-:Y:S02]  /*1740*/  IADD3 R2, P1, R3, UR8, RZ ;  /* 0x0000000803027c10 */ /* 0x000fe4000ff3e0ff */
[----:B------:R-:W-:Y:S02]  /*1750*/  IADD3 R9, R0, 0x80, RZ ;  /* 0x0000008000097810 */ /* 0x000fe40007ffe0ff */
[----:B------:R-:W-:Y:S02]  /*1760*/  IADD3.X R3, RZ, UR9, RZ, P1, !PT ;  /* 0x00000009ff037c10 */ /* 0x000fe40008ffe4ff */
[----:B--2---:R-:W-:-:S13]  /*1770*/  FSETP.GT.FTZ.AND P0, PT, R11, RZ, PT ;  /* 0x000000ff0b00720b */ /* 0x004fda0003f14000 */
[----:B---3--:R-:W-:-:S05]  /*1780*/  @!P0 FMUL.FTZ R11, R11, R6 ;  /* 0x000000060b0b8220 */ /* 0x008fca0000410000 */
[----:B------:R0:W-:Y:S02]  /*1790*/  STG.E desc[UR4][R2.64], R11 ;  /* 0x0000000b02007986 */ /* 0x0001e4000c101904 */
.L_x_2612:
[----:B------:R-:W-:Y:S05]  /*17a0*/  BSYNC B0 ;  /* 0x0000000000007941 */ /* 0x000fea0003800000 */
.L_x_2611:
[----:B------:R-:W-:-:S13]  /*17b0*/  ISETP.GE.AND P0, PT, R9, UR6, PT ;  /* 0x0000000609007c0c */ /* 0x000fda000bf06270 */
[----:B------:R-:W-:Y:S05]  /*17c0*/  @P0 EXIT ;  /* 0x000000000000094d */ /* 0x000fea0003800000 */
[----:B------:R-:W1:Y:S01]  /*17d0*/  LDC R8, c[0x0][0x218] ;  /* 0x00008600ff087b82 */ /* 0x000e620000000800 */
[----:B------:R-:W-:Y:S01]  /*17e0*/  HFMA2.MMA R0, -RZ, RZ, 0, 0 ;  /* 0x00000000ff007435 */ /* 0x000fe200000001ff */
[----:B0-----:R-:W-:Y:S02]  /*17f0*/  CS2R R2, SRZ ;  /* 0x0000000000027805 */ /* 0x001fe4000001ff00 */
[----:B-1----:R-:W-:-:S13]  /*1800*/  ISETP.NE.AND P0, PT, R8, RZ, PT ;  /* 0x000000ff0800720c */ /* 0x002fda0003f05270 */
[----:B------:R-:W-:Y:S05]  /*1810*/  @!P0 BRA `(.L_x_2614) ;  /* 0x0000001400708947 */ /* 0x000fea0003800000 */
[----:B------:R-:W-:Y:S01]  /*1820*/  MOV R2, RZ ;  /* 0x000000ff00027202 */ /* 0x000fe20000000f00 */
[----:B------:R-:W-:Y:S01]  /*1830*/  ULDC.64 UR6, c[0x0][0x220] ;  /* 0x0000880000067ab9 */ /* 0x000fe20000000a00 */
[----:B------:R-:W-:Y:S01]  /*1840*/  MOV R3, R9 ;  /* 0x0000000900037202 */ /* 0x000fe20000000f00 */
[----:B------:R-:W-:Y:S01]  /*1850*/  ULDC UR8, c[0x0][0x350] ;  /* 0x0000d40000087ab9 */ /* 0x000fe20000000800 */
[----:B------:R-:W-:Y:S01]  /*1860*/  ISETP.NE.AND P0, PT, R8, 0x1, PT ;  /* 0x000000010800780c */ /* 0x000fe20003f05270 */
        /* <DEDUP_REMOVED lines=328> */
[----:B------:R-:W2:Y:S08]  /*2cf0*/  @P0 LDC.64 R6, c[0x0][0x468] ;  /* 0x00011a00ff060b82 */ /* 0x000eb00000000a00 */
[----:B------:R-:W3:Y:S01]  /*2d00*/  @P0 LDC R12, c[0x0][0x470] ;  /* 0x00011c00ff0c0b82 */ /* 0x000ee20000000800 */
[----:B0-----:R-:W-:-:S05]  /*2d10*/  @P0 IMAD.HI.U32 R4, R9, R10, R8 ;  /* 0x0000000a09040227 */ /* 0x001fca00078e0008 */
        /* <DEDUP_REMOVED lines=11> */
[----:B---3--:R-:W-:-:S07]  /*2dd0*/  @P0 IMAD R0, R9, R12, R0 ;  /* 0x0000000c09000224 */ /* 0x008fce00078e0200 */
.L_x_2614:
        /* <DEDUP_REMOVED lines=9> */
[----:B------:R-:W-:-:S04]  /*2e70*/  IADD3 R2, P1, R3, UR6, RZ ;  /* 0x0000000603027c10 */ /* 0x000fc8000ff3e0ff */
[----:B------:R-:W-:Y:S02]  /*2e80*/  IADD3.X R3, RZ, UR7, RZ, P1, !PT ;  /* 0x00000007ff037c10 */ /* 0x000fe40008ffe4ff */
[----:B--2---:R-:W-:-:S13]  /*2e90*/  FSETP.GT.FTZ.AND P0, PT, R9, RZ, PT ;  /* 0x000000ff0900720b */ /* 0x004fda0003f14000 */
[----:B---3--:R-:W-:-:S05]  /*2ea0*/  @!P0 FMUL.FTZ R9, R9, R6 ;  /* 0x0000000609098220 */ /* 0x008fca0000410000 */
[----:B------:R-:W-:Y:S01]  /*2eb0*/  STG.E desc[UR4][R2.64], R9 ;  /* 0x0000000902007986 */ /* 0x000fe2000c101904 */
[----:B------:R-:W-:Y:S05]  /*2ec0*/  EXIT ;  /* 0x000000000000794d */ /* 0x000fea0003800000 */
.L_x_2615:
        /* <DEDUP_REMOVED lines=11> */
.L_x_3525:


//--------------------- .text._ZN2at6native27unrolled_elementwise_kernelIZZZNS0_12prelu_kernelERNS_14TensorIteratorEENKUlvE_clEvENKUlvE0_clEvEUlffE_St5arrayIPcLm3EELi4E23TrivialOffsetCalculatorILi2EjESA_ILi1EjENS0_6memory15LoadWithoutCastENSD_16StoreWithoutCastEEEviT_T0_T2_T3_T4_T5_ --------------------------
	.section	.text._ZN2at6native27unrolled_elementwise_kernelIZZZNS0_12prelu_kernelERNS_14TensorIteratorEENKUlvE_clEvENKUlvE0_clEvEUlffE_St5arrayIPcLm3EELi4E23TrivialOffsetCalculatorILi2EjESA_ILi1EjENS0_6memory15LoadWithoutCastENSD_16StoreWithoutCastEEEviT_T0_T2_T3_T4_T5_,"ax",@progbits
	.align	128
        .global         _ZN2at6native27unrolled_elementwise_kernelIZZZNS0_12prelu_kernelERNS_14TensorIteratorEENKUlvE_clEvENKUlvE0_clEvEUlffE_St5arrayIPcLm3EELi4E23TrivialOffsetCalculatorILi2EjESA_ILi1EjENS0_6memory15LoadWithoutCastENSD_16StoreWithoutCastEEEviT_T0_T2_T3_T4_T5_
        .type           _ZN2at6native27unrolled_elementwise_kernelIZZZNS0_12prelu_kernelERNS_14TensorIteratorEENKUlvE_clEvENKUlvE0_clEvEUlffE_St5arrayIPcLm3EELi4E23TrivialOffsetCalculatorILi2EjESA_ILi1EjENS0_6memory15LoadWithoutCastENSD_16StoreWithoutCastEEEviT_T0_T2_T3_T4_T5_,@function
        .size           _ZN2at6native27unrolled_elementwise_kernelIZZZNS0_12prelu_kernelERNS_14TensorIteratorEENKUlvE_clEvENKUlvE0_clEvEUlffE_St5arrayIPcLm3EELi4E23TrivialOffsetCalculatorILi2EjESA_ILi1EjENS0_6memory15LoadWithoutCastENSD_16StoreWithoutCastEEEviT_T0_T2_T3_T4_T5_,(.L_x_3526 - _ZN2at6native27unrolled_elementwise_kernelIZZZNS0_12prelu_kernelERNS_14TensorIteratorEENKUlvE_clEvENKUlvE0_clEvEUlffE_St5arrayIPcLm3EELi4E23TrivialOffsetCalculatorILi2EjESA_ILi1EjENS0_6memory15LoadWithoutCastENSD_16StoreWithoutCastEEEviT_T0_T2_T3_T4_T5_)
        .other          _ZN2at6native27unrolled_elementwise_kernelIZZZNS0_12prelu_kernelERNS_14TensorIteratorEENKUlvE_clEvENKUlvE0_clEvEUlffE_St5arrayIPcLm3EELi4E23TrivialOffsetCalculatorILi2EjESA_ILi1EjENS0_6memory15LoadWithoutCastENSD_16StoreWithoutCastEEEviT_T0_T2_T3_T4_T5_,@"STO_CUDA_ENTRY STV_DEFAULT"
_ZN2at6native27unrolled_elementwise_kernelIZZZNS0_12prelu_kernelERNS_14TensorIteratorEENKUlvE_clEvENKUlvE0_clEvEUlffE_St5arrayIPcLm3EELi4E23TrivialOffsetCalculatorILi2EjESA_ILi1EjENS0_6memory15LoadWithoutCastENSD_16StoreWithoutCastEEEviT_T0_T2_T3_T4_T5_:
.text._ZN2at6native27unrolled_elementwise_kernelIZZZNS0_12prelu_kernelERNS_14TensorIteratorEENKUlvE_clEvENKUlvE0_clEvEUlffE_St5arrayIPcLm3EELi4E23TrivialOffsetCalculatorILi2EjESA_ILi1EjENS0_6memory15LoadWithoutCastENSD_16StoreWithoutCastEEEviT_T0_T2_T3_T4_T5_:
[----:B------:R-:W-:Y:S01]  /*0000*/  LDC R1, c[0x0][0x28] ;  /* 0x00000a00ff017b82 */ /* 0x000fe20000000800 */
[----:B------:R-:W0:Y:S07]  /*0010*/  S2R R0, SR_CTAID.X ;  /* 0x0000000000007919 */ /* 0x000e2e0000002500 */
[----:B------:R-:W0:Y:S01]  /*0020*/  LDC R3, c[0x0][0x210] ;  /* 0x00008400ff037b82 */ /* 0x000e220000000800 */
[----:B------:R-:W-:Y:S01]  /*0030*/  IMAD.MOV.U32 R16, RZ, RZ, RZ ;  /* 0x000000ffff107224 */ /* 0x000fe200078e00ff */
[----:B------:R-:W-:Y:S01]  /*0040*/  ULDC.64 UR4, c[0x0][0x208] ;  /* 0x0000820000047ab9 */ /* 0x000fe20000000a00 */
[----:B------:R-:W1:Y:S01]  /*0050*/  S2R R17, SR_TID.X ;  /* 0x0000000000117919 */ /* 0x000e620000002100 */
[----:B------:R-:W-:Y:S01]  /*0060*/  HFMA2.MMA R18, -RZ, RZ, 0, 0 ;  /* 0x00000000ff127435 */ /* 0x000fe200000001ff */
[----:B------:R-:W-:-:S02]  /*0070*/  IMAD.MOV.U32 R15, RZ, RZ, RZ ;  /* 0x000000ffff0f7224 */ /* 0x000fc400078e00ff */
[----:B0-----:R-:W-:Y:S01]  /*0080*/  IMAD R14, R0, -0x200, R3 ;  /* 0xfffffe00000e7824 */ /* 0x001fe200078e0203 */
[----:B-1----:R-:W-:-:S04]  /*0090*/  MOV R19, R17 ;  /* 0x0000001100137202 */ /* 0x002fc80000000f00 */
[----:B------:R-:W-:-:S13]  /*00a0*/  ISETP.GE.AND P0, PT, R17, R14, PT ;  /* 0x0000000e1100720c */ /* 0x000fda0003f06270 */
[----:B------:R-:W-:Y:S01]  /*00b0*/  @!P0 IMAD R21, R0, 0x200, R19 ;  /* 0x0000020000158824 */ /* 0x000fe200078e0213 */
[----:B------:R-:W-:Y:S01]  /*00c0*/  @!P0 IADD3 R19, R19, 0x80, RZ ;  /* 0x0000008013138810 */ /* 0x000fe20007ffe0ff */
[----:B------:R-:W0:Y:S03]  /*00d0*/  @!P0 LDC.64 R12, c[0x0][0x220] ;  /* 0x00008800ff0c8b82 */ /* 0x000e260000000a00 */
[----:B------:R-:W-:-:S05]  /*00e0*/  ISETP.GE.AND P1, PT, R19, R14, PT ;  /* 0x0000000e1300720c */ /* 0x000fca0003f26270 */
[----:B------:R-:W1:Y:S08]  /*00f0*/  @!P0 LDC.64 R10, c[0x0][0x228] ;  /* 0x00008a00ff0a8b82 */ /* 0x000e700000000a00 */
[----:B------:R-:W-:Y:S01]  /*0100*/  @!P1 IMAD R23, R0, 0x200, R19 ;  /* 0x0000020000179824 */ /* 0x000fe200078e0213 */
[----:B------:R-:W-:Y:S01]  /*0110*/  @!P1 IADD3 R19, R19, 0x80, RZ ;  /* 0x0000008013139810 */ /* 0x000fe20007ffe0ff */
[----:B------:R-:W2:Y:S03]  /*0120*/  @!P1 LDC.64 R6, c[0x0][0x220] ;  /* 0x00008800ff069b82 */ /* 0x000ea60000000a00 */
[----:B------:R-:W-:Y:S01]  /*0130*/  ISETP.GE.AND P3, PT, R19, R14, PT ;  /* 0x0000000e1300720c */ /* 0x000fe20003f66270 */
[----:B0-----:R-:W-:-:S04]  /*0140*/  @!P0 IMAD.WIDE.U32 R12, R21, 0x4, R12 ;  /* 0x00000004150c8825 */ /* 0x001fc800078e000c */
[----:B------:R-:W0:Y:S01]  /*0150*/  @!P1 LDC.64 R2, c[0x0][0x228] ;  /* 0x00008a00ff029b82 */ /* 0x000e220000000a00 */
[----:B------:R3:W4:Y:S07]  /*0160*/  @!P0 LDG.E R16, desc[UR4][R12.64] ;  /* 0x000000040c108981 */ /* 0x00072e000c1e1900 */
[----:B------:R-:W3:Y:S01]  /*0170*/  @!P3 LDC.64 R8, c[0x0][0x220] ;  /* 0x00008800ff08bb82 */ /* 0x000ee20000000a00 */
[----:B-1----:R-:W-:Y:S01]  /*0180*/  @!P0 IMAD.WIDE.U32 R10, R21, 0x4, R10 ;  /* 0x00000004150a8825 */ /* 0x002fe200078e000a */
[----:B------:R-:W-:-:S02]  /*0190*/  CS2R R20, SRZ ;  /* 0x0000000000147805 */ /* 0x000fc4000001ff00 */
[----:B------:R-:W-:-:S04]  /*01a0*/  @!P3 LEA R25, R0, R19, 0x9 ;  /* 0x000000130019b211 */ /* 0x000fc800078e48ff */
[----:B------:R-:W1:Y:S01]  /*01b0*/  @!P3 LDC.64 R4, c[0x0][0x228] ;  /* 0x00008a00ff04bb82 */ /* 0x000e620000000a00 */
[----:B------:R-:W4:Y:S01]  /*01c0*/  @!P0 LDG.E R21, desc[UR4][R10.64] ;  /* 0x000000040a158981 */ /* 0x000f22000c1e1900 */
[----:B--2---:R-:W-:-:S05]  /*01d0*/  @!P1 IMAD.WIDE.U32 R6, R23, 0x4, R6 ;  /* 0x0000000417069825 */ /* 0x004fca00078e0006 */
[----:B------:R2:W4:Y:S01]  /*01e0*/  @!P1 LDG.E R15, desc[UR4][R6.64] ;  /* 0x00000004060f9981 */ /* 0x000522000c1e1900 */
[----:B---3--:R-:W-:-:S05]  /*01f0*/  @!P3 IMAD.WIDE.U32 R8, R25, 0x4, R8 ;  /* 0x000000041908b825 */ /* 0x008fca00078e0008 */
[----:B------:R3:W4:Y:S01]  /*0200*/  @!P3 LDG.E R18, desc[UR4][R8.64] ;  /* 0x000000040812b981 */ /* 0x000722000c1e1900 */
[----:B0-----:R-:W-:Y:S01]  /*0210*/  @!P1 IMAD.WIDE.U32 R22, R23, 0x4, R2 ;  /* 0x0000000417169825 */ /* 0x001fe200078e0002 */
[----:B------:R-:W-:-:S03]  /*0220*/  CS2R R2, SRZ ;  /* 0x0000000000027805 */ /* 0x000fc6000001ff00 */
[----:B-1----:R-:W-:Y:S01]  /*0230*/  @!P3 IMAD.WIDE.U32 R24, R25, 0x4, R4 ;  /* 0x000000041918b825 */ /* 0x002fe200078e0004 */
[----:B------:R-:W4:Y:S04]  /*0240*/  @!P1 LDG.E R20, desc[UR4][R22.64] ;  /* 0x0000000416149981 */ /* 0x000f28000c1e1900 */
[----:B------:R-:W4:Y:S01]  /*0250*/  @!P3 LDG.E R3, desc[UR4][R24.64] ;  /* 0x000000041803b981 */ /* 0x000f22000c1e1900 */
[----:B------:R-:W-:-:S05]  /*0260*/  @!P3 VIADD R19, R19, 0x80 ;  /* 0x000000801313b836 */ /* 0x000fca0000000000 */
[----:B------:R-:W-:-:S13]  /*0270*/  ISETP.GE.AND P2, PT, R19, R14, PT ;  /* 0x0000000e1300720c */ /* 0x000fda0003f46270 */
[----:B------:R-:W0:Y:S01]  /*0280*/  @!P2 LDC.64 R4, c[0x0][0x228] ;  /* 0x00008a00ff04ab82 */ /* 0x000e220000000a00 */
[----:B------:R-:W-:-:S07]  /*0290*/  @!P2 LEA R13, R0, R19, 0x9 ;  /* 0x00000013000da211 */ /* 0x000fce00078e48ff */
[----:B--2---:R-:W3:Y:S01]  /*02a0*/  @!P2 LDC.64 R6, c[0x0][0x220] ;  /* 0x00008800ff06ab82 */ /* 0x004ee20000000a00 */
[----:B0-----:R-:W-:-:S07]  /*02b0*/  @!P2 IMAD.WIDE.U32 R10, R13, 0x4, R4 ;  /* 0x000000040d0aa825 */ /* 0x001fce00078e0004 */
[----:B------:R-:W0:Y:S01]  /*02c0*/  @!P0 LDC.64 R4, c[0x0][0x218] ;  /* 0x00008600ff048b82 */ /* 0x000e220000000a00 */
[----:B---3--:R-:W-:Y:S01]  /*02d0*/  @!P2 IMAD.WIDE.U32 R8, R13, 0x4, R6 ;  /* 0x000000040d08a825 */ /* 0x008fe200078e0006 */
[----:B------:R-:W-:-:S04]  /*02e0*/  MOV R7, RZ ;  /* 0x000000ff00077202 */ /* 0x000fc80000000f00 */
[----:B------:R1:W5:Y:S01]  /*02f0*/  @!P2 LDG.E R2, desc[UR4][R8.64] ;  /* 0x000000040802a981 */ /* 0x000362000c1e1900 */
[----:B------:R-:W-:Y:S01]  /*0300*/  VIADD R6, R17, 0x80 ;  /* 0x0000008011067836 */ /* 0x000fe20000000000 */
[----:B------:R-:W-:Y:S02]  /*0310*/  MOV R13, R17 ;  /* 0x00000011000d7202 */ /* 0x000fe40000000f00 */
[----:B------:R2:W5:Y:S01]  /*0320*/  @!P2 LDG.E R7, desc[UR4][R10.64] ;  /* 0x000000040a07a981 */ /* 0x000562000c1e1900 */
[----:B-1----:R-:W-:-:S04]  /*0330*/  @!P0 IMAD R9, R0, 0x200, R17 ;  /* 0x0000020000098824 */ /* 0x002fc800078e0211 */
[----:B0-----:R-:W-:Y:S01]  /*0340*/  @!P0 IMAD.WIDE.U32 R4, R9, 0x4, R4 ;  /* 0x0000000409048825 */ /* 0x001fe200078e0004 */
[----:B------:R-:W-:-:S04]  /*0350*/  @!P0 MOV R13, R6 ;  /* 0x00000006000d8202 */ /* 0x000fc80000000f00 */
[----:B------:R-:W-:Y:S01]  /*0360*/  ISETP.GE.AND P4, PT, R13, R14, PT ;  /* 0x0000000e0d00720c */ /* 0x000fe20003f86270 */
[----:B------:R-:W-:Y:S01]  /*0370*/  BSSY B0, `(.L_x_2616) ;  /* 0x0000013000007945 */ /* 0x000fe20003800000 */
[----:B----4-:R-:W-:-:S13]  /*0380*/  FSETP.GT.FTZ.AND P1, PT, R16, RZ, PT ;  /* 0x000000ff1000720b */ /* 0x010fda0003f34000 */
[----:B------:R-:W-:-:S05]  /*0390*/  @!P1 FMUL.FTZ R16, R21, R16 ;  /* 0x0000001015109220 */ /* 0x000fca0000410000 */
[----:B------:R2:W-:Y:S01]  /*03a0*/  @!P0 STG.E desc[UR4][R4.64], R16 ;  /* 0x0000001004008986 */ /* 0x0005e2000c101904 */
[----:B------:R-:W-:Y:S02]  /*03b0*/  FSETP.GT.FTZ.AND P2, PT, R15, RZ, PT ;  /* 0x000000ff0f00720b */ /* 0x000fe40003f54000 */
[----:B------:R-:W-:-:S11]  /*03c0*/  FSETP.GT.FTZ.AND P3, PT, R18, RZ, PT ;  /* 0x000000ff1200720b */ /* 0x000fd60003f74000 */
[----:B------:R-:W-:Y:S02]  /*03d0*/  @!P2 FMUL.FTZ R15, R20, R15 ;  /* 0x0000000f140fa220 */ /* 0x000fe40000410000 */
[----:B------:R-:W-:Y:S01]  /*03e0*/  @!P3 FMUL.FTZ R18, R3, R18 ;  /* 0x000000120312b220 */ /* 0x000fe20000410000 */
[----:B--2---:R-:W-:Y:S06]  /*03f0*/  @P4 BRA `(.L_x_2617) ;  /* 0x0000000000284947 */ /* 0x004fec0003800000 */
[----:B------:R-:W0:Y:S01]  /*0400*/  LDC.64 R8, c[0x0][0x218] ;  /* 0x00008600ff087b82 */ /* 0x000e220000000a00 */
[----:B------:R-:W-:Y:S02]  /*0410*/  LEA R5, R0, R13, 0x9 ;  /* 0x0000000d00057211 */ /* 0x000fe400078e48ff */
[----:B------:R-:W-:-:S04]  /*0420*/  IADD3 R13, R13, 0x80, RZ ;  /* 0x000000800d0d7810 */ /* 0x000fc80007ffe0ff */
[----:B------:R-:W-:-:S13]  /*0430*/  ISETP.GE.AND P0, PT, R13, R14, PT ;  /* 0x0000000e0d00720c */ /* 0x000fda0003f06270 */
[----:B------:R-:W-:Y:S01]  /*0440*/  @!P0 IMAD R3, R0, 0x200, R13 ;  /* 0x0000020000038824 */ /* 0x000fe200078e020d */
[----:B------:R-:W-:Y:S01]  /*0450*/  @!P0 IADD3 R13, R13, 0x80, RZ ;  /* 0x000000800d0d8810 */ /* 0x000fe20007ffe0ff */
[----:B0-----:R-:W-:-:S04]  /*0460*/  IMAD.WIDE.U32 R4, R5, 0x4, R8 ;  /* 0x0000000405047825 */ /* 0x001fc800078e0008 */
[----:B------:R-:W-:Y:S01]  /*0470*/  @!P0 IMAD.WIDE.U32 R8, R3, 0x4, R8 ;  /* 0x0000000403088825 */ /* 0x000fe200078e0008 */
[----:B------:R0:W-:Y:S04]  /*0480*/  STG.E desc[UR4][R4.64], R15 ;  /* 0x0000000f04007986 */ /* 0x0001e8000c101904 */
[----:B------:R0:W-:Y:S02]  /*0490*/  @!P0 STG.E desc[UR4][R8.64], R18 ;  /* 0x0000001208008986 */ /* 0x0001e4000c101904 */
.L_x_2617:
[----:B------:R-:W-:Y:S05]  /*04a0*/  BSYNC B0 ;  /* 0x0000000000007941 */ /* 0x000fea0003800000 */
.L_x_2616:
[----:B------:R-:W-:-:S13]  /*04b0*/  ISETP.GE.AND P0, PT, R13, R14, PT ;  /* 0x0000000e0d00720c */ /* 0x000fda0003f06270 */
[----:B------:R-:W-:Y:S05]  /*04c0*/  @P0 EXIT ;  /* 0x000000000000094d */ /* 0x000fea0003800000 */
[----:B0-----:R-:W0:Y:S01]  /*04d0*/  LDC.64 R4, c[0x0][0x218] ;  /* 0x00008600ff047b82 */ /* 0x001e220000000a00 */
[----:B-----5:R-:W-:Y:S02]  /*04e0*/  FSETP.GT.FTZ.AND P0, PT, R2, RZ, PT ;  /* 0x000000ff0200720b */ /* 0x020fe40003f14000 */
[----:B------:R-:W-:-:S11]  /*04f0*/  LEA R13, R0, R13, 0x9 ;  /* 0x0000000d000d7211 */ /* 0x000fd600078e48ff */
[----:B------:R-:W-:Y:S01]  /*0500*/  @!P0 FMUL.FTZ R2, R7, R2 ;  /* 0x0000000207028220 */ /* 0x000fe20000410000 */
[----:B0-----:R-:W-:-:S05]  /*0510*/  IMAD.WIDE.U32 R4, R13, 0x4, R4 ;  /* 0x000000040d047825 */ /* 0x001fca00078e0004 */
[----:B------:R-:W-:Y:S01]  /*0520*/  STG.E desc[UR4][R4.64], R2 ;  /* 0x0000000204007986 */ /* 0x000fe2000c101904 */
[----:B------:R-:W-:Y:S05]  /*0530*/  EXIT ;  /* 0x000000000000794d */ /* 0x000fea0003800000 */
.L_x_2618:
        /* <DEDUP_REMOVED lines=12> */
.L_x_3526:


//--------------------- .text._ZN2at6native29vectorized_elementwise_kernelILi2EZZZNS0_12prelu_kernelERNS_14TensorIteratorEENKUlvE_clEvENKUlvE0_clEvEUlffE_St5arrayIPcLm3EEEEviT0_T1_ --------------------------
	.section	.text._ZN2at6native29vectorized_elementwise_kernelILi2EZZZNS0_12prelu_kernelERNS_14TensorIteratorEENKUlvE_clEvENKUlvE0_clEvEUlffE_St5arrayIPcLm3EEEEviT0_T1_,"ax",@progbits
	.align	128
        .global         _ZN2at6native29vectorized_elementwise_kernelILi2EZZZNS0_12prelu_kernelERNS_14TensorIteratorEENKUlvE_clEvENKUlvE0_clEvEUlffE_St5arrayIPcLm3EEEEviT0_T1_
        .type           _ZN2at6native29vectorized_elementwise_kernelILi2EZZZNS0_12prelu_kernelERNS_14TensorIteratorEENKUlvE_clEvENKUlvE0_clEvEUlffE_St5arrayIPcLm3EEEEviT0_T1_,@function
        .size           _ZN2at6native29vectorized_elementwise_kernelILi2EZZZNS0_12prelu_kernelERNS_14TensorIteratorEENKUlvE_clEvENKUlvE0_clEvEUlffE_St5arrayIPcLm3EEEEviT0_T1_,(.L_x_3527 - _ZN2at6native29vectorized_elementwise_kernelILi2EZZZNS0_12prelu_kernelERNS_14TensorIteratorEENKUlvE_clEvENKUlvE0_clEvEUlffE_St5arrayIPcLm3EEEEviT0_T1_)
        .other          _ZN2at6native29vectorized_elementwise_kernelILi2EZZZNS0_12prelu_kernelERNS_14TensorIteratorEENKUlvE_clEvENKUlvE0_clEvEUlffE_St5arrayIPcLm3EEEEviT0_T1_,@"STO_CUDA_ENTRY STV_DEFAULT"
_ZN2at6native29vectorized_elementwise_kernelILi2EZZZNS0_12prelu_kernelERNS_14TensorIteratorEENKUlvE_clEvENKUlvE0_clEvEUlffE_St5arrayIPcLm3EEEEviT0_T1_:
.text._ZN2at6native29vectorized_elementwise_kernelILi2EZZZNS0_12prelu_kernelERNS_14TensorIteratorEENKUlvE_clEvENKUlvE0_clEvEUlffE_St5arrayIPcLm3EEEEviT0_T1_:
[----:B------:R-:W-:Y:S01]  /*0000*/  LDC R1, c[0x0][0x28] ;  /* 0x00000a00ff017b82 */ /* 0x000fe20000000800 */
[----:B------:R-:W0:Y:S01]  /*0010*/  S2R R4, SR_CTAID.X ;  /* 0x0000000000047919 */ /* 0x000e220000002500 */
[----:B------:R-:W-:Y:S01]  /*0020*/  ULDC UR4, c[0x0][0x210] ;  /* 0x0000840000047ab9 */ /* 0x000fe20000000800 */
[----:B0-----:R-:W-:-:S04]  /*0030*/  SHF.L.U32 R4, R4, 0xa, RZ ;  /* 0x0000000a04047819 */ /* 0x001fc800000006ff */
[----:B------:R-:W-:Y:S01]  /*0040*/  IADD3 R5, -R4, UR4, RZ ;  /* 0x0000000404057c10 */ /* 0x000fe2000fffe1ff */
[----:B------:R-:W-:-:S03]  /*0050*/  ULDC.64 UR4, c[0x0][0x208] ;  /* 0x0000820000047ab9 */ /* 0x000fc60000000a00 */
[----:B------:R-:W-:-:S13]  /*0060*/  ISETP.GE.U32.AND P0, PT, R5, 0x400, PT ;  /* 0x000004000500780c */ /* 0x000fda0003f06070 */
[----:B------:R-:W-:Y:S05]  /*0070*/  @!P0 BRA `(.L_x_2619) ;  /* 0x00000000009c8947 */ /* 0x000fea0003800000 */
[----:B------:R-:W0:Y:S01]  /*0080*/  S2R R0, SR_TID.X ;  /* 0x0000000000007919 */ /* 0x000e220000002100 */
[----:B------:R-:W1:Y:S08]  /*0090*/  LDC.64 R2, c[0x0][0x220] ;  /* 0x00008800ff027b82 */ /* 0x000e700000000a00 */
[----:B------:R-:W2:Y:S08]  /*00a0*/  LDC.64 R6, c[0x0][0x228] ;  /* 0x00008a00ff067b82 */ /* 0x000eb00000000a00 */
[----:B------:R-:W3:Y:S01]  /*00b0*/  LDC.64 R14, c[0x0][0x218] ;  /* 0x00008600ff0e7b82 */ /* 0x000ee20000000a00 */
[----:B-1----:R-:W-:-:S04]  /*00c0*/  IMAD.WIDE R2, R4, 0x4, R2 ;  /* 0x0000000404027825 */ /* 0x002fc800078e0202 */
[----:B0-----:R-:W-:-:S05]  /*00d0*/  IMAD.WIDE.U32 R10, R0, 0x8, R2 ;  /* 0x00000008000a7825 */ /* 0x001fca00078e0002 */
[----:B------:R-:W4:Y:S01]  /*00e0*/  LDG.E.64 R2, desc[UR4][R10.64] ;  /* 0x000000040a027981 */ /* 0x000f22000c1e1b00 */
[----:B--2---:R-:W-:-:S03]  /*00f0*/  IMAD.WIDE R6, R4, 0x4, R6 ;  /* 0x0000000404067825 */ /* 0x004fc600078e0206 */
[----:B------:R-:W2:Y:S01]  /*0100*/  LDG.E.64 R8, desc[UR4][R10.64+0x400] ;  /* 0x000400040a087981 */ /* 0x000ea2000c1e1b00 */
[----:B------:R-:W-:-:S03]  /*0110*/  IMAD.WIDE.U32 R12, R0, 0x8, R6 ;  /* 0x00000008000c7825 */ /* 0x000fc600078e0006 */
[----:B------:R-:W5:Y:S04]  /*0120*/  LDG.E.64 R16, desc[UR4][R10.64+0xc00] ;  /* 0x000c00040a107981 */ /* 0x000f68000c1e1b00 */
[----:B------:R-:W5:Y:S04]  /*0130*/  LDG.E.64 R18, desc[UR4][R12.64] ;  /* 0x000000040c127981 */ /* 0x000f68000c1e1b00 */
[----:B------:R-:W5:Y:S04]  /*0140*/  LDG.E.64 R6, desc[UR4][R10.64+0x800] ;  /* 0x000800040a067981 */ /* 0x000f68000c1e1b00 */
[----:B------:R-:W5:Y:S04]  /*0150*/  LDG.E.64 R20, desc[UR4][R12.64+0x400] ;  /* 0x000400040c147981 */ /* 0x000f68000c1e1b00 */
[----:B------:R-:W5:Y:S04]  /*0160*/  LDG.E.64 R22, desc[UR4][R12.64+0x800] ;  /* 0x000800040c167981 */ /* 0x000f68000c1e1b00 */
[----:B------:R-:W5:Y:S01]  /*0170*/  LDG.E.64 R24, desc[UR4][R12.64+0xc00] ;  /* 0x000c00040c187981 */ /* 0x000f62000c1e1b00 */
[----:B---3--:R-:W-:-:S04]  /*0180*/  IMAD.WIDE.U32 R4, R4, 0x4, R14 ;  /* 0x0000000404047825 */ /* 0x008fc800078e000e */
[----:B------:R-:W-:Y:S01]  /*0190*/  IMAD.WIDE R4, R0, 0x8, R4 ;  /* 0x0000000800047825 */ /* 0x000fe200078e0204 */
[----:B----4-:R-:W-:Y:S02]  /*01a0*/  FSETP.GT.FTZ.AND P3, PT, R3, RZ, PT ;  /* 0x000000ff0300720b */ /* 0x010fe40003f74000 */
[----:B------:R-:W-:Y:S02]  /*01b0*/  FSETP.GT.FTZ.AND P2, PT, R2, RZ, PT ;  /* 0x000000ff0200720b */ /* 0x000fe40003f54000 */
[----:B--2---:R-:W-:Y:S02]  /*01c0*/  FSETP.GT.FTZ.AND P1, PT, R8, RZ, PT ;  /* 0x000000ff0800720b */ /* 0x004fe40003f34000 */
[----:B------:R-:W-:Y:S02]  /*01d0*/  FSETP.GT.FTZ.AND P0, PT, R9, RZ, PT ;  /* 0x000000ff0900720b */ /* 0x000fe40003f14000 */
[----:B-----5:R-:W-:Y:S02]  /*01e0*/  FSETP.GT.FTZ.AND P5, PT, R16, RZ, PT ;  /* 0x000000ff1000720b */ /* 0x020fe40003fb4000 */
[----:B------:R-:W-:-:S03]  /*01f0*/  FSETP.GT.FTZ.AND P6, PT, R17, RZ, PT ;  /* 0x000000ff1100720b */ /* 0x000fc60003fd4000 */
[----:B------:R-:W-:Y:S01]  /*0200*/  @!P3 FMUL.FTZ R3, R3, R19 ;  /* 0x000000130303b220 */ /* 0x000fe20000410000 */
[----:B------:R-:W-:Y:S02]  /*0210*/  FSETP.GT.FTZ.AND P3, PT, R6, RZ, PT ;  /* 0x000000ff0600720b */ /* 0x000fe40003f74000 */
[----:B------:R-:W-:Y:S01]  /*0220*/  FSETP.GT.FTZ.AND P4, PT, R7, RZ, PT ;  /* 0x000000ff0700720b */ /* 0x000fe20003f94000 */
[----:B------:R-:W-:Y:S01]  /*0230*/  @!P2 FMUL.FTZ R2, R2, R18 ;  /* 0x000000120202a220 */ /* 0x000fe20000410000 */
[----:B------:R-:W-:Y:S01]  /*0240*/  @!P1 FMUL.FTZ R8, R8, R20 ;  /* 0x0000001408089220 */ /* 0x000fe20000410000 */
[----:B------:R-:W-:Y:S02]  /*0250*/  @!P0 FMUL.FTZ R9, R9, R21 ;  /* 0x0000001509098220 */ /* 0x000fe40000410000 */
[----:B------:R-:W-:-:S06]  /*0260*/  @!P5 FMUL.FTZ R16, R16, R24 ;  /* 0x000000181010d220 */ /* 0x000fcc0000410000 */
[----:B------:R-:W-:Y:S01]  /*0270*/  @!P3 FMUL.FTZ R6, R6, R22 ;  /* 0x000000160606b220 */ /* 0x000fe20000410000 */
[----:B------:R-:W-:Y:S01]  /*0280*/  @!P6 FMUL.FTZ R17, R17, R25 ;  /* 0x000000191111e220 */ /* 0x000fe20000410000 */
[----:B------:R-:W-:Y:S01]  /*0290*/  @!P4 FMUL.FTZ R7, R7, R23 ;  /* 0x000000170707c220 */ /* 0x000fe20000410000 */
[----:B------:R-:W-:Y:S04]  /*02a0*/  STG.E.64 desc[UR4][R4.64], R2 ;  /* 0x0000000204007986 */ /* 0x000fe8000c101b04 */
[----:B------:R-:W-:Y:S04]  /*02b0*/  STG.E.64 desc[UR4][R4.64+0x400], R8 ;  /* 0x0004000804007986 */ /* 0x000fe8000c101b04 */
[----:B------:R-:W-:Y:S04]  /*02c0*/  STG.E.64 desc[UR4][R4.64+0x800], R6 ;  /* 0x0008000604007986 */ /* 0x000fe8000c101b04 */
[----:B------:R-:W-:Y:S01]  /*02d0*/  STG.E.64 desc[UR4][R4.64+0xc00], R16 ;  /* 0x000c001004007986 */ /* 0x000fe2000c101b04 */
[----:B------:R-:W-:Y:S05]  /*02e0*/  EXIT ;  /* 0x000000000000794d */ /* 0x000fea0003800000 */
.L_x_2619:
[----:B------:R-:W0:Y:S01]  /*02f0*/  S2R R10, SR_TID.X ;  /* 0x00000000000a7919 */ /* 0x000e220000002100 */
[----:B------:R-:W-:Y:S02]  /*0300*/  CS2R R26, SRZ ;  /* 0x00000000001a7805 */ /* 0x000fe4000001ff00 */
[----:B0-----:R-:W-:Y:S01]  /*0310*/  ISETP.GE.AND P0, PT, R10, R5, PT ;  /* 0x000000050a00720c */ /* 0x001fe20003f06270 */
[----:B------:R-:W-:-:S12]  /*0320*/  IMAD.MOV.U32 R3, RZ, RZ, R10 ;  /* 0x000000ffff037224 */ /* 0x000fd800078e000a */
[----:B------:R-:W-:Y:S01]  /*0330*/  @!P0 IADD3 R11, R4, R3, RZ ;  /* 0x00000003040b8210 */ /* 0x000fe20007ffe0ff */
[----:B------:R-:W-:Y:S01]  /*0340*/  @!P0 VIADD R3, R3, 0x80 ;  /* 0x0000008003038836 */ /* 0x000fe20000000000 */
[----:B------:R-:W0:Y:S04]  /*0350*/  @!P0 LDC.64 R12, c[0x0][0x220] ;  /* 0x00008800ff0c8b82 */ /* 0x000e280000000a00 */
[----:B------:R-:W-:-:S04]  /*0360*/  ISETP.GE.AND P6, PT, R3, R5, PT ;  /* 0x000000050300720c */ /* 0x000fc80003fc6270 */
[----:B------:R-:W1:Y:S09]  /*0370*/  @!P0 LDC.64 R28, c[0x0][0x228] ;  /* 0x00008a00ff1c8b82 */ /* 0x000e720000000a00 */
[----:B------:R-:W-:Y:S01]  /*0380*/  @!P6 IADD3 R7, R4, R3, RZ ;  /* 0x000000030407e210 */ /* 0x000fe20007ffe0ff */
[----:B------:R-:W-:Y:S01]  /*0390*/  @!P6 VIADD R3, R3, 0x80 ;  /* 0x000000800303e836 */ /* 0x000fe20000000000 */
[----:B------:R-:W2:Y:S04]  /*03a0*/  @!P6 LDC.64 R16, c[0x0][0x220] ;  /* 0x00008800ff10eb82 */ /* 0x000ea80000000a00 */
[----:B------:R-:W-:Y:S01]  /*03b0*/  ISETP.GE.AND P5, PT, R3, R5, PT ;  /* 0x000000050300720c */ /* 0x000fe20003fa6270 */
[----:B0-----:R-:W-:-:S03]  /*03c0*/  @!P0 IMAD.WIDE.U32 R12, R11, 0x4, R12 ;  /* 0x000000040b0c8825 */ /* 0x001fc600078e000c */
[----:B------:R-:W0:Y:S01]  /*03d0*/  @!P6 LDC.64 R14, c[0x0][0x228] ;  /* 0x00008a00ff0eeb82 */ /* 0x000e220000000a00 */
[----:B------:R-:W-:Y:S01]  /*03e0*/  HFMA2.MMA R18, -RZ, RZ, 0, 0 ;  /* 0x00000000ff127435 */ /* 0x000fe200000001ff */
[----:B------:R3:W4:Y:S07]  /*03f0*/  @!P0 LDG.E R27, desc[UR4][R12.64] ;  /* 0x000000040c1b8981 */ /* 0x00072e000c1e1900 */
[----:B------:R-:W-:Y:S01]  /*0400*/  @!P5 IADD3 R2, R4, R3, RZ ;  /* 0x000000030402d210 */ /* 0x000fe20007ffe0ff */
[----:B------:R-:W-:Y:S01]  /*0410*/  @!P5 VIADD R3, R3, 0x80 ;  /* 0x000000800303d836 */ /* 0x000fe20000000000 */
[----:B------:R-:W5:Y:S04]  /*0420*/  @!P5 LDC.64 R24, c[0x0][0x220] ;  /* 0x00008800ff18db82 */ /* 0x000f680000000a00 */
[----:B------:R-:W-:Y:S01]  /*0430*/  ISETP.GE.AND P4, PT, R3, R5, PT ;  /* 0x000000050300720c */ /* 0x000fe20003f86270 */
[----:B-1----:R-:W-:-:S03]  /*0440*/  @!P0 IMAD.WIDE.U32 R28, R11, 0x4, R28 ;  /* 0x000000040b1c8825 */ /* 0x002fc600078e001c */
[----:B------:R-:W1:Y:S01]  /*0450*/  @!P5 LDC.64 R22, c[0x0][0x228] ;  /* 0x00008a00ff16db82 */ /* 0x000e620000000a00 */
[----:B--2---:R-:W-:Y:S01]  /*0460*/  @!P6 IMAD.WIDE.U32 R16, R7, 0x4, R16 ;  /* 0x000000040710e825 */ /* 0x004fe200078e0010 */
[----:B------:R2:W4:Y:S07]  /*0470*/  @!P0 LDG.E R18, desc[UR4][R28.64] ;  /* 0x000000041c128981 */ /* 0x00052e000c1e1900 */
[----:B------:R-:W-:Y:S01]  /*0480*/  @!P4 IADD3 R0, R4, R3, RZ ;  /* 0x000000030400c210 */ /* 0x000fe20007ffe0ff */
[----:B------:R-:W-:Y:S01]  /*0490*/  @!P4 VIADD R3, R3, 0x80 ;  /* 0x000000800303c836 */ /* 0x000fe20000000000 */
[----:B---3--:R-:W3:Y:S04]  /*04a0*/  @!P4 LDC.64 R12, c[0x0][0x228] ;  /* 0x00008a00ff0ccb82 */ /* 0x008ee80000000a00 */
[----:B------:R-:W-:Y:S01]  /*04b0*/  ISETP.GE.AND P3, PT, R3, R5, PT ;  /* 0x000000050300720c */ /* 0x000fe20003f66270 */
[----:B0-----:R-:W-:-:S03]  /*04c0*/  @!P6 IMAD.WIDE.U32 R14, R7, 0x4, R14 ;  /* 0x00000004070ee825 */ /* 0x001fc600078e000e */
[----:B------:R-:W0:Y:S09]  /*04d0*/  @!P4 LDC.64 R20, c[0x0][0x220] ;  /* 0x00008800ff14cb82 */ /* 0x000e320000000a00 */
[----:B------:R-:W-:Y:S01]  /*04e0*/  @!P3 IADD3 R9, R4, R3, RZ ;  /* 0x000000030409b210 */ /* 0x000fe20007ffe0ff */
[----:B------:R-:W-:-:S05]  /*04f0*/  @!P3 VIADD R3, R3, 0x80 ;  /* 0x000000800303b836 */ /* 0x000fca0000000000 */
[----:B------:R-:W-:-:S13]  /*0500*/  ISETP.GE.AND P2, PT, R3, R5, PT ;  /* 0x000000050300720c */ /* 0x000fda0003f46270 */
[----:B------:R-:W-:Y:S01]  /*0510*/  @!P2 IMAD.IADD R11, R4, 0x1, R3 ;  /* 0x00000001040ba824 */ /* 0x000fe200078e0203 */
[----:B------:R-:W-:-:S04]  /*0520*/  @!P2 IADD3 R3, R3, 0x80, RZ ;  /* 0x000000800303a810 */ /* 0x000fc80007ffe0ff */
[----:B------:R-:W-:Y:S02]  /*0530*/  ISETP.GE.AND P1, PT, R3, R5, PT ;  /* 0x000000050300720c */ /* 0x000fe40003f26270 */
[----:B------:R-:W-:Y:S01]  /*0540*/  CS2R R6, SRZ ;  /* 0x0000000000067805 */ /* 0x000fe2000001ff00 */
[----:B--2---:R-:W-:Y:S02]  /*0550*/  IMAD.MOV.U32 R29, RZ, RZ, RZ ;  /* 0x000000ffff1d7224 */ /* 0x004fe400078e00ff */
[----:B-----5:R-:W-:-:S03]  /*0560*/  @!P5 IMAD.WIDE.U32 R24, R2, 0x4, R24 ;  /* 0x000000040218d825 */ /* 0x020fc600078e0018 */
[----:B------:R2:W5:Y:S04]  /*0570*/  @!P6 LDG.E R6, desc[UR4][R16.64] ;  /* 0x000000041006e981 */ /* 0x000568000c1e1900 */
[----:B------:R-:W5:Y:S01]  /*0580*/  @!P6 LDG.E R29, desc[UR4][R14.64] ;  /* 0x000000040e1de981 */ /* 0x000f62000c1e1900 */
[----:B------:R-:W-:Y:S01]  /*0590*/  @!P1 IADD3 R19, R4, R3, RZ ;  /* 0x0000000304139210 */ /* 0x000fe20007ffe0ff */
[----:B------:R-:W-:Y:S02]  /*05a0*/  @!P1 VIADD R3, R3, 0x80 ;  /* 0x0000008003039836 */ /* 0x000fe40000000000 */
[----:B------:R1:W5:Y:S01]  /*05b0*/  @!P5 LDG.E R7, desc[UR4][R24.64] ;  /* 0x000000041807d981 */ /* 0x000362000c1e1900 */
[----:B---3--:R-:W-:Y:S01]  /*05c0*/  @!P4 IMAD.WIDE.U32 R12, R0, 0x4, R12 ;  /* 0x00000004000cc825 */ /* 0x008fe200078e000c */
[----:B--2---:R-:W2:Y:S01]  /*05d0*/  @!P3 LDC.64 R16, c[0x0][0x220] ;  /* 0x00008800ff10bb82 */ /* 0x004ea20000000a00 */
[----:B------:R-:W-:-:S02]  /*05e0*/  ISETP.GE.AND P6, PT, R3, R5, PT ;  /* 0x000000050300720c */ /* 0x000fc40003fc6270 */
[----:B-1----:R-:W-:-:S05]  /*05f0*/  CS2R R24, SRZ ;  /* 0x0000000000187805 */ /* 0x002fca000001ff00 */
[----:B------:R-:W1:Y:S01]  /*0600*/  @!P3 LDC.64 R14, c[0x0][0x228] ;  /* 0x00008a00ff0ebb82 */ /* 0x000e620000000a00 */
[----:B------:R3:W5:Y:S07]  /*0610*/  @!P4 LDG.E R25, desc[UR4][R12.64] ;  /* 0x000000040c19c981 */ /* 0x00076e000c1e1900 */
[----:B---3--:R-:W3:Y:S01]  /*0620*/  @!P6 LDC.64 R12, c[0x0][0x220] ;  /* 0x00008800ff0ceb82 */ /* 0x008ee20000000a00 */
[----:B------:R-:W-:Y:S01]  /*0630*/  MOV R8, RZ ;  /* 0x000000ff00087202 */ /* 0x000fe20000000f00 */
[----:B------:R-:W-:-:S04]  /*0640*/  @!P5 IMAD.WIDE.U32 R22, R2, 0x4, R22 ;  /* 0x000000040216d825 */ /* 0x000fc800078e0016 */
[----:B0-----:R-:W-:Y:S01]  /*0650*/  @!P4 IMAD.WIDE.U32 R20, R0, 0x4, R20 ;  /* 0x000000040014c825 */ /* 0x001fe200078e0014 */
[----:B------:R0:W5:Y:S03]  /*0660*/  @!P5 LDG.E R26, desc[UR4][R22.64] ;  /* 0x00000004161ad981 */ /* 0x000166000c1e1900 */
[----:B------:R-:W-:Y:S01]  /*0670*/  @!P6 IMAD.IADD R28, R4, 0x1, R3 ;  /* 0x00000001041ce824 */ /* 0x000fe200078e0203 */
[----:B------:R3:W5:Y:S01]  /*0680*/  @!P4 LDG.E R8, desc[UR4][R20.64] ;  /* 0x000000041408c981 */ /* 0x000762000c1e1900 */
[----:B--2---:R-:W-:Y:S01]  /*0690*/  @!P3 IMAD.WIDE.U32 R16, R9, 0x4, R16 ;  /* 0x000000040910b825 */ /* 0x004fe200078e0010 */
[----:B------:R-:W-:-:S03]  /*06a0*/  CS2R R2, SRZ ;  /* 0x0000000000027805 */ /* 0x000fc6000001ff00 */
[----:B-1----:R-:W-:Y:S01]  /*06b0*/  @!P3 IMAD.WIDE.U32 R14, R9, 0x4, R14 ;  /* 0x00000004090eb825 */ /* 0x002fe200078e000e */
[----:B0-----:R-:W0:Y:S01]  /*06c0*/  @!P1 LDC.64 R22, c[0x0][0x220] ;  /* 0x00008800ff169b82 */ /* 0x001e220000000a00 */
[----:B------:R-:W-:-:S03]  /*06d0*/  HFMA2.MMA R9, -RZ, RZ, 0, 0 ;  /* 0x00000000ff097435 */ /* 0x000fc600000001ff */
[----:B------:R1:W2:Y:S01]  /*06e0*/  @!P3 LDG.E R24, desc[UR4][R14.64] ;  /* 0x000000040e18b981 */ /* 0x0002a2000c1e1900 */
[----:B---3--:R-:W-:-:S03]  /*06f0*/  @!P6 IMAD.WIDE.U32 R12, R28, 0x4, R12 ;  /* 0x000000041c0ce825 */ /* 0x008fc600078e000c */
[----:B------:R-:W3:Y:S03]  /*0700*/  @!P2 LDC.64 R20, c[0x0][0x220] ;  /* 0x00008800ff14ab82 */ /* 0x000ee60000000a00 */
[----:B------:R1:W2:Y:S04]  /*0710*/  @!P3 LDG.E R9, desc[UR4][R16.64] ;  /* 0x000000041009b981 */ /* 0x0002a8000c1e1900 */
[----:B------:R1:W2:Y:S02]  /*0720*/  @!P6 LDG.E R3, desc[UR4][R12.64] ;  /* 0x000000040c03e981 */ /* 0x0002a4000c1e1900 */
[----:B-1----:R-:W1:Y:S08]  /*0730*/  @!P1 LDC.64 R14, c[0x0][0x228] ;  /* 0x00008a00ff0e9b82 */ /* 0x002e700000000a00 */
[----:B------:R-:W1:Y:S08]  /*0740*/  @!P6 LDC.64 R16, c[0x0][0x228] ;  /* 0x00008a00ff10eb82 */ /* 0x000e700000000a00 */
[----:B------:R-:W1:Y:S01]  /*0750*/  @!P2 LDC.64 R12, c[0x0][0x228] ;  /* 0x00008a00ff0cab82 */ /* 0x000e620000000a00 */
[----:B------:R-:W-:Y:S01]  /*0760*/  MOV R0, RZ ;  /* 0x000000ff00007202 */ /* 0x000fe20000000f00 */
[----:B---3--:R-:W-:-:S04]  /*0770*/  @!P2 IMAD.WIDE.U32 R20, R11, 0x4, R20 ;  /* 0x000000040b14a825 */ /* 0x008fc800078e0014 */
[C---:B0-----:R-:W-:Y:S01]  /*0780*/  @!P1 IMAD.WIDE.U32 R22, R19.reuse, 0x4, R22 ;  /* 0x0000000413169825 */ /* 0x041fe200078e0016 */
[----:B------:R0:W3:Y:S04]  /*0790*/  @!P2 LDG.E R2, desc[UR4][R20.64] ;  /* 0x000000041402a981 */ /* 0x0000e8000c1e1900 */
[----:B------:R0:W3:Y:S01]  /*07a0*/  @!P1 LDG.E R0, desc[UR4][R22.64] ;  /* 0x0000000416009981 */ /* 0x0000e2000c1e1900 */
[----:B-1----:R-:W-:-:S04]  /*07b0*/  @!P1 IMAD.WIDE.U32 R14, R19, 0x4, R14 ;  /* 0x00000004130e9825 */ /* 0x002fc800078e000e */
[----:B------:R-:W-:Y:S01]  /*07c0*/  @!P6 IMAD.WIDE.U32 R16, R28, 0x4, R16 ;  /* 0x000000041c10e825 */ /* 0x000fe200078e0010 */
[----:B------:R-:W-:Y:S01]  /*07d0*/  MOV R28, RZ ;  /* 0x000000ff001c7202 */ /* 0x000fe20000000f00 */
[----:B0-----:R-:W0:Y:S02]  /*07e0*/  @!P0 LDC.64 R20, c[0x0][0x218] ;  /* 0x00008600ff148b82 */ /* 0x001e240000000a00 */
[----:B------:R-:W-:Y:S01]  /*07f0*/  @!P2 IMAD.WIDE.U32 R12, R11, 0x4, R12 ;  /* 0x000000040b0ca825 */ /* 0x000fe200078e000c */
[----:B------:R-:W-:Y:S02]  /*0800*/  HFMA2.MMA R11, -RZ, RZ, 0, 0 ;  /* 0x00000000ff0b7435 */ /* 0x000fe400000001ff */
[----:B------:R-:W3:Y:S01]  /*0810*/  @!P6 LDG.E R28, desc[UR4][R16.64] ;  /* 0x00000004101ce981 */ /* 0x000ee2000c1e1900 */
[----:B------:R-:W-:-:S06]  /*0820*/  IMAD.MOV.U32 R19, RZ, RZ, RZ ;  /* 0x000000ffff137224 */ /* 0x000fcc00078e00ff */
[----:B------:R-:W3:Y:S04]  /*0830*/  @!P1 LDG.E R19, desc[UR4][R14.64] ;  /* 0x000000040e139981 */ /* 0x000ee8000c1e1900 */
[----:B------:R1:W3:Y:S01]  /*0840*/  @!P2 LDG.E R11, desc[UR4][R12.64] ;  /* 0x000000040c0ba981 */ /* 0x0002e2000c1e1900 */
[----:B------:R-:W-:-:S05]  /*0850*/  @!P0 IADD3 R23, R4, R10, RZ ;  /* 0x0000000a04178210 */ /* 0x000fca0007ffe0ff */
[----:B0-----:R-:W-:-:S04]  /*0860*/  @!P0 IMAD.WIDE.U32 R20, R23, 0x4, R20 ;  /* 0x0000000417148825 */ /* 0x001fc800078e0014 */
[----:B-1----:R-:W-:-:S05]  /*0870*/  VIADD R12, R10, 0x80 ;  /* 0x000000800a0c7836 */ /* 0x002fca0000000000 */
[----:B------:R-:W-:Y:S01]  /*0880*/  @!P0 MOV R10, R12 ;  /* 0x0000000c000a8202 */ /* 0x000fe20000000f00 */
[----:B------:R-:W-:Y:S04]  /*0890*/  BSSY B0, `(.L_x_2620) ;  /* 0x000003e000007945 */ /* 0x000fe80003800000 */
[----:B------:R-:W-:Y:S01]  /*08a0*/  BSSY B1, `(.L_x_2621) ;  /* 0x0000036000017945 */ /* 0x000fe20003800000 */
[----:B----4-:R-:W-:-:S13]  /*08b0*/  FSETP.GT.FTZ.AND P1, PT, R27, RZ, PT ;  /* 0x000000ff1b00720b */ /* 0x010fda0003f34000 */
[----:B------:R-:W-:-:S05]  /*08c0*/  @!P1 FMUL.FTZ R27, R18, R27 ;  /* 0x0000001b121b9220 */ /* 0x000fca0000410000 */
[----:B------:R0:W-:Y:S01]  /*08d0*/  @!P0 STG.E desc[UR4][R20.64], R27 ;  /* 0x0000001b14008986 */ /* 0x0001e2000c101904 */
[----:B------:R-:W-:Y:S02]  /*08e0*/  ISETP.GE.AND P0, PT, R10, R5, PT ;  /* 0x000000050a00720c */ /* 0x000fe40003f06270 */
[----:B-----5:R-:W-:Y:S02]  /*08f0*/  FSETP.GT.FTZ.AND P2, PT, R6, RZ, PT ;  /* 0x000000ff0600720b */ /* 0x020fe40003f54000 */
[----:B------:R-:W-:-:S11]  /*0900*/  FSETP.GT.FTZ.AND P6, PT, R7, RZ, PT ;  /* 0x000000ff0700720b */ /* 0x000fd60003fd4000 */
[----:B------:R-:W-:Y:S01]  /*0910*/  @!P2 FMUL.FTZ R6, R29, R6 ;  /* 0x000000061d06a220 */ /* 0x000fe20000410000 */
[----:B------:R-:W-:Y:S01]  /*0920*/  FSETP.GT.FTZ.AND P5, PT, R8, RZ, PT ;  /* 0x000000ff0800720b */ /* 0x000fe20003fb4000 */
[----:B------:R-:W-:Y:S01]  /*0930*/  @!P6 FMUL.FTZ R7, R26, R7 ;  /* 0x000000071a07e220 */ /* 0x000fe20000410000 */
[----:B--2---:R-:W-:Y:S02]  /*0940*/  FSETP.GT.FTZ.AND P4, PT, R9, RZ, PT ;  /* 0x000000ff0900720b */ /* 0x004fe40003f94000 */
[----:B------:R-:W-:-:S09]  /*0950*/  FSETP.GT.FTZ.AND P1, PT, R3, RZ, PT ;  /* 0x000000ff0300720b */ /* 0x000fd20003f34000 */
[----:B------:R-:W-:Y:S02]  /*0960*/  @!P5 FMUL.FTZ R8, R25, R8 ;  /* 0x000000081908d220 */ /* 0x000fe40000410000 */
[----:B------:R-:W-:Y:S01]  /*0970*/  @!P4 FMUL.FTZ R9, R24, R9 ;  /* 0x000000091809c220 */ /* 0x000fe20000410000 */
[----:B---3--:R-:W-:Y:S02]  /*0980*/  FSETP.GT.FTZ.AND P3, PT, R2, RZ, PT ;  /* 0x000000ff0200720b */ /* 0x008fe40003f74000 */
[----:B------:R-:W-:Y:S01]  /*0990*/  FSETP.GT.FTZ.AND P2, PT, R0, RZ, PT ;  /* 0x000000ff0000720b */ /* 0x000fe20003f54000 */
[----:B------:R-:W-:-:S12]  /*09a0*/  @!P1 FMUL.FTZ R3, R28, R3 ;  /* 0x000000031c039220 */ /* 0x000fd80000410000 */
[----:B------:R-:W-:Y:S01]  /*09b0*/  @!P2 FMUL.FTZ R0, R19, R0 ;  /* 0x000000001300a220 */ /* 0x000fe20000410000 */
[----:B------:R-:W-:Y:S01]  /*09c0*/  @!P3 FMUL.FTZ R2, R11, R2 ;  /* 0x000000020b02b220 */ /* 0x000fe20000410000 */
[----:B0-----:R-:W-:Y:S06]  /*09d0*/  @P0 BRA `(.L_x_2622) ;  /* 0x0000000000300947 */ /* 0x001fec0003800000 */
[----:B------:R-:W0:Y:S01]  /*09e0*/  LDC.64 R12, c[0x0][0x218] ;  /* 0x00008600ff0c7b82 */ /* 0x000e220000000a00 */
[----:B------:R-:W-:Y:S01]  /*09f0*/  IADD3 R11, R4, R10, RZ ;  /* 0x0000000a040b7210 */ /* 0x000fe20007ffe0ff */
[----:B------:R-:W-:-:S05]  /*0a00*/  VIADD R10, R10, 0x80 ;  /* 0x000000800a0a7836 */ /* 0x000fca0000000000 */
[----:B------:R-:W-:Y:S01]  /*0a10*/  ISETP.GE.AND P0, PT, R10, R5, PT ;  /* 0x000000050a00720c */ /* 0x000fe20003f06270 */
[----:B0-----:R-:W-:-:S05]  /*0a20*/  IMAD.WIDE.U32 R12, R11, 0x4, R12 ;  /* 0x000000040b0c7825 */ /* 0x001fca00078e000c */
[----:B------:R0:W-:Y:S07]  /*0a30*/  STG.E desc[UR4][R12.64], R6 ;  /* 0x000000060c007986 */ /* 0x0001ee000c101904 */
[----:B------:R-:W-:Y:S05]  /*0a40*/  @P0 BRA `(.L_x_2623) ;  /* 0x0000000000300947 */ /* 0x000fea0003800000 */
[----:B0-----:R-:W0:Y:S01]  /*0a50*/  LDC.64 R12, c[0x0][0x218] ;  /* 0x00008600ff0c7b82 */ /* 0x001e220000000a00 */
[----:B------:R-:W-:Y:S02]  /*0a60*/  IADD3 R11, R4, R10, RZ ;  /* 0x0000000a040b7210 */ /* 0x000fe40007ffe0ff */
[----:B------:R-:W-:-:S03]  /*0a70*/  IADD3 R10, R10, 0x80, RZ ;  /* 0x000000800a0a7810 */ /* 0x000fc60007ffe0ff */
[----:B0-----:R-:W-:-:S05]  /*0a80*/  IMAD.WIDE.U32 R12, R11, 0x4, R12 ;  /* 0x000000040b0c7825 */ /* 0x001fca00078e000c */
[----:B------:R0:W-:Y:S02]  /*0a90*/  STG.E desc[UR4][R12.64], R7 ;  /* 0x000000070c007986 */ /* 0x0001e4000c101904 */
.L_x_2622:
[----:B------:R-:W-:-:S13]  /*0aa0*/  ISETP.GE.AND P0, PT, R10, R5, PT ;  /* 0x000000050a00720c */ /* 0x000fda0003f06270 */
[----:B------:R-:W-:Y:S05]  /*0ab0*/  @P0 BRA `(.L_x_2624) ;  /* 0x0000000000300947 */ /* 0x000fea0003800000 */
[----:B0-----:R-:W0:Y:S01]  /*0ac0*/  LDC.64 R6, c[0x0][0x218] ;  /* 0x00008600ff067b82 */ /* 0x001e220000000a00 */
[----:B------:R-:W-:Y:S01]  /*0ad0*/  IMAD.IADD R11, R4, 0x1, R10 ;  /* 0x00000001040b7824 */ /* 0x000fe200078e020a */
[----:B------:R-:W-:-:S03]  /*0ae0*/  IADD3 R10, R10, 0x80, RZ ;  /* 0x000000800a0a7810 */ /* 0x000fc60007ffe0ff */
[----:B0-----:R-:W-:-:S05]  /*0af0*/  IMAD.WIDE.U32 R6, R11, 0x4, R6 ;  /* 0x000000040b067825 */ /* 0x001fca00078e0006 */
[----:B------:R1:W-:Y:S02]  /*0b00*/  STG.E desc[UR4][R6.64], R8 ;  /* 0x0000000806007986 */ /* 0x0003e4000c101904 */
.L_x_2623:
[----:B------:R-:W-:-:S13]  /*0b10*/  ISETP.GE.AND P0, PT, R10, R5, PT ;  /* 0x000000050a00720c */ /* 0x000fda0003f06270 */
[----:B------:R-:W-:Y:S05]  /*0b20*/  @P0 BRA `(.L_x_2625) ;  /* 0x0000000000340947 */ /* 0x000fea0003800000 */
[----:B01----:R-:W0:Y:S01]  /*0b30*/  LDC.64 R6, c[0x0][0x218] ;  /* 0x00008600ff067b82 */ /* 0x003e220000000a00 */
[----:B------:R-:W-:Y:S01]  /*0b40*/  IADD3 R11, R4, R10, RZ ;  /* 0x0000000a040b7210 */ /* 0x000fe20007ffe0ff */
[----:B------:R-:W-:-:S04]  /*0b50*/  VIADD R10, R10, 0x80 ;  /* 0x000000800a0a7836 */ /* 0x000fc80000000000 */
[----:B0-----:R-:W-:-:S05]  /*0b60*/  IMAD.WIDE.U32 R6, R11, 0x4, R6 ;  /* 0x000000040b067825 */ /* 0x001fca00078e0006 */
[----:B------:R1:W-:Y:S02]  /*0b70*/  STG.E desc[UR4][R6.64], R9 ;  /* 0x0000000906007986 */ /* 0x0003e4000c101904 */
.L_x_2624:
[----:B------:R-:W-:-:S13]  /*0b80*/  ISETP.GE.AND P0, PT, R10, R5, PT ;  /* 0x000000050a00720c */ /* 0x000fda0003f06270 */
[----:B------:R-:W-:Y:S05]  /*0b90*/  @P0 BREAK B1 ;  /* 0x0000000000010942 */ /* 0x000fea0003800000 */
[----:B------:R-:W-:Y:S05]  /*0ba0*/  @P0 BRA `(.L_x_2626) ;  /* 0x0000000000300947 */ /* 0x000fea0003800000 */
[----:B01----:R-:W0:Y:S01]  /*0bb0*/  LDC.64 R6, c[0x0][0x218] ;  /* 0x00008600ff067b82 */ /* 0x003e220000000a00 */
[----:B------:R-:W-:Y:S02]  /*0bc0*/  IADD3 R9, R4, R10, RZ ;  /* 0x0000000a04097210 */ /* 0x000fe40007ffe0ff */
[----:B------:R-:W-:-:S03]  /*0bd0*/  IADD3 R10, R10, 0x80, RZ ;  /* 0x000000800a0a7810 */ /* 0x000fc60007ffe0ff */
[----:B0-----:R-:W-:-:S05]  /*0be0*/  IMAD.WIDE.U32 R6, R9, 0x4, R6 ;  /* 0x0000000409067825 */ /* 0x001fca00078e0006 */
[----:B------:R2:W-:Y:S02]  /*0bf0*/  STG.E desc[UR4][R6.64], R2 ;  /* 0x0000000206007986 */ /* 0x0005e4000c101904 */
.L_x_2625:
[----:B------:R-:W-:Y:S05]  /*0c00*/  BSYNC B1 ;  /* 0x0000000000017941 */ /* 0x000fea0003800000 */
.L_x_2621:
[----:B------:R-:W-:-:S13]  /*0c10*/  ISETP.GE.AND P0, PT, R10, R5, PT ;  /* 0x000000050a00720c */ /* 0x000fda0003f06270 */
[----:B012---:R-:W0:Y:S01]  /*0c20*/  @!P0 LDC.64 R6, c[0x0][0x218] ;  /* 0x00008600ff068b82 */ /* 0x007e220000000a00 */
[----:B------:R-:W-:Y:S01]  /*0c30*/  @!P0 IMAD.IADD R9, R4, 0x1, R10 ;  /* 0x0000000104098824 */ /* 0x000fe200078e020a */
[----:B------:R-:W-:-:S03]  /*0c40*/  @!P0 IADD3 R10, R10, 0x80, RZ ;  /* 0x000000800a0a8810 */ /* 0x000fc60007ffe0ff */
[----:B0-----:R-:W-:-:S05]  /*0c50*/  @!P0 IMAD.WIDE.U32 R6, R9, 0x4, R6 ;  /* 0x0000000409068825 */ /* 0x001fca00078e0006 */
[----:B------:R2:W-:Y:S02]  /*0c60*/  @!P0 STG.E desc[UR4][R6.64], R0 ;  /* 0x0000000006008986 */ /* 0x0005e4000c101904 */
.L_x_2626:
[----:B------:R-:W-:Y:S05]  /*0c70*/  BSYNC B0 ;  /* 0x0000000000007941 */ /* 0x000fea0003800000 */
.L_x_2620:
[----:B------:R-:W-:Y:S05]  /*0c80*/  WARPSYNC.ALL ;  /* 0x0000000000007948 */ /* 0x000fea0003800000 */
[----:B------:R-:W-:-:S13]  /*0c90*/  ISETP.GE.AND P0, PT, R10, R5, PT ;  /* 0x000000050a00720c */ /* 0x000fda0003f06270 */
[----:B------:R-:W-:Y:S05]  /*0ca0*/  @P0 EXIT ;  /* 0x000000000000094d */ /* 0x000fea0003800000 */
[----:B012---:R-:W0:Y:S01]  /*0cb0*/  LDC.64 R6, c[0x0][0x218] ;  /* 0x00008600ff067b82 */ /* 0x007e220000000a00 */
[----:B------:R-:W-:-:S05]  /*0cc0*/  IADD3 R5, R4, R10, RZ ;  /* 0x0000000a04057210 */ /* 0x000fca0007ffe0ff */
[----:B0-----:R-:W-:-:S05]  /*0cd0*/  IMAD.WIDE.U32 R4, R5, 0x4, R6 ;  /* 0x0000000405047825 */ /* 0x001fca00078e0006 */
[----:B------:R-:W-:Y:S01]  /*0ce0*/  STG.E desc[UR4][R4.64], R3 ;  /* 0x0000000304007986 */ /* 0x000fe2000c101904 */
[----:B------:R-:W-:Y:S05]  /*0cf0*/  EXIT ;  /* 0x000000000000794d */ /* 0x000fea0003800000 */
.L_x_2627:
        /* <DEDUP_REMOVED lines=16> */
.L_x_3527:


//--------------------- .text._ZN2at6native29vectorized_elementwise_kernelILi4EZZZNS0_12prelu_kernelERNS_14TensorIteratorEENKUlvE_clEvENKUlvE0_clEvEUlffE_St5arrayIPcLm3EEEEviT0_T1_ --------------------------
	.section	.text._ZN2at6native29vectorized_elementwise_kernelILi4EZZZNS0_12prelu_kernelERNS_14TensorIteratorEENKUlvE_clEvENKUlvE0_clEvEUlffE_St5arrayIPcLm3EEEEviT0_T1_,"ax",@progbits
	.align	128
        .global         _ZN2at6native29vectorized_elementwise_kernelILi4EZZZNS0_12prelu_kernelERNS_14TensorIteratorEENKUlvE_clEvENKUlvE0_clEvEUlffE_St5arrayIPcLm3EEEEviT0_T1_
        .type           _ZN2at6native29vectorized_elementwise_kernelILi4EZZZNS0_12prelu_kernelERNS_14TensorIteratorEENKUlvE_clEvENKUlvE0_clEvEUlffE_St5arrayIPcLm3EEEEviT0_T1_,@function
        .size           _ZN2at6native29vectorized_elementwise_kernelILi4EZZZNS0_12prelu_kernelERNS_14TensorIteratorEENKUlvE_clEvENKUlvE0_clEvEUlffE_St5arrayIPcLm3EEEEviT0_T1_,(.L_x_3528 - _ZN2at6native29vectorized_elementwise_kernelILi4EZZZNS0_12prelu_kernelERNS_14TensorIteratorEENKUlvE_clEvENKUlvE0_clEvEUlffE_St5arrayIPcLm3EEEEviT0_T1_)
        .other          _ZN2at6native29vectorized_elementwise_kernelILi4EZZZNS0_12prelu_kernelERNS_14TensorIteratorEENKUlvE_clEvENKUlvE0_clEvEUlffE_St5arrayIPcLm3EEEEviT0_T1_,@"STO_CUDA_ENTRY STV_DEFAULT"
_ZN2at6native29vectorized_elementwise_kernelILi4EZZZNS0_12prelu_kernelERNS_14TensorIteratorEENKUlvE_clEvENKUlvE0_clEvEUlffE_St5arrayIPcLm3EEEEviT0_T1_:
.text._ZN2at6native29vectorized_elementwise_kernelILi4EZZZNS0_12prelu_kernelERNS_14TensorIteratorEENKUlvE_clEvENKUlvE0_clEvEUlffE_St5arrayIPcLm3EEEEviT0_T1_:
        /* <DEDUP_REMOVED lines=14> */
[----:B------:R-:W4:Y:S01]  /*00e0*/  LDG.E.128 R8, desc[UR4][R2.64] ;  /* 0x0000000402087981 */ /* 0x000f22000c1e1d00 */
[----:B--2---:R-:W-:-:S03]  /*00f0*/  IMAD.WIDE R6, R4, 0x4, R6 ;  /* 0x0000000404067825 */ /* 0x004fc600078e0206 */
[----:B------:R-:W2:Y:S01]  /*0100*/  LDG.E.128 R16, desc[UR4][R2.64+0x800] ;  /* 0x0008000402107981 */ /* 0x000ea2000c1e1d00 */
[----:B------:R-:W-:-:S05]  /*0110*/  IMAD.WIDE.U32 R6, R0, 0x10, R6 ;  /* 0x0000001000067825 */ /* 0x000fca00078e0006 */
[----:B------:R-:W5:Y:S04]  /*0120*/  LDG.E.128 R12, desc[UR4][R6.64] ;  /* 0x00000004060c7981 */ /* 0x000f68000c1e1d00 */
[----:B------:R-:W5:Y:S01]  /*0130*/  LDG.E.128 R20, desc[UR4][R6.64+0x800] ;  /* 0x0008000406147981 */ /* 0x000f62000c1e1d00 */
[----:B---3--:R-:W-:-:S04]  /*0140*/  IMAD.WIDE.U32 R4, R4, 0x4, R24 ;  /* 0x0000000404047825 */ /* 0x008fc800078e0018 */
[----:B------:R-:W-:Y:S01]  /*0150*/  IMAD.WIDE R4, R0, 0x10, R4 ;  /* 0x0000001000047825 */ /* 0x000fe200078e0204 */
[----:B----4-:R-:W-:Y:S02]  /*0160*/  FSETP.GT.FTZ.AND P3, PT, R10, RZ, PT ;  /* 0x000000ff0a00720b */ /* 0x010fe40003f74000 */
[----:B------:R-:W-:Y:S02]  /*0170*/  FSETP.GT.FTZ.AND P2, PT, R9, RZ, PT ;  /* 0x000000ff0900720b */ /* 0x000fe40003f54000 */
[----:B------:R-:W-:Y:S02]  /*0180*/  FSETP.GT.FTZ.AND P1, PT, R8, RZ, PT ;  /* 0x000000ff0800720b */ /* 0x000fe40003f34000 */
[----:B------:R-:W-:Y:S02]  /*0190*/  FSETP.GT.FTZ.AND P0, PT, R11, RZ, PT ;  /* 0x000000ff0b00720b */ /* 0x000fe40003f14000 */
[----:B--2---:R-:W-:Y:S02]  /*01a0*/  FSETP.GT.FTZ.AND P4, PT, R17, RZ, PT ;  /* 0x000000ff1100720b */ /* 0x004fe40003f94000 */
[----:B------:R-:W-:-:S02]  /*01b0*/  FSETP.GT.FTZ.AND P5, PT, R18, RZ, PT ;  /* 0x000000ff1200720b */ /* 0x000fc40003fb4000 */
[----:B------:R-:W-:Y:S01]  /*01c0*/  FSETP.GT.FTZ.AND P6, PT, R19, RZ, PT ;  /* 0x000000ff1300720b */ /* 0x000fe20003fd4000 */
[----:B-----5:R-:W-:Y:S01]  /*01d0*/  @!P3 FMUL.FTZ R10, R10, R14 ;  /* 0x0000000e0a0ab220 */ /* 0x020fe20000410000 */
[----:B------:R-:W-:Y:S01]  /*01e0*/  FSETP.GT.FTZ.AND P3, PT, R16, RZ, PT ;  /* 0x000000ff1000720b */ /* 0x000fe20003f74000 */
[----:B------:R-:W-:Y:S02]  /*01f0*/  @!P2 FMUL.FTZ R9, R9, R13 ;  /* 0x0000000d0909a220 */ /* 0x000fe40000410000 */
[----:B------:R-:W-:Y:S02]  /*0200*/  @!P1 FMUL.FTZ R8, R8, R12 ;  /* 0x0000000c08089220 */ /* 0x000fe40000410000 */
[----:B------:R-:W-:Y:S02]  /*0210*/  @!P0 FMUL.FTZ R11, R11, R15 ;  /* 0x0000000f0b0b8220 */ /* 0x000fe40000410000 */
[----:B------:R-:W-:Y:S02]  /*0220*/  @!P4 FMUL.FTZ R17, R17, R21 ;  /* 0x000000151111c220 */ /* 0x000fe40000410000 */
[----:B------:R-:W-:-:S02]  /*0230*/  @!P5 FMUL.FTZ R18, R18, R22 ;  /* 0x000000161212d220 */ /* 0x000fc40000410000 */
[----:B------:R-:W-:Y:S02]  /*0240*/  @!P6 FMUL.FTZ R19, R19, R23 ;  /* 0x000000171313e220 */ /* 0x000fe40000410000 */
[----:B------:R-:W-:Y:S01]  /*0250*/  @!P3 FMUL.FTZ R16, R16, R20 ;  /* 0x000000141010b220 */ /* 0x000fe20000410000 */
[----:B------:R-:W-:Y:S04]  /*0260*/  STG.E.128 desc[UR4][R4.64], R8 ;  /* 0x0000000804007986 */ /* 0x000fe8000c101d04 */
[----:B------:R-:W-:Y:S01]  /*0270*/  STG.E.128 desc[UR4][R4.64+0x800], R16 ;  /* 0x0008001004007986 */ /* 0x000fe2000c101d04 */
[----:B------:R-:W-:Y:S05]  /*0280*/  EXIT ;  /* 0x000000000000794d */ /* 0x000fea0003800000 */
.L_x_2628:
        /* <DEDUP_REMOVED lines=123> */
.L_x_2631:
[----:B------:R-:W-:-:S13]  /*0a40*/  ISETP.GE.AND P0, PT, R10, R5, PT ;  /* 0x000000050a00720c */ /* 0x000fda0003f06270 */
[----:B------:R-:W-:Y:S05]  /*0a50*/  @P0 BRA `(.L_x_2633) ;  /* 0x0000000000300947 */ /* 0x000fea0003800000 */
[----:B0-----:R-:W0:Y:S01]  /*0a60*/  LDC.64 R6, c[0x0][0x218] ;  /* 0x00008600ff067b82 */ /* 0x001e220000000a00 */
[----:B------:R-:W-:Y:S01]  /*0a70*/  IMAD.IADD R11, R4, 0x1, R10 ;  /* 0x00000001040b7824 */ /* 0x000fe200078e020a */
[----:B------:R-:W-:-:S03]  /*0a80*/  IADD3 R10, R10, 0x80, RZ ;  /* 0x000000800a0a7810 */ /* 0x000fc60007ffe0ff */
[----:B0-----:R-:W-:-:S05]  /*0a90*/  IMAD.WIDE.U32 R6, R11, 0x4, R6 ;  /* 0x000000040b067825 */ /* 0x001fca00078e0006 */
[----:B------:R1:W-:Y:S02]  /*0aa0*/  STG.E desc[UR4][R6.64], R8 ;  /* 0x0000000806007986 */ /* 0x0003e4000c101904 */
.L_x_2632:
[----:B------:R-:W-:-:S13]  /*0ab0*/  ISETP.GE.AND P0, PT, R10, R5, PT ;  /* 0x000000050a00720c */ /* 0x000fda0003f06270 */
[----:B------:R-:W-:Y:S05]  /*0ac0*/  @P0 BRA `(.L_x_2634) ;  /* 0x0000000000340947 */ /* 0x000fea0003800000 */
[----:B01----:R-:W0:Y:S01]  /*0ad0*/  LDC.64 R6, c[0x0][0x218] ;  /* 0x00008600ff067b82 */ /* 0x003e220000000a00 */
[----:B------:R-:W-:Y:S01]  /*0ae0*/  IADD3 R11, R4, R10, RZ ;  /* 0x0000000a040b7210 */ /* 0x000fe20007ffe0ff */
[----:B------:R-:W-:-:S04]  /*0af0*/  VIADD R10, R10, 0x80 ;  /* 0x000000800a0a7836 */ /* 0x000fc80000000000 */
[----:B0-----:R-:W-:-:S05]  /*0b00*/  IMAD.WIDE.U32 R6, R11, 0x4, R6 ;  /* 0x000000040b067825 */ /* 0x001fca00078e0006 */
[----:B------:R1:W-:Y:S02]  /*0b10*/  STG.E desc[UR4][R6.64], R9 ;  /* 0x0000000906007986 */ /* 0x0003e4000c101904 */
.L_x_2633:
        /* <DEDUP_REMOVED lines=8> */
.L_x_2634:
[----:B------:R-:W-:Y:S05]  /*0ba0*/  BSYNC B1 ;  /* 0x0000000000017941 */ /* 0x000fea0003800000 */
.L_x_2630:
[----:B------:R-:W-:-:S13]  /*0bb0*/  ISETP.GE.AND P0, PT, R10, R5, PT ;  /* 0x000000050a00720c */ /* 0x000fda0003f06270 */
[----:B012---:R-:W0:Y:S01]  /*0bc0*/  @!P0 LDC.64 R6, c[0x0][0x218] ;  /* 0x00008600ff068b82 */ /* 0x007e220000000a00 */
[----:B------:R-:W-:Y:S01]  /*0bd0*/  @!P0 IMAD.IADD R9, R4, 0x1, R10 ;  /* 0x0000000104098824 */ /* 0x000fe200078e020a */
[----:B------:R-:W-:-:S03]  /*0be0*/  @!P0 IADD3 R10, R10, 0x80, RZ ;  /* 0x000000800a0a8810 */ /* 0x000fc60007ffe0ff */
[----:B0-----:R-:W-:-:S05]  /*0bf0*/  @!P0 IMAD.WIDE.U32 R6, R9, 0x4, R6 ;  /* 0x0000000409068825 */ /* 0x001fca00078e0006 */
[----:B------:R2:W-:Y:S02]  /*0c00*/  @!P0 STG.E desc[UR4][R6.64], R0 ;  /* 0x0000000006008986 */ /* 0x0005e4000c101904 */
.L_x_2635:
[----:B------:R-:W-:Y:S05]  /*0c10*/  BSYNC B0 ;  /* 0x0000000000007941 */ /* 0x000fea0003800000 */
.L_x_2629:
        /* <DEDUP_REMOVED lines=8> */
.L_x_2636:
        /* <DEDUP_REMOVED lines=14> */
.L_x_3528:


//--------------------- .text._ZN2at6native29vectorized_elementwise_kernelILi8EZZZNS0_12prelu_kernelERNS_14TensorIteratorEENKUlvE_clEvENKUlvE0_clEvEUlffE_St5arrayIPcLm3EEEEviT0_T1_ --------------------------
	.section	.text._ZN2at6native29vectorized_elementwise_kernelILi8EZZZNS0_12prelu_kernelERNS_14TensorIteratorEENKUlvE_clEvENKUlvE0_clEvEUlffE_St5arrayIPcLm3EEEEviT0_T1_,"ax",@progbits
	.align	128
        .global         _ZN2at6native29vectorized_elementwise_kernelILi8EZZZNS0_12prelu_kernelERNS_14TensorIteratorEENKUlvE_clEvENKUlvE0_clEvEUlffE_St5arrayIPcLm3EEEEviT0_T1_
        .type           _ZN2at6native29vectorized_elementwise_kernelILi8EZZZNS0_12prelu_kernelERNS_14TensorIteratorEENKUlvE_clEvENKUlvE0_clEvEUlffE_St5arrayIPcLm3EEEEviT0_T1_,@function
        .size           _ZN2at6native29vectorized_elementwise_kernelILi8EZZZNS0_12prelu_kernelERNS_14TensorIteratorEENKUlvE_clEvENKUlvE0_clEvEUlffE_St5arrayIPcLm3EEEEviT0_T1_,(.L_x_3529 - _ZN2at6native29vectorized_elementwise_kernelILi8EZZZNS0_12prelu_kernelERNS_14TensorIteratorEENKUlvE_clEvENKUlvE0_clEvEUlffE_St5arrayIPcLm3EEEEviT0_T1_)
        .other          _ZN2at6native29vectorized_elementwise_kernelILi8EZZZNS0_12prelu_kernelERNS_14TensorIteratorEENKUlvE_clEvENKUlvE0_clEvEUlffE_St5arrayIPcLm3EEEEviT0_T1_,@"STO_CUDA_ENTRY STV_DEFAULT"
_ZN2at6native29vectorized_elementwise_kernelILi8EZZZNS0_12prelu_kernelERNS_14TensorIteratorEENKUlvE_clEvENKUlvE0_clEvEUlffE_St5arrayIPcLm3EEEEviT0_T1_:
.text._ZN2at6native29vectorized_elementwise_kernelILi8EZZZNS0_12prelu_kernelERNS_14TensorIteratorEENKUlvE_clEvENKUlvE0_clEvEUlffE_St5arrayIPcLm3EEEEviT0_T1_:
        /* <DEDUP_REMOVED lines=41> */
.L_x_2637:
        /* <DEDUP_REMOVED lines=123> */
.L_x_2640:
[----:B------:R-:W-:-:S13]  /*0a40*/  ISETP.GE.AND P0, PT, R10, R5, PT ;  /* 0x000000050a00720c */ /* 0x000fda0003f06270 */
[----:B------:R-:W-:Y:S05]  /*0a50*/  @P0 BRA `(.L_x_2642) ;  /* 0x0000000000300947 */ /* 0x000fea0003800000 */
[----:B0-----:R-:W0:Y:S01]  /*0a60*/  LDC.64 R6, c[0x0][0x218] ;  /* 0x00008600ff067b82 */ /* 0x001e220000000a00 */
[----:B------:R-:W-:Y:S01]  /*0a70*/  IMAD.IADD R11, R4, 0x1, R10 ;  /* 0x00000001040b7824 */ /* 0x000fe200078e020a */
[----:B------:R-:W-:-:S03]  /*0a80*/  IADD3 R10, R10, 0x80, RZ ;  /* 0x000000800a0a7810 */ /* 0x000fc60007ffe0ff */
[----:B0-----:R-:W-:-:S05]  /*0a90*/  IMAD.WIDE.U32 R6, R11, 0x4, R6 ;  /* 0x000000040b067825 */ /* 0x001fca00078e0006 */
[----:B------:R1:W-:Y:S02]  /*0aa0*/  STG.E desc[UR4][R6.64], R8 ;  /* 0x0000000806007986 */ /* 0x0003e4000c101904 */
.L_x_2641:
[----:B------:R-:W-:-:S13]  /*0ab0*/  ISETP.GE.AND P0, PT, R10, R5, PT ;  /* 0x000000050a00720c */ /* 0x000fda0003f06270 */
[----:B------:R-:W-:Y:S05]  /*0ac0*/  @P0 BRA `(.L_x_2643) ;  /* 0x0000000000340947 */ /* 0x000fea0003800000 */
[----:B01----:R-:W0:Y:S01]  /*0ad0*/  LDC.64 R6, c[0x0][0x218] ;  /* 0x00008600ff067b82 */ /* 0x003e220000000a00 */
[----:B------:R-:W-:Y:S01]  /*0ae0*/  IADD3 R11, R4, R10, RZ ;  /* 0x0000000a040b7210 */ /* 0x000fe20007ffe0ff */
[----:B------:R-:W-:-:S04]  /*0af0*/  VIADD R10, R10, 0x80 ;  /* 0x000000800a0a7836 */ /* 0x000fc80000000000 */
[----:B0-----:R-:W-:-:S05]  /*0b00*/  IMAD.WIDE.U32 R6, R11, 0x4, R6 ;  /* 0x000000040b067825 */ /* 0x001fca00078e0006 */
[----:B------:R1:W-:Y:S02]  /*0b10*/  STG.E desc[UR4][R6.64], R9 ;  /* 0x0000000906007986 */ /* 0x0003e4000c101904 */
.L_x_2642:
        /* <DEDUP_REMOVED lines=8> */
.L_x_2643:
[----:B------:R-:W-:Y:S05]  /*0ba0*/  BSYNC B1 ;  /* 0x0000000000017941 */ /* 0x000fea0003800000 */
.L_x_2639:
[----:B------:R-:W-:-:S13]  /*0bb0*/  ISETP.GE.AND P0, PT, R10, R5, PT ;  /* 0x000000050a00720c */ /* 0x000fda0003f06270 */
[----:B012---:R-:W0:Y:S01]  /*0bc0*/  @!P0 LDC.64 R6, c[0x0][0x218] ;  /* 0x00008600ff068b82 */ /* 0x007e220000000a00 */
[----:B------:R-:W-:Y:S01]  /*0bd0*/  @!P0 IMAD.IADD R9, R4, 0x1, R10 ;  /* 0x0000000104098824 */ /* 0x000fe200078e020a */
[----:B------:R-:W-:-:S03]  /*0be0*/  @!P0 IADD3 R10, R10, 0x80, RZ ;  /* 0x000000800a0a8810 */ /* 0x000fc60007ffe0ff */
[----:B0-----:R-:W-:-:S05]  /*0bf0*/  @!P0 IMAD.WIDE.U32 R6, R9, 0x4, R6 ;  /* 0x0000000409068825 */ /* 0x001fca00078e0006 */
[----:B------:R2:W-:Y:S02]  /*0c00*/  @!P0 STG.E desc[UR4][R6.64], R0 ;  /* 0x0000000006008986 */ /* 0x0005e4000c101904 */
.L_x_2644:
[----:B------:R-:W-:Y:S05]  /*0c10*/  BSYNC B0 ;  /* 0x0000000000007941 */ /* 0x000fea0003800000 */
.L_x_2638:
        /* <DEDUP_REMOVED lines=8> */
.L_x_2645:
        /* <DEDUP_REMOVED lines=14> */
.L_x_3529:


//--------------------- .text._ZN2at6native18elementwise_kernelILi128ELi4EZNS0_15gpu_kernel_implIZZZNS0_12prelu_kernelERNS_14TensorIteratorEENKUlvE_clEvENKUlvE_clEvEUlddE_EEvRNS_18TensorIteratorBaseERKT_EUliE_EEviT1_ --------------------------
	.section	.text._ZN2at6native18elementwise_kernelILi128ELi4EZNS0_15gpu_kernel_implIZZZNS0_12prelu_kernelERNS_14TensorIteratorEENKUlvE_clEvENKUlvE_clEvEUlddE_EEvRNS_18TensorIteratorBaseERKT_EUliE_EEviT1_,"ax",@progbits
	.align	128
        .global         _ZN2at6native18elementwise_kernelILi128ELi4EZNS0_15gpu_kernel_implIZZZNS0_12prelu_kernelERNS_14TensorIteratorEENKUlvE_clEvENKUlvE_clEvEUlddE_EEvRNS_18TensorIteratorBaseERKT_EUliE_EEviT1_
        .type           _ZN2at6native18elementwise_kernelILi128ELi4EZNS0_15gpu_kernel_implIZZZNS0_12prelu_kernelERNS_14TensorIteratorEENKUlvE_clEvENKUlvE_clEvEUlddE_EEvRNS_18TensorIteratorBaseERKT_EUliE_EEviT1_,@function
        .size           _ZN2at6native18elementwise_kernelILi128ELi4EZNS0_15gpu_kernel_implIZZZNS0_12prelu_kernelERNS_14TensorIteratorEENKUlvE_clEvENKUlvE_clEvEUlddE_EEvRNS_18TensorIteratorBaseERKT_EUliE_EEviT1_,(.L_x_3530 - _ZN2at6native18elementwise_kernelILi128ELi4EZNS0_15gpu_kernel_implIZZZNS0_12prelu_kernelERNS_14TensorIteratorEENKUlvE_clEvENKUlvE_clEvEUlddE_EEvRNS_18TensorIteratorBaseERKT_EUliE_EEviT1_)
        .other          _ZN2at6native18elementwise_kernelILi128ELi4EZNS0_15gpu_kernel_implIZZZNS0_12prelu_kernelERNS_14TensorIteratorEENKUlvE_clEvENKUlvE_clEvEUlddE_EEvRNS_18TensorIteratorBaseERKT_EUliE_EEviT1_,@"STO_CUDA_ENTRY STV_DEFAULT"
_ZN2at6native18elementwise_kernelILi128ELi4EZNS0_15gpu_kernel_implIZZZNS0_12prelu_kernelERNS_14TensorIteratorEENKUlvE_clEvENKUlvE_clEvEUlddE_EEvRNS_18TensorIteratorBaseERKT_EUliE_EEviT1_:
.text._ZN2at6native18elementwise_kernelILi128ELi4EZNS0_15gpu_kernel_implIZZZNS0_12prelu_kernelERNS_14TensorIteratorEENKUlvE_clEvENKUlvE_clEvEUlddE_EEvRNS_18TensorIteratorBaseERKT_EUliE_EEviT1_:
        /* <DEDUP_REMOVED lines=364> */
[----:B------:R-:W-:-:S07]  /*16c0*/  IMAD R24, R3, UR6, R24 ;  /* 0x0000000603187c24 */ /* 0x000fce000f8e0218 */
.L_x_2648:
        /* <DEDUP_REMOVED lines=19> */
[----:B--2---:R0:W1:Y:S01]  /*1800*/  I2F.F64.S16 R18, R2 ;  /* 0x0000000200127312 */ /* 0x0040620000101c00 */
[----:B------:R-:W-:Y:S05]  /*1810*/  BRA `(.L_x_2654) ;  /* 0x0000000c007c7947 */ /* 0x000fea0003800000 */
.L_x_2652:
[----:B------:R-:W2:Y:S02]  /*1820*/  LDG.E.U8 R2, desc[UR36][R2.64] ;  /* 0x0000002402027981 */ /* 0x000ea4000c1e1100 */
[----:B--2---:R0:W1:Y:S01]  /*1830*/  I2F.F64.U16 R18, R2 ;  /* 0x0000000200127312 */ /* 0x0040620000101800 */
[----:B------:R-:W-:Y:S05]  /*1840*/  BRA `(.L_x_2654) ;  /* 0x0000000c00707947 */ /* 0x000fea0003800000 */
.L_x_2651:
[----:B------:R-:W-:-:S13]  /*1850*/  ISETP.NE.AND P0, PT, R4, 0x2, PT ;  /* 0x000000020400780c */ /* 0x000fda0003f05270 */
[----:B------:R-:W-:Y:S05]  /*1860*/  @!P0 BRA `(.L_x_2655) ;  /* 0x0000000000288947 */ /* 0x000fea0003800000 */
[----:B------:R-:W-:-:S13]  /*1870*/  ISETP.NE.AND P0, PT, R4, 0x3, PT ;  /* 0x000000030400780c */ /* 0x000fda0003f05270 */
[----:B------:R-:W-:Y:S05]  /*1880*/  @!P0 BRA `(.L_x_2656) ;  /* 0x0000000000148947 */ /* 0x000fea0003800000 */
[----:B------:R-:W-:-:S13]  /*1890*/  ISETP.NE.AND P0, PT, R4, 0x4, PT ;  /* 0x000000040400780c */ /* 0x000fda0003f05270 */
[----:B------:R-:W-:Y:S05]  /*18a0*/  @P0 BRA `(.L_x_2653) ;  /* 0x0000000800fc0947 */ /* 0x000fea0003800000 */
[----:B------:R-:W2:Y:S02]  /*18b0*/  LDG.E.64 R18, desc[UR36][R2.64] ;  /* 0x0000002402127981 */ /* 0x000ea4000c1e1b00 */
[----:B--2---:R-:W0:Y:S01]  /*18c0*/  I2F.F64.S64 R18, R18 ;  /* 0x0000001200127312 */ /* 0x004e220000301c00 */
[----:B------:R-:W-:Y:S05]  /*18d0*/  BRA `(.L_x_2654) ;  /* 0x0000000c004c7947 */ /* 0x000fea0003800000 */
.L_x_2656:
[----:B------:R-:W2:Y:S02]  /*18e0*/  LDG.E R2, desc[UR36][R2.64] ;  /* 0x0000002402027981 */ /* 0x000ea4000c1e1900 */
[----:B--2---:R0:W1:Y:S01]  /*18f0*/  I2F.F64 R18, R2 ;  /* 0x0000000200127312 */ /* 0x0040620000201c00 */
[----:B------:R-:W-:Y:S05]  /*1900*/  BRA `(.L_x_2654) ;  /* 0x0000000c00407947 */ /* 0x000fea0003800000 */
.L_x_2655:
[----:B------:R-:W2:Y:S02]  /*1910*/  LDG.E.U16 R2, desc[UR36][R2.64] ;  /* 0x0000002402027981 */ /* 0x000ea4000c1e1500 */
[----:B--2---:R0:W1:Y:S01]  /*1920*/  I2F.F64.S16 R18, R2 ;  /* 0x0000000200127312 */ /* 0x0040620000101c00 */
[----:B------:R-:W-:Y:S05]  /*1930*/  BRA `(.L_x_2654) ;  /* 0x0000000c00347947 */ /* 0x000fea0003800000 */
.L_x_2650:
[----:B------:R-:W-:-:S13]  /*1940*/  ISETP.GT.AND P0, PT, R4, 0x6, PT ;  /* 0x000000060400780c */ /* 0x000fda0003f04270 */
[----:B------:R-:W-:Y:S05]  /*1950*/  @P0 BRA `(.L_x_2657) ;  /* 0x0000000000340947 */ /* 0x000fea0003800000 */
[----:B------:R-:W-:-:S13]  /*1960*/  ISETP.NE.AND P0, PT, R4, 0x5, PT ;  /* 0x000000050400780c */ /* 0x000fda0003f05270 */
[----:B------:R-:W-:Y:S05]  /*1970*/  @!P0 BRA `(.L_x_2658) ;  /* 0x0000000000188947 */ /* 0x000fea0003800000 */
[----:B------:R-:W-:-:S13]  /*1980*/  ISETP.NE.AND P0, PT, R4, 0x6, PT ;  /* 0x000000060400780c */ /* 0x000fda0003f05270 */
[----:B------:R-:W-:Y:S05]  /*1990*/  @P0 BRA `(.L_x_2653) ;  /* 0x0000000800c00947 */ /* 0x000fea0003800000 */
[----:B------:R-:W2:Y:S02]  /*19a0*/  LDG.E R18, desc[UR36][R2.64] ;  /* 0x0000002402127981 */ /* 0x000ea4000c1e1900 */
[----:B--2---:R-:W-:-:S06]  /*19b0*/  FMUL.FTZ R18, R18, 1 ;  /* 0x3f80000012127820 */ /* 0x004fcc0000410000 */
[----:B------:R-:W0:Y:S01]  /*19c0*/  F2F.F64.F32 R18, R18 ;  /* 0x0000001200127310 */ /* 0x000e220000201800 */
[----:B------:R-:W-:Y:S05]  /*19d0*/  BRA `(.L_x_2654) ;  /* 0x0000000c000c7947 */ /* 0x000fea0003800000 */
.L_x_2658:
[----:B------:R-:W2:Y:S02]  /*19e0*/  LDG.E.U16 R0, desc[UR36][R2.64] ;  /* 0x0000002402007981 */ /* 0x000ea4000c1e1500 */
[----:B--2---:R-:W-:-:S05]  /*19f0*/  HADD2.F32 R0, -RZ, R0.H0_H0 ;  /* 0x20000000ff007230 */ /* 0x004fca0000004100 */
[----:B------:R-:W-:-:S04]  /*1a00*/  FMUL.FTZ R0, R0, 1 ;  /* 0x3f80000000007820 */ /* 0x000fc80000410000 */
[----:B------:R0:W1:Y:S01]  /*1a10*/  F2F.F64.F32 R18, R0 ;  /* 0x0000000000127310 */ /* 0x0000620000201800 */
[----:B------:R-:W-:Y:S05]  /*1a20*/  BRA `(.L_x_2654) ;  /* 0x0000000800f87947 */ /* 0x000fea0003800000 */
.L_x_2657:
[----:B------:R-:W-:-:S13]  /*1a30*/  ISETP.NE.AND P0, PT, R4, 0x7, PT ;  /* 0x000000070400780c */ /* 0x000fda0003f05270 */
[----:B------:R-:W-:Y:S05]  /*1a40*/  @!P0 BRA `(.L_x_2659) ;  /* 0x0000000000348947 */ /* 0x000fea0003800000 */
        /* <DEDUP_REMOVED lines=8> */
.L_x_2660:
[----:B------:R-:W2:Y:S02]  /*1ad0*/  LDG.E.U16 R2, desc[UR36][R2.64] ;  /* 0x0000002402027981 */ /* 0x000ea4000c1e1500 */
[----:B--2---:R-:W-:-:S05]  /*1ae0*/  HADD2.F32 R0, -RZ, R2.H0_H0 ;  /* 0x20000002ff007230 */ /* 0x004fca0000004100 */
[----:B------:R-:W-:-:S04]  /*1af0*/  FMUL.FTZ R0, R0, 1 ;  /* 0x3f80000000007820 */ /* 0x000fc80000410000 */
[----:B------:R0:W1:Y:S01]  /*1b00*/  F2F.F64.F32 R18, R0 ;  /* 0x0000000000127310 */ /* 0x0000620000201800 */
[----:B------:R-:W-:Y:S05]  /*1b10*/  BRA `(.L_x_2654) ;  /* 0x0000000800bc7947 */ /* 0x000fea0003800000 */
.L_x_2659:
[----:B------:R0:W5:Y:S01]  /*1b20*/  LDG.E.64 R18, desc[UR36][R2.64] ;  /* 0x0000002402127981 */ /* 0x000162000c1e1b00 */
[----:B------:R-:W-:Y:S05]  /*1b30*/  BRA `(.L_x_2654) ;  /* 0x0000000800b47947 */ /* 0x000fea0003800000 */
.L_x_2649:
        /* <DEDUP_REMOVED lines=8> */
[----:B------:R-:W2:Y:S01]  /*1bc0*/  LDG.E.U8 R2, desc[UR36][R2.64] ;  /* 0x0000002402027981 */ /* 0x000ea2000c1e1100 */
[----:B------:R-:W-:Y:S01]  /*1bd0*/  IMAD.MOV.U32 R18, RZ, RZ, RZ ;  /* 0x000000ffff127224 */ /* 0x000fe200078e00ff */
[----:B--2---:R-:W-:-:S04]  /*1be0*/  ISETP.NE.AND P0, PT, R2, RZ, PT ;  /* 0x000000ff0200720c */ /* 0x004fc80003f05270 */
[----:B------:R-:W-:Y:S01]  /*1bf0*/  FSEL R19, RZ, 1.875, !P0 ;  /* 0x3ff00000ff137808 */ /* 0x000fe20004000000 */
[----:B------:R-:W-:Y:S08]  /*1c00*/  BRA `(.L_x_2654) ;  /* 0x0000000800807947 */ /* 0x000ff00003800000 */
.L_x_2663:
[----:B------:R0:W5:Y:S01]  /*1c10*/  LDG.E.64 R18, desc[UR36][R2.64] ;  /* 0x0000002402127981 */ /* 0x000162000c1e1b00 */
[----:B------:R-:W-:Y:S05]  /*1c20*/  BRA `(.L_x_2654) ;  /* 0x0000000800787947 */ /* 0x000fea0003800000 */
.L_x_2662:
        /* <DEDUP_REMOVED lines=24> */
[----:B------:R-:W-:-:S05]  /*1db0*/  LOP3.LUT R5, R5, 0x80000000, R0, 0xf8, !PT ;  /* 0x8000000005057812 */ /* 0x000fca00078ef800 */
[----:B------:R-:W-:-:S04]  /*1dc0*/  FMUL.FTZ R5, R5, 1 ;  /* 0x3f80000005057820 */ /* 0x000fc80000410000 */
[----:B------:R0:W1:Y:S01]  /*1dd0*/  F2F.F64.F32 R18, R5 ;  /* 0x0000000500127310 */ /* 0x0000620000201800 */
[----:B------:R-:W-:Y:S05]  /*1de0*/  BRA `(.L_x_2654) ;  /* 0x0000000800087947 */ /* 0x000fea0003800000 */
.L_x_2665:
        /* <DEDUP_REMOVED lines=11> */
[----:B------:R-:W-:-:S05]  /*1ea0*/  LOP3.LUT R4, R4, 0x80000000, R5, 0xf8, !PT ;  /* 0x8000000004047812 */ /* 0x000fca00078ef805 */
[----:B------:R-:W-:-:S04]  /*1eb0*/  FMUL.FTZ R4, R4, 1 ;  /* 0x3f80000004047820 */ /* 0x000fc80000410000 */
[----:B------:R0:W1:Y:S01]  /*1ec0*/  F2F.F64.F32 R18, R4 ;  /* 0x0000000400127310 */ /* 0x0000620000201800 */
[----:B------:R-:W-:Y:S05]  /*1ed0*/  BRA `(.L_x_2654) ;  /* 0x0000000400cc7947 */ /* 0x000fea0003800000 */
.L_x_2664:
[----:B------:R-:W2:Y:S02]  /*1ee0*/  LDG.E.U16 R0, desc[UR36][R2.64] ;  /* 0x0000002402007981 */ /* 0x000ea4000c1e1500 */
[----:B--2---:R-:W-:-:S04]  /*1ef0*/  IMAD.U32 R0, R0, 0x10000, RZ ;  /* 0x0001000000007824 */ /* 0x004fc800078e00ff */
[----:B------:R-:W-:-:S04]  /*1f00*/  FMUL.FTZ R0, R0, 1 ;  /* 0x3f80000000007820 */ /* 0x000fc80000410000 */
[----:B------:R0:W1:Y:S01]  /*1f10*/  F2F.F64.F32 R18, R0 ;  /* 0x0000000000127310 */ /* 0x0000620000201800 */
[----:B------:R-:W-:Y:S05]  /*1f20*/  BRA `(.L_x_2654) ;  /* 0x0000000400b87947 */ /* 0x000fea0003800000 */
.L_x_2661:
        /* <DEDUP_REMOVED lines=9> */
[----:B--2---:R0:W1:Y:S01]  /*1fc0*/  I2F.F64.U16 R18, R2 ;  /* 0x0000000200127312 */ /* 0x0040620000101800 */
[----:B------:R-:W-:Y:S05]  /*1fd0*/  BRA `(.L_x_2654) ;  /* 0x00000004008c7947 */ /* 0x000fea0003800000 */
.L_x_2668:
        /* <DEDUP_REMOVED lines=21> */
.L_x_2672:
[----:B------:R-:W-:Y:S05]  /*2130*/  BSYNC B1 ;  /* 0x0000000000017941 */ /* 0x000fea0003800000 */
.L_x_2671:
[----:B------:R-:W-:Y:S01]  /*2140*/  LEA R3, R0, 0x3b800000, 0x17 ;  /* 0x3b80000000037811 */ /* 0x000fe200078eb8ff */
[----:B------:R-:W-:-:S05]  /*2150*/  IMAD.SHL.U32 R0, R2, 0x100000, RZ ;  /* 0x0010000002007824 */ /* 0x000fca00078e00ff */
[----:B------:R-:W-:-:S07]  /*2160*/  LOP3.LUT R0, R3, R0, R4, 0xfe, !PT ;  /* 0x0000000003007212 */ /* 0x000fce00078efe04 */
.L_x_2670:
[----:B------:R-:W-:Y:S05]  /*2170*/  BSYNC B0 ;  /* 0x0000000000007941 */ /* 0x000fea0003800000 */
.L_x_2669:
[----:B------:R-:W-:-:S04]  /*2180*/  FMUL.FTZ R0, R0, 1 ;  /* 0x3f80000000007820 */ /* 0x000fc80000410000 */
[----:B------:R2:W3:Y:S01]  /*2190*/  F2F.F64.F32 R18, R0 ;  /* 0x0000000000127310 */ /* 0x0004e20000201800 */
[----:B------:R-:W-:Y:S05]  /*21a0*/  BRA `(.L_x_2654) ;  /* 0x0000000400187947 */ /* 0x000fea0003800000 */
.L_x_2667:
        /* <DEDUP_REMOVED lines=21> */
.L_x_2676:
[----:B------:R-:W-:Y:S05]  /*2300*/  BSYNC B1 ;  /* 0x0000000000017941 */ /* 0x000fea0003800000 */
.L_x_2675:
[----:B------:R-:W-:Y:S01]  /*2310*/  LEA R3, R0, 0x37800000, 0x17 ;  /* 0x3780000000037811 */ /* 0x000fe200078eb8ff */
[----:B------:R-:W-:-:S05]  /*2320*/  IMAD.SHL.U32 R0, R2, 0x200000, RZ ;  /* 0x0020000002007824 */ /* 0x000fca00078e00ff */
[----:B------:R-:W-:-:S07]  /*2330*/  LOP3.LUT R0, R3, R0, R4, 0xfe, !PT ;  /* 0x0000000003007212 */ /* 0x000fce00078efe04 */
.L_x_2674:
[----:B------:R-:W-:Y:S05]  /*2340*/  BSYNC B0 ;  /* 0x0000000000007941 */ /* 0x000fea0003800000 */
.L_x_2673:
[----:B------:R-:W-:-:S04]  /*2350*/  FMUL.FTZ R0, R0, 1 ;  /* 0x3f80000000007820 */ /* 0x000fc80000410000 */
[----:B------:R4:W0:Y:S01]  /*2360*/  F2F.F64.F32 R18, R0 ;  /* 0x0000000000127310 */ /* 0x0008220000201800 */
[----:B------:R-:W-:Y:S05]  /*2370*/  BRA `(.L_x_2654) ;  /* 0x0000000000a47947 */ /* 0x000fea0003800000 */
.L_x_2666:
        /* <DEDUP_REMOVED lines=14> */
.L_x_2680:
[----:B------:R-:W-:Y:S05]  /*2460*/  BSYNC B0 ;  /* 0x0000000000007941 */ /* 0x000fea0003800000 */
.L_x_2679:
[----:B------:R-:W-:-:S04]  /*2470*/  FMUL.FTZ R0, R0, 1 ;  /* 0x3f80000000007820 */ /* 0x000fc80000410000 */
[----:B------:R0:W1:Y:S01]  /*2480*/  F2F.F64.F32 R18, R0 ;  /* 0x0000000000127310 */ /* 0x0000620000201800 */
[----:B------:R-:W-:Y:S05]  /*2490*/  BRA `(.L_x_2654) ;  /* 0x00000000005c7947 */ /* 0x000fea0003800000 */
.L_x_2653:
[----:B------:R-:W-:Y:S01]  /*24a0*/  MOV R2, 0x130 ;  /* 0x0000013000027802 */ /* 0x000fe20000000f00 */
[----:B------:R-:W-:Y:S01]  /*24b0*/  ULDC.64 UR4, c[0x4][0x120] ;  /* 0x0100480000047ab9 */ /* 0x000fe20000000a00 */
[----:B------:R-:W-:Y:S01]  /*24c0*/  ULDC.64 UR6, c[0x4][0x0] ;  /* 0x0100000000067ab9 */ /* 0x000fe20000000a00 */
[----:B------:R-:W-:Y:S01]  /*24d0*/  MOV R4, UR4 ;  /* 0x0000000400047c02 */ /* 0x000fe20008000f00 */
[----:B------:R-:W-:Y:S01]  /*24e0*/  IMAD.U32 R5, RZ, RZ, UR5 ;  /* 0x00000005ff057e24 */ /* 0x000fe2000f8e00ff */
[----:B------:R-:W-:Y:S01]  /*24f0*/  ULDC.64 UR4, c[0x4][0x128] ;  /* 0x01004a0000047ab9 */ /* 0x000fe20000000a00 */
[----:B------:R-:W0:Y:S01]  /*2500*/  LDC.64 R2, c[0x4][R2] ;  /* 0x0100000002027b82 */ /* 0x000e220000000a00 */
[----:B------:R-:W-:Y:S02]  /*2510*/  IMAD.U32 R6, RZ, RZ, UR4 ;  /* 0x00000004ff067e24 */ /* 0x000fe4000f8e00ff */
[----:B------:R-:W-:Y:S02]  /*2520*/  IMAD.U32 R7, RZ, RZ, UR5 ;  /* 0x00000005ff077e24 */ /* 0x000fe4000f8e00ff */
[----:B------:R-:W-:-:S02]  /*2530*/  IMAD.U32 R10, RZ, RZ, UR6 ;  /* 0x00000006ff0a7e24 */ /* 0x000fc4000f8e00ff */
[----:B------:R-:W-:Y:S02]  /*2540*/  IMAD.U32 R11, RZ, RZ, UR7 ;  /* 0x00000007ff0b7e24 */ /* 0x000fe4000f8e00ff */
[----:B------:R-:W-:Y:S02]  /*2550*/  IMAD.MOV.U32 R8, RZ, RZ, 0x4e ;  /* 0x0000004eff087424 */ /* 0x000fe400078e00ff */
[----:B------:R-:W-:Y:S02]  /*2560*/  IMAD.MOV.U32 R12, RZ, RZ, 0x1 ;  /* 0x00000001ff0c7424 */ /* 0x000fe400078e00ff */
[----:B------:R-:W-:-:S07]  /*2570*/  IMAD.MOV.U32 R13, RZ, RZ, RZ ;  /* 0x000000ffff0d7224 */ /* 0x000fce00078e00ff */
[----:B------:R-:W-:-:S07]  /*2580*/  LEPC R20, `(.L_x_2681) ;  /* 0x000000001014794e */ /* 0x000fce0000000000 */
[----:B0-----:R-:W-:Y:S05]  /*2590*/  CALL.ABS.NOINC R2 ;  /* 0x0000000002007343 */ /* 0x001fea0003c00000 */
.L_x_2681:
[----:B------:R-:W-:Y:S01]  /*25a0*/  CS2R R18, SRZ ;  /* 0x0000000000127805 */ /* 0x000fe2000001ff00 */
[----:B------:R-:W-:Y:S06]  /*25b0*/  BRA `(.L_x_2654) ;  /* 0x0000000000147947 */ /* 0x000fec0003800000 */
.L_x_2678:
[----:B------:R-:W2:Y:S02]  /*25c0*/  LDG.E.64 R18, desc[UR36][R2.64] ;  /* 0x0000002402127981 */ /* 0x000ea4000c1e1b00 */
[----:B--2---:R-:W0:Y:S01]  /*25d0*/  I2F.F64.U64 R18, R18 ;  /* 0x0000001200127312 */ /* 0x004e220000301800 */
[----:B------:R-:W-:Y:S05]  /*25e0*/  BRA `(.L_x_2654) ;  /* 0x0000000000087947 */ /* 0x000fea0003800000 */
.L_x_2677:
[----:B------:R-:W2:Y:S02]  /*25f0*/  LDG.E R2, desc[UR36][R2.64] ;  /* 0x0000002402027981 */ /* 0x000ea4000c1e1900 */
[----:B--2---:R0:W1:Y:S02]  /*2600*/  I2F.F64.U32 R18, R2 ;  /* 0x0000000200127312 */ /* 0x0040640000201800 */
.L_x_2654:
[----:B0-----:R-:W2:Y:S01]  /*2610*/  LDC.U8 R2, c[0x0][0x493] ;  /* 0x000124c0ff027b82 */ /* 0x001ea20000000000 */
[----:B------:R-:W-:Y:S02]  /*2620*/  ULDC.64 UR4, c[0x0][0x488] ;  /* 0x0001220000047ab9 */ /* 0x000fe40000000a00 */
[----:B------:R-:W-:-:S05]  /*2630*/  IADD3 R4, P1, R24, UR4, RZ ;  /* 0x0000000418047c10 */ /* 0x000fca000ff3e0ff */
[----:B------:R-:W-:Y:S01]  /*2640*/  IMAD.X R5, RZ, RZ, UR5, P1 ;  /* 0x00000005ff057e24 */ /* 0x000fe200088e06ff */
[----:B--2-4-:R-:W-:-:S04]  /*2650*/  PRMT R0, R2, 0x9910, RZ ;  /* 0x0000991002007816 */ /* 0x014fc800000000ff */
        /* <DEDUP_REMOVED lines=11> */
[----:B--2---:R-:W0:Y:S01]  /*2710*/  I2F.F64.S16 R2, R2 ;  /* 0x0000000200027312 */ /* 0x004e220000101c00 */
[----:B------:R-:W-:Y:S05]  /*2720*/  BRA `(.L_x_2687) ;  /* 0x0000000c007c7947 */ /* 0x000fea0003800000 */
.L_x_2685:
[----:B------:R-:W2:Y:S02]  /*2730*/  LDG.E.U8 R2, desc[UR36][R4.64] ;  /* 0x0000002404027981 */ /* 0x000ea4000c1e1100 */
[----:B--2---:R-:W0:Y:S01]  /*2740*/  I2F.F64.U16 R2, R2 ;  /* 0x0000000200027312 */ /* 0x004e220000101800 */
[----:B------:R-:W-:Y:S05]  /*2750*/  BRA `(.L_x_2687) ;  /* 0x0000000c00707947 */ /* 0x000fea0003800000 */
.L_x_2684:
        /* <DEDUP_REMOVED lines=9> */
.L_x_2689:
[----:B------:R-:W2:Y:S02]  /*27f0*/  LDG.E R2, desc[UR36][R4.64] ;  /* 0x0000002404027981 */ /* 0x000ea4000c1e1900 */
[----:B--2---:R-:W2:Y:S01]  /*2800*/  I2F.F64 R2, R2 ;  /* 0x0000000200027312 */ /* 0x004ea20000201c00 */
[----:B------:R-:W-:Y:S05]  /*2810*/  BRA `(.L_x_2687) ;  /* 0x0000000c00407947 */ /* 0x000fea0003800000 */
.L_x_2688:
[----:B------:R-:W2:Y:S02]  /*2820*/  LDG.E.U16 R2, desc[UR36][R4.64] ;  /* 0x0000002404027981 */ /* 0x000ea4000c1e1500 */
[----:B--2---:R-:W4:Y:S01]  /*2830*/  I2F.F64.S16 R2, R2 ;  /* 0x0000000200027312 */ /* 0x004f220000101c00 */
[----:B------:R-:W-:Y:S05]  /*2840*/  BRA `(.L_x_2687) ;  /* 0x0000000c00347947 */ /* 0x000fea0003800000 */
.L_x_2683:
        /* <DEDUP_REMOVED lines=10> */
.L_x_2691:
[----:B------:R-:W2:Y:S02]  /*28f0*/  LDG.E.U16 R0, desc[UR36][R4.64] ;  /* 0x0000002404007981 */ /* 0x000ea4000c1e1500 */
[----:B--2---:R-:W-:-:S05]  /*2900*/  HADD2.F32 R0, -RZ, R0.H0_H0 ;  /* 0x20000000ff007230 */ /* 0x004fca0000004100 */
[----:B------:R-:W-:-:S04]  /*2910*/  FMUL.FTZ R0, R0, 1 ;  /* 0x3f80000000007820 */ /* 0x000fc80000410000 */
[----:B------:R0:W2:Y:S01]  /*2920*/  F2F.F64.F32 R2, R0 ;  /* 0x0000000000027310 */ /* 0x0000a20000201800 */
[----:B------:R-:W-:Y:S05]  /*2930*/  BRA `(.L_x_2687) ;  /* 0x0000000800f87947 */ /* 0x000fea0003800000 */
.L_x_2690:
        /* <DEDUP_REMOVED lines=10> */
.L_x_2693:
[----:B------:R-:W2:Y:S02]  /*29e0*/  LDG.E.U16 R4, desc[UR36][R4.64] ;  /* 0x0000002404047981 */ /* 0x000ea4000c1e1500 */
[----:B--2---:R-:W-:-:S05]  /*29f0*/  HADD2.F32 R0, -RZ, R4.H0_H0 ;  /* 0x20000004ff007230 */ /* 0x004fca0000004100 */
[----:B------:R-:W-:-:S04]  /*2a00*/  FMUL.FTZ R0, R0, 1 ;  /* 0x3f80000000007820 */ /* 0x000fc80000410000 */
[----:B------:R0:W2:Y:S01]  /*2a10*/  F2F.F64.F32 R2, R0 ;  /* 0x0000000000027310 */ /* 0x0000a20000201800 */
[----:B------:R-:W-:Y:S05]  /*2a20*/  BRA `(.L_x_2687) ;  /* 0x0000000800bc7947 */ /* 0x000fea0003800000 */
.L_x_2692:
[----:B------:R0:W5:Y:S01]  /*2a30*/  LDG.E.64 R2, desc[UR36][R4.64] ;  /* 0x0000002404027981 */ /* 0x000162000c1e1b00 */
[----:B------:R-:W-:Y:S05]  /*2a40*/  BRA `(.L_x_2687) ;  /* 0x0000000800b47947 */ /* 0x000fea0003800000 */
.L_x_2682:
        /* <DEDUP_REMOVED lines=13> */
.L_x_2696:
[----:B------:R0:W5:Y:S01]  /*2b20*/  LDG.E.64 R2, desc[UR36][R4.64] ;  /* 0x0000002404027981 */ /* 0x000162000c1e1b00 */
[----:B------:R-:W-:Y:S05]  /*2b30*/  BRA `(.L_x_2687) ;  /* 0x0000000800787947 */ /* 0x000fea0003800000 */
.L_x_2695:
        /* <DEDUP_REMOVED lines=24> */
[----:B------:R-:W-:-:S05]  /*2cc0*/  LOP3.LUT R3, R3, 0x80000000, R0, 0xf8, !PT ;  /* 0x8000000003037812 */ /* 0x000fca00078ef800 */
[----:B------:R-:W-:-:S06]  /*2cd0*/  FMUL.FTZ R3, R3, 1 ;  /* 0x3f80000003037820 */ /* 0x000fcc0000410000 */
[----:B------:R-:W0:Y:S01]  /*2ce0*/  F2F.F64.F32 R2, R3 ;  /* 0x0000000300027310 */ /* 0x000e220000201800 */
[----:B------:R-:W-:Y:S05]  /*2cf0*/  BRA `(.L_x_2687) ;  /* 0x0000000800087947 */ /* 0x000fea0003800000 */
.L_x_2698:
[----:B------:R-:W2:Y:S02]  /*2d00*/  LDG.E.U8 R3, desc[UR36][R4.64] ;  /* 0x0000002404037981 */ /* 0x000ea4000c1e1100 */
[----:B--2---:R-:W-:-:S05]  /*2d10*/  IMAD.SHL.U32 R0, R3, 0x2000000, RZ ;  /* 0x0200000003007824 */ /* 0x004fca00078e00ff */
[----:B------:R-:W-:-:S13]  /*2d20*/  ISETP.GE.U32.AND P0, PT, R0, 0x8000000, PT ;  /* 0x080000000000780c */ /* 0x000fda0003f06070 */
[C---:B------:R-:W-:Y:S02]  /*2d30*/  @!P0 IMAD.SHL.U32 R0, R3.reuse, 0x100, RZ ;  /* 0x0000010003008824 */ /* 0x040fe400078e00ff */
[C---:B------:R-:W-:Y:S02]  /*2d40*/  @P0 IMAD.SHL.U32 R2, R3.reuse, 0x200000, RZ ;  /* 0x0020000003020824 */ /* 0x040fe400078e00ff */
[----:B------:R-:W-:Y:S01]  /*2d50*/  IMAD.SHL.U32 R3, R3, 0x1000000, RZ ;  /* 0x0100000003037824 */ /* 0x000fe200078e00ff */
[----:B------:R-:W-:Y:S02]  /*2d60*/  @!P0 LOP3.LUT R0, R0, 0x7f00, RZ, 0xc0, !PT ;  /* 0x00007f0000008812 */ /* 0x000fe400078ec0ff */
[----:B------:R-:W-:Y:S02]  /*2d70*/  @P0 LOP3.LUT R2, R2, 0x70000000, RZ, 0xfc, !PT ;  /* 0x7000000002020812 */ /* 0x000fe400078efcff */
[----:B------:R-:W-:-:S03]  /*2d80*/  @!P0 LOP3.LUT R0, R0, 0x3f000000, RZ, 0xfc, !PT ;  /* 0x3f00000000008812 */ /* 0x000fc600078efcff */
[----:B------:R-:W-:Y:S02]  /*2d90*/  @P0 FMUL.FTZ R2, R2, 1.9259299443872358531e-34 ;  /* 0x0780000002020820 */ /* 0x000fe40000410000 */
[----:B------:R-:W-:-:S05]  /*2da0*/  @!P0 FADD.FTZ R2, R0, -0.5 ;  /* 0xbf00000000028421 */ /* 0x000fca0000010000 */
[----:B------:R-:W-:-:S05]  /*2db0*/  LOP3.LUT R2, R2, 0x80000000, R3, 0xf8, !PT ;  /* 0x8000000002027812 */ /* 0x000fca00078ef803 */
[----:B------:R-:W-:-:S06]  /*2dc0*/  FMUL.FTZ R2, R2, 1 ;  /* 0x3f80000002027820 */ /* 0x000fcc0000410000 */
[----:B------:R-:W0:Y:S01]  /*2dd0*/  F2F.F64.F32 R2, R2 ;  /* 0x0000000200027310 */ /* 0x000e220000201800 */
[----:B------:R-:W-:Y:S05]  /*2de0*/  BRA `(.L_x_2687) ;  /* 0x0000000400cc7947 */ /* 0x000fea0003800000 */
.L_x_2697:
[----:B------:R-:W2:Y:S02]  /*2df0*/  LDG.E.U16 R0, desc[UR36][R4.64] ;  /* 0x0000002404007981 */ /* 0x000ea4000c1e1500 */
[----:B--2---:R-:W-:-:S04]  /*2e00*/  IMAD.U32 R0, R0, 0x10000, RZ ;  /* 0x0001000000007824 */ /* 0x004fc800078e00ff */
[----:B------:R-:W-:-:S04]  /*2e10*/  FMUL.FTZ R0, R0, 1 ;  /* 0x3f80000000007820 */ /* 0x000fc80000410000 */
[----:B------:R0:W2:Y:S01]  /*2e20*/  F2F.F64.F32 R2, R0 ;  /* 0x0000000000027310 */ /* 0x0000a20000201800 */
[----:B------:R-:W-:Y:S05]  /*2e30*/  BRA `(.L_x_2687) ;  /* 0x0000000400b87947 */ /* 0x000fea0003800000 */
.L_x_2694:
        /* <DEDUP_REMOVED lines=9> */
[----:B--2---:R-:W0:Y:S01]  /*2ed0*/  I2F.F64.U16 R2, R2 ;  /* 0x0000000200027312 */ /* 0x004e220000101800 */
[----:B------:R-:W-:Y:S05]  /*2ee0*/  BRA `(.L_x_2687) ;  /* 0x00000004008c7947 */ /* 0x000fea0003800000 */
.L_x_2701:
        /* <DEDUP_REMOVED lines=21> */
.L_x_2705:
[----:B------:R-:W-:Y:S05]  /*3040*/  BSYNC B1 ;  /* 0x0000000000017941 */ /* 0x000fea0003800000 */
.L_x_2704:
[----:B------:R-:W-:Y:S01]  /*3050*/  LEA R3, R0, 0x3b800000, 0x17 ;  /* 0x3b80000000037811 */ /* 0x000fe200078eb8ff */
[----:B------:R-:W-:-:S05]  /*3060*/  IMAD.SHL.U32 R0, R2, 0x100000, RZ ;  /* 0x0010000002007824 */ /* 0x000fca00078e00ff */
[----:B------:R-:W-:-:S07]  /*3070*/  LOP3.LUT R0, R3, R0, R4, 0xfe, !PT ;  /* 0x0000000003007212 */ /* 0x000fce00078efe04 */
.L_x_2703:
[----:B------:R-:W-:Y:S05]  /*3080*/  BSYNC B0 ;  /* 0x0000000000007941 */ /* 0x000fea0003800000 */
.L_x_2702:
[----:B------:R-:W-:-:S04]  /*3090*/  FMUL.FTZ R0, R0, 1 ;  /* 0x3f80000000007820 */ /* 0x000fc80000410000 */
[----:B------:R0:W2:Y:S01]  /*30a0*/  F2F.F64.F32 R2, R0 ;  /* 0x0000000000027310 */ /* 0x0000a20000201800 */
[----:B------:R-:W-:Y:S05]  /*30b0*/  BRA `(.L_x_2687) ;  /* 0x0000000400187947 */ /* 0x000fea0003800000 */
.L_x_2700:
[----:B------:R-:W2:Y:S01]  /*30c0*/  LDG.E.U8 R2, desc[UR36][R4.64] ;  /* 0x0000002404027981 */ /* 0x000ea2000c1e1100 */
[----:B------:R-:W-:Y:S01]  /*30d0*/  BSSY B0, `(.L_x_2706) ;  /* 0x0000018000007945 */ /* 0x000fe20003800000 */
[----:B------:R-:W-:Y:S01]  /*30e0*/  IMAD.MOV.U32 R0, RZ, RZ, RZ ;  /* 0x000000ffff007224 */ /* 0x000fe200078e00ff */
[----:B--2---:R-:W-:-:S13]  /*30f0*/  ISETP.NE.AND P0, PT, R2, RZ, PT ;  /* 0x000000ff0200720c */ /* 0x004fda0003f05270 */
[----:B------:R-:W-:Y:S05]  /*3100*/  @!P0 BRA `(.L_x_2707) ;  /* 0x0000000000508947 */ /* 0x000fea0003800000 */
[----:B------:R-:W-:-:S13]  /*3110*/  ISETP.NE.AND P0, PT, R2, 0x80, PT ;  /* 0x000000800200780c */ /* 0x000fda0003f05270 */
[----:B------:R-:W-:Y:S01]  /*3120*/  @!P0 MOV R0, 0x7f800001 ;  /* 0x7f80000100008802 */ /* 0x000fe20000000f00 */
        /* <DEDUP_REMOVED lines=14> */
.L_x_2709:
[----:B------:R-:W-:Y:S05]  /*3210*/  BSYNC B1 ;  /* 0x0000000000017941 */ /* 0x000fea0003800000 */
.L_x_2708:
[----:B------:R-:W-:Y:S01]  /*3220*/  LEA R3, R0, 0x37800000, 0x17 ;  /* 0x3780000000037811 */ /* 0x000fe200078eb8ff */
[----:B------:R-:W-:-:S05]  /*3230*/  IMAD.SHL.U32 R0, R2, 0x200000, RZ ;  /* 0x0020000002007824 */ /* 0x000fca00078e00ff */
[----:B------:R-:W-:-:S07]  /*3240*/  LOP3.LUT R0, R3, R0, R4, 0xfe, !PT ;  /* 0x0000000003007212 */ /* 0x000fce00078efe04 */
.L_x_2707:
[----:B------:R-:W-:Y:S05]  /*3250*/  BSYNC B0 ;  /* 0x0000000000007941 */ /* 0x000fea0003800000 */
.L_x_2706:
[----:B------:R-:W-:-:S04]  /*3260*/  FMUL.FTZ R0, R0, 1 ;  /* 0x3f80000000007820 */ /* 0x000fc80000410000 */
[----:B------:R0:W2:Y:S01]  /*3270*/  F2F.F64.F32 R2, R0 ;  /* 0x0000000000027310 */ /* 0x0000a20000201800 */
[----:B------:R-:W-:Y:S05]  /*3280*/  BRA `(.L_x_2687) ;  /* 0x0000000000a47947 */ /* 0x000fea0003800000 */
.L_x_2699:
        /* <DEDUP_REMOVED lines=14> */
.L_x_2713:
[----:B------:R-:W-:Y:S05]  /*3370*/  BSYNC B0 ;  /* 0x0000000000007941 */ /* 0x000fea0003800000 */
.L_x_2712:
[----:B------:R-:W-:-:S04]  /*3380*/  FMUL.FTZ R0, R0, 1 ;  /* 0x3f80000000007820 */ /* 0x000fc80000410000 */
[----:B------:R0:W2:Y:S01]  /*3390*/  F2F.F64.F32 R2, R0 ;  /* 0x0000000000027310 */ /* 0x0000a20000201800 */
[----:B------:R-:W-:Y:S05]  /*33a0*/  BRA `(.L_x_2687) ;  /* 0x00000000005c7947 */ /* 0x000fea0003800000 */
.L_x_2686:
        /* <DEDUP_REMOVED lines=16> */
.L_x_2714:
[----:B------:R-:W-:Y:S01]  /*34b0*/  CS2R R2, SRZ ;  /* 0x0000000000027805 */ /* 0x000fe2000001ff00 */
[----:B------:R-:W-:Y:S06]  /*34c0*/  BRA `(.L_x_2687) ;  /* 0x0000000000147947 */ /* 0x000fec0003800000 */
.L_x_2711:
[----:B------:R-:W2:Y:S02]  /*34d0*/  LDG.E.64 R2, desc[UR36][R4.64] ;  /* 0x0000002404027981 */ /* 0x000ea4000c1e1b00 */
[----:B--2---:R-:W0:Y:S01]  /*34e0*/  I2F.F64.U64 R2, R2 ;  /* 0x0000000200027312 */ /* 0x004e220000301800 */
[----:B------:R-:W-:Y:S05]  /*34f0*/  BRA `(.L_x_2687) ;  /* 0x0000000000087947 */ /* 0x000fea0003800000 */
.L_x_2710:
[----:B------:R-:W2:Y:S02]  /*3500*/  LDG.E R2, desc[UR36][R4.64] ;  /* 0x0000002404027981 */ /* 0x000ea4000c1e1900 */
[----:B--2---:R-:W0:Y:S02]  /*3510*/  I2F.F64.U32 R2, R2 ;  /* 0x0000000200027312 */ /* 0x004e240000201800 */
.L_x_2687:
[----:B------:R-:W0:Y:S02]  /*3520*/  LDC.U8 R6, c[0x0][0x491] ;  /* 0x00012440ff067b82 */ /* 0x000e240000000000 */
[----:B012345:R-:W-:Y:S02]  /*3530*/  DMUL R2, R2, R18 ;  /* 0x0000001202027228 */ /* 0x03ffe40000000000 */
[----:B------:R-:W-:-:S08]  /*3540*/  DSETP.GT.AND P0, PT, R18, RZ, PT ;  /* 0x000000ff1200722a */ /* 0x000fd00003f04000 */
[----:B------:R-:W-:Y:S02]  /*3550*/  FSEL R4, R18, R2, P0 ;  /* 0x0000000212047208 */ /* 0x000fe40000000000 */
[----:B------:R-:W-:Y:S02]  /*3560*/  FSEL R5, R19, R3, P0 ;  /* 0x0000000313057208 */ /* 0x000fe40000000000 */
        /* <DEDUP_REMOVED lines=11> */
[----:B------:R-:W0:Y:S02]  /*3620*/  F2I.F64.TRUNC R5, R4 ;  /* 0x0000000400057311 */ /* 0x000e24000030d100 */
[----:B0-----:R0:W-:Y:S01]  /*3630*/  STG.E.U8 desc[UR36][R16.64], R5 ;  /* 0x0000000510007986 */ /* 0x0011e2000c101124 */
[----:B------:R-:W-:Y:S05]  /*3640*/  BRA `(.L_x_2720) ;  /* 0x0000001000087947 */ /* 0x000fea0003800000 */
.L_x_2718:
[----:B------:R-:W0:Y:S02]  /*3650*/  F2I.S64.F64.TRUNC R4, R4 ;  /* 0x0000000400047311 */ /* 0x000e24000030d900 */
[----:B0-----:R-:W-:-:S05]  /*3660*/  IMAD.MOV.U32 R3, RZ, RZ, R4 ;  /* 0x000000ffff037224 */ /* 0x001fca00078e0004 */
[----:B------:R1:W-:Y:S01]  /*3670*/  STG.E.U8 desc[UR36][R16.64], R3 ;  /* 0x0000000310007986 */ /* 0x0003e2000c101124 */
[----:B------:R-:W-:Y:S05]  /*3680*/  BRA `(.L_x_2720) ;  /* 0x0000000c00f87947 */ /* 0x000fea0003800000 */
.L_x_2717:
[----:B------:R-:W-:-:S13]  /*3690*/  ISETP.NE.AND P0, PT, R0, 0x2, PT ;  /* 0x000000020000780c */ /* 0x000fda0003f05270 */
[----:B------:R-:W-:Y:S05]  /*36a0*/  @!P0 BRA `(.L_x_2721) ;  /* 0x0000000000288947 */ /* 0x000fea0003800000 */
[----:B------:R-:W-:-:S13]  /*36b0*/  ISETP.NE.AND P0, PT, R0, 0x3, PT ;  /* 0x000000030000780c */ /* 0x000fda0003f05270 */
[----:B------:R-:W-:Y:S05]  /*36c0*/  @!P0 BRA `(.L_x_2722) ;  /* 0x0000000000148947 */ /* 0x000fea0003800000 */
[----:B------:R-:W-:-:S13]  /*36d0*/  ISETP.NE.AND P0, PT, R0, 0x4, PT ;  /* 0x000000040000780c */ /* 0x000fda0003f05270 */
[----:B------:R-:W-:Y:S05]  /*36e0*/  @P0 BRA `(.L_x_2719) ;  /* 0x0000000c00880947 */ /* 0x000fea0003800000 */
[----:B------:R-:W0:Y:S02]  /*36f0*/  F2I.S64.F64.TRUNC R4, R4 ;  /* 0x0000000400047311 */ /* 0x000e24000030d900 */
[----:B0-----:R4:W-:Y:S01]  /*3700*/  STG.E.64 desc[UR36][R16.64], R4 ;  /* 0x0000000410007986 */ /* 0x0019e2000c101b24 */
[----:B------:R-:W-:Y:S05]  /*3710*/  BRA `(.L_x_2720) ;  /* 0x0000000c00d47947 */ /* 0x000fea0003800000 */
.L_x_2722:
[----:B------:R-:W0:Y:S02]  /*3720*/  F2I.F64.TRUNC R5, R4 ;  /* 0x0000000400057311 */ /* 0x000e24000030d100 */
[----:B0-----:R3:W-:Y:S01]  /*3730*/  STG.E desc[UR36][R16.64], R5 ;  /* 0x0000000510007986 */ /* 0x0017e2000c101924 */
[----:B------:R-:W-:Y:S05]  /*3740*/  BRA `(.L_x_2720) ;  /* 0x0000000c00c87947 */ /* 0x000fea0003800000 */
.L_x_2721:
[----:B------:R-:W0:Y:S02]  /*3750*/  F2I.F64.TRUNC R5, R4 ;  /* 0x0000000400057311 */ /* 0x000e24000030d100 */
[----:B0-----:R2:W-:Y:S01]  /*3760*/  STG.E.U16 desc[UR36][R16.64], R5 ;  /* 0x0000000510007986 */ /* 0x0015e2000c101524 */
[----:B------:R-:W-:Y:S05]  /*3770*/  BRA `(.L_x_2720) ;  /* 0x0000000c00bc7947 */ /* 0x000fea0003800000 */
.L_x_2716:
[----:B------:R-:W-:-:S13]  /*3780*/  ISETP.GT.AND P0, PT, R0, 0x6, PT ;  /* 0x000000060000780c */ /* 0x000fda0003f04270 */
[----:B------:R-:W-:Y:S05]  /*3790*/  @P0 BRA `(.L_x_2723) ;  /* 0x00000000004c0947 */ /* 0x000fea0003800000 */
[----:B------:R-:W-:-:S13]  /*37a0*/  ISETP.NE.AND P0, PT, R0, 0x5, PT ;  /* 0x000000050000780c */ /* 0x000fda0003f05270 */
[----:B------:R-:W-:Y:S05]  /*37b0*/  @!P0 BRA `(.L_x_2724) ;  /* 0x0000000000248947 */ /* 0x000fea0003800000 */
[----:B------:R-:W-:-:S13]  /*37c0*/  ISETP.NE.AND P0, PT, R0, 0x6, PT ;  /* 0x000000060000780c */ /* 0x000fda0003f05270 */
[----:B------:R-:W-:Y:S05]  /*37d0*/  @P0 BRA `(.L_x_2719) ;  /* 0x0000000c004c0947 */ /* 0x000fea0003800000 */
[----:B------:R-:W-:Y:S01]  /*37e0*/  UMOV UR4, 0xf0000000 ;  /* 0xf000000000047882 */ /* 0x000fe20000000000 */
[----:B------:R-:W-:Y:S01]  /*37f0*/  UMOV UR5, 0x380fffff ;  /* 0x380fffff00057882 */ /* 0x000fe20000000000 */
[----:B------:R-:W0:Y:S01]  /*3800*/  F2F.F32.F64 R3, R4 ;  /* 0x0000000400037310 */ /* 0x000e220000301000 */
[----:B------:R-:W-:-:S14]  /*3810*/  DSETP.GEU.AND P0, PT, |R4|, UR4, PT ;  /* 0x0000000404007e2a */ /* 0x000fdc000bf0e200 */
[----:B0-----:R-:W-:-:S05]  /*3820*/  @!P0 FMUL R3, R3, 1.175494350822287508e-38 ;  /* 0x0080000003038820 */ /* 0x001fca0000400000 */
[----:B------:R0:W-:Y:S01]  /*3830*/  STG.E desc[UR36][R16.64], R3 ;  /* 0x0000000310007986 */ /* 0x0001e2000c101924 */
[----:B------:R-:W-:Y:S05]  /*3840*/  BRA `(.L_x_2720) ;  /* 0x0000000c00887947 */ /* 0x000fea0003800000 */
.L_x_2724:
[----:B------:R-:W-:Y:S01]  /*3850*/  UMOV UR4, 0xf0000000 ;  /* 0xf000000000047882 */ /* 0x000fe20000000000 */
[----:B------:R-:W-:Y:S01]  /*3860*/  UMOV UR5, 0x380fffff ;  /* 0x380fffff00057882 */ /* 0x000fe20000000000 */
[----:B------:R-:W0:Y:S01]  /*3870*/  F2F.F32.F64 R0, R4 ;  /* 0x0000000400007310 */ /* 0x000e220000301000 */
[----:B------:R-:W-:-:S14]  /*3880*/  DSETP.GEU.AND P0, PT, |R4|, UR4, PT ;  /* 0x0000000404007e2a */ /* 0x000fdc000bf0e200 */
[----:B0-----:R-:W-:-:S05]  /*3890*/  @!P0 FMUL R0, R0, 1.175494350822287508e-38 ;  /* 0x0080000000008820 */ /* 0x001fca0000400000 */
[----:B------:R-:W-:-:S05]  /*38a0*/  F2FP.F16.F32.PACK_AB R0, RZ, R0 ;  /* 0x00000000ff00723e */ /* 0x000fca00000000ff */
[----:B------:R0:W-:Y:S01]  /*38b0*/  STG.E.U16 desc[UR36][R16.64], R0 ;  /* 0x0000000010007986 */ /* 0x0001e2000c101524 */
[----:B------:R-:W-:Y:S05]  /*38c0*/  BRA `(.L_x_2720) ;  /* 0x0000000c00687947 */ /* 0x000fea0003800000 */
.L_x_2723:
[----:B------:R-:W-:-:S13]  /*38d0*/  ISETP.NE.AND P0, PT, R0, 0x7, PT ;  /* 0x000000070000780c */ /* 0x000fda0003f05270 */
[----:B------:R-:W-:Y:S05]  /*38e0*/  @!P0 BRA `(.L_x_2725) ;  /* 0x0000000000548947 */ /* 0x000fea0003800000 */
[----:B------:R-:W-:-:S13]  /*38f0*/  ISETP.NE.AND P0, PT, R0, 0x8, PT ;  /* 0x000000080000780c */ /* 0x000fda0003f05270 */
[----:B------:R-:W-:Y:S05]  /*3900*/  @!P0 BRA `(.L_x_2726) ;  /* 0x0000000000288947 */ /* 0x000fea0003800000 */
[----:B------:R-:W-:-:S13]  /*3910*/  ISETP.NE.AND P0, PT, R0, 0x9, PT ;  /* 0x000000090000780c */ /* 0x000fda0003f05270 */
[----:B------:R-:W-:Y:S05]  /*3920*/  @P0 BRA `(.L_x_2719) ;  /* 0x0000000800f80947 */ /* 0x000fea0003800000 */
[----:B------:R-:W-:Y:S01]  /*3930*/  UMOV UR4, 0xf0000000 ;  /* 0xf000000000047882 */ /* 0x000fe20000000000 */
[----:B------:R-:W-:Y:S01]  /*3940*/  UMOV UR5, 0x380fffff ;  /* 0x380fffff00057882 */ /* 0x000fe20000000000 */
[----:B------:R-:W0:Y:S01]  /*3950*/  F2F.F32.F64 R2, R4 ;  /* 0x0000000400027310 */ /* 0x000e220000301000 */
[----:B------:R-:W-:Y:S01]  /*3960*/  DSETP.GEU.AND P0, PT, |R4|, UR4, PT ;  /* 0x0000000404007e2a */ /* 0x000fe2000bf0e200 */
[----:B------:R-:W-:-:S13]  /*3970*/  IMAD.MOV.U32 R3, RZ, RZ, RZ ;  /* 0x000000ffff037224 */ /* 0x000fda00078e00ff */
[----:B0-----:R-:W-:-:S05]  /*3980*/  @!P0 FMUL R2, R2, 1.175494350822287508e-38 ;  /* 0x0080000002028820 */ /* 0x001fca0000400000 */
[----:B------:R0:W-:Y:S01]  /*3990*/  STG.E.64 desc[UR36][R16.64], R2 ;  /* 0x0000000210007986 */ /* 0x0001e2000c101b24 */
[----:B------:R-:W-:Y:S05]  /*39a0*/  BRA `(.L_x_2720) ;  /* 0x0000000c00307947 */ /* 0x000fea0003800000 */
.L_x_2726:
[----:B------:R-:W-:Y:S01]  /*39b0*/  UMOV UR4, 0xf0000000 ;  /* 0xf000000000047882 */ /* 0x000fe20000000000 */
[----:B------:R-:W-:Y:S01]  /*39c0*/  UMOV UR5, 0x380fffff ;  /* 0x380fffff00057882 */ /* 0x000fe20000000000 */
[----:B------:R-:W0:Y:S01]  /*39d0*/  F2F.F32.F64 R0, R4 ;  /* 0x0000000400007310 */ /* 0x000e220000301000 */
[----:B------:R-:W-:-:S14]  /*39e0*/  DSETP.GEU.AND P0, PT, |R4|, UR4, PT ;  /* 0x0000000404007e2a */ /* 0x000fdc000bf0e200 */
[----:B0-----:R-:W-:-:S05]  /*39f0*/  @!P0 FMUL R0, R0, 1.175494350822287508e-38 ;  /* 0x0080000000008820 */ /* 0x001fca0000400000 */
[----:B------:R-:W-:-:S04]  /*3a00*/  F2FP.F16.F32.PACK_AB R3, RZ, R0 ;  /* 0x00000000ff03723e */ /* 0x000fc800000000ff */
[----:B------:R-:W-:-:S05]  /*3a10*/  PRMT R3, R3, 0x5410, RZ ;  /* 0x0000541003037816 */ /* 0x000fca00000000ff */
[----:B------:R0:W-:Y:S01]  /*3a20*/  STG.E desc[UR36][R16.64], R3 ;  /* 0x0000000310007986 */ /* 0x0001e2000c101924 */
[----:B------:R-:W-:Y:S05]  /*3a30*/  BRA `(.L_x_2720) ;  /* 0x0000000c000c7947 */ /* 0x000fea0003800000 */
.L_x_2725:
[----:B------:R0:W-:Y:S01]  /*3a40*/  STG.E.64 desc[UR36][R16.64], R4 ;  /* 0x0000000410007986 */ /* 0x0001e2000c101b24 */
[----:B------:R-:W-:Y:S05]  /*3a50*/  BRA `(.L_x_2720) ;  /* 0x0000000c00047947 */ /* 0x000fea0003800000 */
.L_x_2715:
        /* <DEDUP_REMOVED lines=8> */
[----:B------:R-:W-:-:S06]  /*3ae0*/  DSETP.NEU.AND P0, PT, R4, RZ, PT ;  /* 0x000000ff0400722a */ /* 0x000fcc0003f0d000 */
[----:B------:R-:W-:-:S05]  /*3af0*/  SEL R3, RZ, 0x1, !P0 ;  /* 0x00000001ff037807 */ /* 0x000fca0004000000 */
[----:B------:R0:W-:Y:S01]  /*3b00*/  STG.E.U8 desc[UR36][R16.64], R3 ;  /* 0x0000000310007986 */ /* 0x0001e2000c101124 */
[----:B------:R-:W-:Y:S05]  /*3b10*/  BRA `(.L_x_2720) ;  /* 0x0000000800d47947 */ /* 0x000fea0003800000 */
.L_x_2729:
[----:B------:R-:W-:-:S05]  /*3b20*/  CS2R R6, SRZ ;  /* 0x0000000000067805 */ /* 0x000fca000001ff00 */
[----:B------:R0:W-:Y:S01]  /*3b30*/  STG.E.128 desc[UR36][R16.64], R4 ;  /* 0x0000000410007986 */ /* 0x0001e2000c101d24 */
[----:B------:R-:W-:Y:S05]  /*3b40*/  BRA `(.L_x_2720) ;  /* 0x0000000800c87947 */ /* 0x000fea0003800000 */
.L_x_2728:
        /* <DEDUP_REMOVED lines=10> */
[----:B------:R-:W-:-:S13]  /*3bf0*/  BSSY B0, `(.L_x_2732) ;  /* 0x000000f000007945 */ /* 0x000fda0003800000 */
[----:B0-----:R-:W-:-:S05]  /*3c00*/  @!P0 FMUL R7, R7, 1.175494350822287508e-38 ;  /* 0x0080000007078820 */ /* 0x001fca0000400000 */
        /* <DEDUP_REMOVED lines=13> */
.L_x_2733:
[----:B------:R-:W-:Y:S05]  /*3ce0*/  BSYNC B0 ;  /* 0x0000000000007941 */ /* 0x000fea0003800000 */
.L_x_2732:
[----:B------:R-:W-:-:S05]  /*3cf0*/  LOP3.LUT R3, R0, R3, RZ, 0xfc, !PT ;  /* 0x0000000300037212 */ /* 0x000fca00078efcff */
[----:B------:R0:W-:Y:S01]  /*3d00*/  STG.E.U8 desc[UR36][R16.64], R3 ;  /* 0x0000000310007986 */ /* 0x0001e2000c101124 */
[----:B------:R-:W-:Y:S05]  /*3d10*/  BRA `(.L_x_2720) ;  /* 0x0000000800547947 */ /* 0x000fea0003800000 */
.L_x_2731:
[----:B------:R-:W-:Y:S01]  /*3d20*/  UMOV UR4, 0xf0000000 ;  /* 0xf000000000047882 */ /* 0x000fe20000000000 */
[----:B------:R-:W-:Y:S01]  /*3d30*/  UMOV UR5, 0x380fffff ;  /* 0x380fffff00057882 */ /* 0x000fe20000000000 */
[----:B------:R-:W0:Y:S01]  /*3d40*/  F2F.F32.F64 R3, R4 ;  /* 0x0000000400037310 */ /* 0x000e220000301000 */
[----:B------:R-:W-:Y:S01]  /*3d50*/  DSETP.GEU.AND P0, PT, |R4|, UR4, PT ;  /* 0x0000000404007e2a */ /* 0x000fe2000bf0e200 */
[----:B------:R-:W-:-:S13]  /*3d60*/  BSSY B0, `(.L_x_2734) ;  /* 0x0000010000007945 */ /* 0x000fda0003800000 */
[----:B0-----:R-:W-:-:S05]  /*3d70*/  @!P0 FMUL R3, R3, 1.175494350822287508e-38 ;  /* 0x0080000003038820 */ /* 0x001fca0000400000 */
        /* <DEDUP_REMOVED lines=11> */
.L_x_2735:
[----:B------:R-:W-:Y:S01]  /*3e30*/  IMAD.MOV.U32 R0, RZ, RZ, 0x7f ;  /* 0x0000007fff007424 */ /* 0x000fe200078e00ff */
[----:B------:R-:W-:-:S04]  /*3e40*/  ISETP.GT.U32.AND P0, PT, R2, 0x7f800000, PT ;  /* 0x7f8000000200780c */ /* 0x000fc80003f04070 */
[----:B------:R-:W-:-:S09]  /*3e50*/  SEL R0, R0, 0x7c, P0 ;  /* 0x0000007c00007807 */ /* 0x000fd20000000000 */
.L_x_2736:
[----:B------:R-:W-:Y:S05]  /*3e60*/  BSYNC B0 ;  /* 0x0000000000007941 */ /* 0x000fea0003800000 */
.L_x_2734:
[----:B------:R-:W-:-:S04]  /*3e70*/  LOP3.LUT R2, R3, 0x80000000, RZ, 0xc0, !PT ;  /* 0x8000000003027812 */ /* 0x000fc800078ec0ff */
[----:B------:R-:W-:-:S04]  /*3e80*/  SHF.R.U32.HI R3, RZ, 0x18, R2 ;  /* 0x00000018ff037819 */ /* 0x000fc80000011602 */
[----:B------:R-:W-:-:S05]  /*3e90*/  LOP3.LUT R3, R0, R3, RZ, 0xfc, !PT ;  /* 0x0000000300037212 */ /* 0x000fca00078efcff */
[----:B------:R0:W-:Y:S01]  /*3ea0*/  STG.E.U8 desc[UR36][R16.64], R3 ;  /* 0x0000000310007986 */ /* 0x0001e2000c101124 */
[----:B------:R-:W-:Y:S05]  /*3eb0*/  BRA `(.L_x_2720) ;  /* 0x0000000400ec7947 */ /* 0x000fea0003800000 */
.L_x_2730:
[----:B------:R-:W-:Y:S01]  /*3ec0*/  UMOV UR4, 0xf0000000 ;  /* 0xf000000000047882 */ /* 0x000fe20000000000 */
[----:B------:R-:W-:Y:S01]  /*3ed0*/  UMOV UR5, 0x380fffff ;  /* 0x380fffff00057882 */ /* 0x000fe20000000000 */
[----:B------:R-:W0:Y:S01]  /*3ee0*/  F2F.F32.F64 R0, R4 ;  /* 0x0000000400007310 */ /* 0x000e220000301000 */
[----:B------:R-:W-:-:S14]  /*3ef0*/  DSETP.GEU.AND P0, PT, |R4|, UR4, PT ;  /* 0x0000000404007e2a */ /* 0x000fdc000bf0e200 */
[----:B0-----:R-:W-:-:S05]  /*3f00*/  @!P0 FMUL R0, R0, 1.175494350822287508e-38 ;  /* 0x0080000000008820 */ /* 0x001fca0000400000 */
[----:B------:R-:W-:-:S05]  /*3f10*/  F2FP.BF16.F32.PACK_AB R0, RZ, R0 ;  /* 0x00000000ff00723e */ /* 0x000fca00000010ff */
[----:B------:R0:W-:Y:S01]  /*3f20*/  STG.E.U16 desc[UR36][R16.64], R0 ;  /* 0x0000000010007986 */ /* 0x0001e2000c101524 */
[----:B------:R-:W-:Y:S05]  /*3f30*/  BRA `(.L_x_2720) ;  /* 0x0000000400cc7947 */ /* 0x000fea0003800000 */
.L_x_2727:
        /* <DEDUP_REMOVED lines=8> */
[----:B------:R-:W0:Y:S02]  /*3fc0*/  F2I.U32.F64.TRUNC R5, R4 ;  /* 0x0000000400057311 */ /* 0x000e24000030d000 */
[----:B0-----:R0:W-:Y:S01]  /*3fd0*/  STG.E.U16 desc[UR36][R16.64], R5 ;  /* 0x0000000510007986 */ /* 0x0011e2000c101524 */
[----:B------:R-:W-:Y:S05]  /*3fe0*/  BRA `(.L_x_2720) ;  /* 0x0000000400a07947 */ /* 0x000fea0003800000 */
.L_x_2739:
[----:B------:R-:W-:Y:S01]  /*3ff0*/  UMOV UR4, 0xf0000000 ;  /* 0xf000000000047882 */ /* 0x000fe20000000000 */
[----:B------:R-:W-:Y:S01]  /*4000*/  UMOV UR5, 0x380fffff ;  /* 0x380fffff00057882 */ /* 0x000fe20000000000 */
[----:B------:R-:W0:Y:S01]  /*4010*/  F2F.F32.F64 R3, R4 ;  /* 0x0000000400037310 */ /* 0x000e220000301000 */
[----:B------:R-:W-:Y:S01]  /*4020*/  DSETP.GEU.AND P0, PT, |R4|, UR4, PT ;  /* 0x0000000404007e2a */ /* 0x000fe2000bf0e200 */
[----:B------:R-:W-:Y:S01]  /*4030*/  BSSY B0, `(.L_x_2740) ;  /* 0x0000015000007945 */ /* 0x000fe20003800000 */
[----:B------:R-:W-:-:S12]  /*4040*/  IMAD.MOV.U32 R8, RZ, RZ, 0x80 ;  /* 0x00000080ff087424 */ /* 0x000fd800078e00ff */
[----:B0-----:R-:W-:-:S05]  /*4050*/  @!P0 FMUL R3, R3, 1.175494350822287508e-38 ;  /* 0x0080000003038820 */ /* 0x001fca0000400000 */
        /* <DEDUP_REMOVED lines=14> */
.L_x_2742:
[----:B------:R-:W-:-:S04]  /*4140*/  LOP3.LUT R2, R3, 0x80000000, RZ, 0xc0, !PT ;  /* 0x8000000003027812 */ /* 0x000fc800078ec0ff */
[----:B------:R-:W-:-:S04]  /*4150*/  SHF.R.U32.HI R3, RZ, 0x18, R2 ;  /* 0x00000018ff037819 */ /* 0x000fc80000011602 */
[----:B------:R-:W-:-:S04]  /*4160*/  LOP3.LUT R0, R0, R3, RZ, 0xfc, !PT ;  /* 0x0000000300007212 */ /* 0x000fc800078efcff */
[----:B------:R-:W-:-:S07]  /*4170*/  PRMT R8, R0, 0x7610, R8 ;  /* 0x0000761000087816 */ /* 0x000fce0000000008 */
.L_x_2741:
[----:B------:R-:W-:Y:S05]  /*4180*/  BSYNC B0 ;  /* 0x0000000000007941 */ /* 0x000fea0003800000 */
.L_x_2740:
[----:B------:R0:W-:Y:S01]  /*4190*/  STG.E.U8 desc[UR36][R16.64], R8 ;  /* 0x0000000810007986 */ /* 0x0001e2000c101124 */
[----:B------:R-:W-:Y:S05]  /*41a0*/  BRA `(.L_x_2720) ;  /* 0x0000000400307947 */ /* 0x000fea0003800000 */
.L_x_2738:
        /* <DEDUP_REMOVED lines=21> */
.L_x_2745:
[----:B------:R-:W-:-:S04]  /*4300*/  LOP3.LUT R2, R3, 0x80000000, RZ, 0xc0, !PT ;  /* 0x8000000003027812 */ /* 0x000fc800078ec0ff */
[----:B------:R-:W-:-:S04]  /*4310*/  SHF.R.U32.HI R3, RZ, 0x18, R2 ;  /* 0x00000018ff037819 */ /* 0x000fc80000011602 */
[----:B------:R-:W-:-:S04]  /*4320*/  LOP3.LUT R0, R0, R3, RZ, 0xfc, !PT ;  /* 0x0000000300007212 */ /* 0x000fc800078efcff */
[----:B------:R-:W-:-:S07]  /*4330*/  PRMT R8, R0, 0x7610, R8 ;  /* 0x0000761000087816 */ /* 0x000fce0000000008 */
.L_x_2744:
[----:B------:R-:W-:Y:S05]  /*4340*/  BSYNC B0 ;  /* 0x0000000000007941 */ /* 0x000fea0003800000 */
.L_x_2743:
[----:B------:R0:W-:Y:S01]  /*4350*/  STG.E.U8 desc[UR36][R16.64], R8 ;  /* 0x0000000810007986 */ /* 0x0001e2000c101124 */
[----:B------:R-:W-:Y:S05]  /*4360*/  BRA `(.L_x_2720) ;  /* 0x0000000000c07947 */ /* 0x000fea0003800000 */
.L_x_2737:
        /* <DEDUP_REMOVED lines=22> */
[----:B------:R-:W-:-:S05]  /*44d0*/  @!P0 IMAD.MOV R0, RZ, RZ, R2 ;  /* 0x000000ffff008224 */ /* 0x000fca00078e0202 */
[----:B------:R-:W-:-:S05]  /*44e0*/  @P1 MOV R3, R0 ;  /* 0x0000000000031202 */ /* 0x000fca0000000f00 */
[----:B------:R0:W-:Y:S01]  /*44f0*/  STG.E.U8 desc[UR36][R16.64], R3 ;  /* 0x0000000310007986 */ /* 0x0001e2000c101124 */
[----:B------:R-:W-:Y:S05]  /*4500*/  BRA `(.L_x_2720) ;  /* 0x0000000000587947 */ /* 0x000fea0003800000 */
.L_x_2719:
        /* <DEDUP_REMOVED lines=16> */
.L_x_2748:
[----:B------:R-:W-:Y:S05]  /*4610*/  BRA `(.L_x_2720) ;  /* 0x0000000000147947 */ /* 0x000fea0003800000 */
.L_x_2747:
[----:B------:R-:W0:Y:S02]  /*4620*/  F2I.U64.F64.TRUNC R4, R4 ;  /* 0x0000000400047311 */ /* 0x000e24000030d800 */
[----:B0-----:R0:W-:Y:S01]  /*4630*/  STG.E.64 desc[UR36][R16.64], R4 ;  /* 0x0000000410007986 */ /* 0x0011e2000c101b24 */
[----:B------:R-:W-:Y:S05]  /*4640*/  BRA `(.L_x_2720) ;  /* 0x0000000000087947 */ /* 0x000fea0003800000 */
.L_x_2746:
[----:B------:R-:W0:Y:S02]  /*4650*/  F2I.U32.F64.TRUNC R5, R4 ;  /* 0x0000000400057311 */ /* 0x000e24000030d000 */
[----:B0-----:R0:W-:Y:S02]  /*4660*/  STG.E desc[UR36][R16.64], R5 ;  /* 0x0000000510007986 */ /* 0x0011e4000c101924 */
.L_x_2720:
[----:B------:R-:W-:-:S04]  /*4670*/  IMAD R22, R25, 0x200, R22 ;  /* 0x0000020019167824 */ /* 0x000fc800078e0216 */
[----:B------:R-:W-:-:S07]  /*4680*/  VIADD R23, R22, 0x80 ;  /* 0x0000008016177836 */ /* 0x000fce0000000000 */
.L_x_2647:
[----:B------:R-:W-:Y:S05]  /*4690*/  BSYNC B6 ;  /* 0x0000000000067941 */ /* 0x000fea0003800000 */
.L_x_2646:
        /* <DEDUP_REMOVED lines=358> */
.L_x_2751:
        /* <DEDUP_REMOVED lines=21> */
.L_x_2755:
[----:B------:R-:W2:Y:S02]  /*5e50*/  LDG.E.U8 R2, desc[UR36][R2.64] ;  /* 0x0000002402027981 */ /* 0x000ea4000c1e1100 */
[----:B--2---:R0:W1:Y:S01]  /*5e60*/  I2F.F64.U16 R18, R2 ;  /* 0x0000000200127312 */ /* 0x0040620000101800 */
[----:B------:R-:W-:Y:S05]  /*5e70*/  BRA `(.L_x_2757) ;  /* 0x0000000c00707947 */ /* 0x000fea0003800000 */
.L_x_2754:
        /* <DEDUP_REMOVED lines=9> */
.L_x_2759:
[----:B------:R-:W2:Y:S02]  /*5f10*/  LDG.E R2, desc[UR36][R2.64] ;  /* 0x0000002402027981 */ /* 0x000ea4000c1e1900 */
[----:B--2---:R0:W1:Y:S01]  /*5f20*/  I2F.F64 R18, R2 ;  /* 0x0000000200127312 */ /* 0x0040620000201c00 */
[----:B------:R-:W-:Y:S05]  /*5f30*/  BRA `(.L_x_2757) ;  /* 0x0000000c00407947 */ /* 0x000fea0003800000 */
.L_x_2758:
[----:B------:R-:W2:Y:S02]  /*5f40*/  LDG.E.U16 R2, desc[UR36][R2.64] ;  /* 0x0000002402027981 */ /* 0x000ea4000c1e1500 */
[----:B--2---:R0:W1:Y:S01]  /*5f50*/  I2F.F64.S16 R18, R2 ;  /* 0x0000000200127312 */ /* 0x0040620000101c00 */
[----:B------:R-:W-:Y:S05]  /*5f60*/  BRA `(.L_x_2757) ;  /* 0x0000000c00347947 */ /* 0x000fea0003800000 */
.L_x_2753:
        /* <DEDUP_REMOVED lines=10> */
.L_x_2761:
[----:B------:R-:W2:Y:S02]  /*6010*/  LDG.E.U16 R0, desc[UR36][R2.64] ;  /* 0x0000002402007981 */ /* 0x000ea4000c1e1500 */
[----:B--2---:R-:W-:-:S05]  /*6020*/  HADD2.F32 R0, -RZ, R0.H0_H0 ;  /* 0x20000000ff007230 */ /* 0x004fca0000004100 */
[----:B------:R-:W-:-:S04]  /*6030*/  FMUL.FTZ R0, R0, 1 ;  /* 0x3f80000000007820 */ /* 0x000fc80000410000 */
[----:B------:R0:W1:Y:S01]  /*6040*/  F2F.F64.F32 R18, R0 ;  /* 0x0000000000127310 */ /* 0x0000620000201800 */
[----:B------:R-:W-:Y:S05]  /*6050*/  BRA `(.L_x_2757) ;  /* 0x0000000800f87947 */ /* 0x000fea0003800000 */
.L_x_2760:
        /* <DEDUP_REMOVED lines=10> */
.L_x_2763:
[----:B------:R-:W2:Y:S02]  /*6100*/  LDG.E.U16 R2, desc[UR36][R2.64] ;  /* 0x0000002402027981 */ /* 0x000ea4000c1e1500 */
[----:B--2---:R-:W-:-:S05]  /*6110*/  HADD2.F32 R0, -RZ, R2.H0_H0 ;  /* 0x20000002ff007230 */ /* 0x004fca0000004100 */
[----:B------:R-:W-:-:S04]  /*6120*/  FMUL.FTZ R0, R0, 1 ;  /* 0x3f80000000007820 */ /* 0x000fc80000410000 */
[----:B------:R0:W1:Y:S01]  /*6130*/  F2F.F64.F32 R18, R0 ;  /* 0x0000000000127310 */ /* 0x0000620000201800 */
[----:B------:R-:W-:Y:S05]  /*6140*/  BRA `(.L_x_2757) ;  /* 0x0000000800bc7947 */ /* 0x000fea0003800000 */
.L_x_2762:
[----:B------:R0:W5:Y:S01]  /*6150*/  LDG.E.64 R18, desc[UR36][R2.64] ;  /* 0x0000002402127981 */ /* 0x000162000c1e1b00 */
[----:B------:R-:W-:Y:S05]  /*6160*/  BRA `(.L_x_2757) ;  /* 0x0000000800b47947 */ /* 0x000fea0003800000 */
.L_x_2752:
        /* <DEDUP_REMOVED lines=13> */
.L_x_2766:
[----:B------:R0:W5:Y:S01]  /*6240*/  LDG.E.64 R18, desc[UR36][R2.64] ;  /* 0x0000002402127981 */ /* 0x000162000c1e1b00 */
[----:B------:R-:W-:Y:S05]  /*6250*/  BRA `(.L_x_2757) ;  /* 0x0000000800787947 */ /* 0x000fea0003800000 */
.L_x_2765:
        /* <DEDUP_REMOVED lines=26> */
[----:B------:R3:W4:Y:S01]  /*6400*/  F2F.F64.F32 R18, R5 ;  /* 0x0000000500127310 */ /* 0x0007220000201800 */
[----:B------:R-:W-:Y:S05]  /*6410*/  BRA `(.L_x_2757) ;  /* 0x0000000800087947 */ /* 0x000fea0003800000 */
.L_x_2768:
        /* <DEDUP_REMOVED lines=13> */
[----:B------:R1:W2:Y:S01]  /*64f0*/  F2F.F64.F32 R18, R4 ;  /* 0x0000000400127310 */ /* 0x0002a20000201800 */
[----:B------:R-:W-:Y:S05]  /*6500*/  BRA `(.L_x_2757) ;  /* 0x0000000400cc7947 */ /* 0x000fea0003800000 */
.L_x_2767:
[----:B------:R-:W2:Y:S02]  /*6510*/  LDG.E.U16 R0, desc[UR36][R2.64] ;  /* 0x0000002402007981 */ /* 0x000ea4000c1e1500 */
[----:B--2---:R-:W-:-:S04]  /*6520*/  IMAD.U32 R0, R0, 0x10000, RZ ;  /* 0x0001000000007824 */ /* 0x004fc800078e00ff */
[----:B------:R-:W-:-:S04]  /*6530*/  FMUL.FTZ R0, R0, 1 ;  /* 0x3f80000000007820 */ /* 0x000fc80000410000 */
[----:B------:R0:W1:Y:S01]  /*6540*/  F2F.F64.F32 R18, R0 ;  /* 0x0000000000127310 */ /* 0x0000620000201800 */
[----:B------:R-:W-:Y:S05]  /*6550*/  BRA `(.L_x_2757) ;  /* 0x0000000400b87947 */ /* 0x000fea0003800000 */
.L_x_2764:
        /* <DEDUP_REMOVED lines=11> */
.L_x_2771:
        /* <DEDUP_REMOVED lines=12> */
[----:B------:R-:W-:Y:S02]  /*66d0*/  SHF.L.U32 R4, R3, 0x1f, RZ ;  /* 0x0000001f03047819 */ /* 0x000fe400000006ff */
[----:B------:R-:W-:-:S05]  /*66e0*/  SHF.R.U32.HI R0, RZ, 0x3, R0 ;  /* 0x00000003ff007819 */ /* 0x000fca0000011600 */
[----:B------:R-:W-:Y:S05]  /*66f0*/  @P0 BRA `(.L_x_2775) ;  /* 0x0000000000180947 */ /* 0x000fea0003800000 */
[----:B------:R-:W0:Y:S02]  /*6700*/  FLO.U32 R3, R2 ;  /* 0x0000000200037300 */ /* 0x000e2400000e0000 */
[----:B0-----:R-:W-:-:S04]  /*6710*/  IADD3 R3, -R3, 0x1f, RZ ;  /* 0x0000001f03037810 */ /* 0x001fc80007ffe1ff */
[----:B------:R-:W-:Y:S01]  /*6720*/  IADD3 R0, R0, 0x1d, -R3 ;  /* 0x0000001d00007810 */ /* 0x000fe20007ffe803 */
[----:B------:R-:W-:-:S05]  /*6730*/  VIADD R5, R3, 0xffffffe4 ;  /* 0xffffffe403057836 */ /* 0x000fca0000000000 */
[----:B------:R-:W-:-:S04]  /*6740*/  SHF.L.U32 R5, R2, R5, RZ ;  /* 0x0000000502057219 */ /* 0x000fc800000006ff */
[----:B------:R-:W-:-:S07]  /*6750*/  LOP3.LUT R2, R5, 0x7, RZ, 0xc0, !PT ;  /* 0x0000000705027812 */ /* 0x000fce00078ec0ff */
.L_x_2775:
[----:B------:R-:W-:Y:S05]  /*6760*/  BSYNC B1 ;  /* 0x0000000000017941 */ /* 0x000fea0003800000 */
.L_x_2774:
[----:B------:R-:W-:Y:S01]  /*6770*/  LEA R3, R0, 0x3b800000, 0x17 ;  /* 0x3b80000000037811 */ /* 0x000fe200078eb8ff */
[----:B------:R-:W-:-:S05]  /*6780*/  IMAD.SHL.U32 R0, R2, 0x100000, RZ ;  /* 0x0010000002007824 */ /* 0x000fca00078e00ff */
[----:B------:R-:W-:-:S07]  /*6790*/  LOP3.LUT R0, R3, R0, R4, 0xfe, !PT ;  /* 0x0000000003007212 */ /* 0x000fce00078efe04 */
.L_x_2773:
[----:B------:R-:W-:Y:S05]  /*67a0*/  BSYNC B0 ;  /* 0x0000000000007941 */ /* 0x000fea0003800000 */
.L_x_2772:
[----:B------:R-:W-:-:S04]  /*67b0*/  FMUL.FTZ R0, R0, 1 ;  /* 0x3f80000000007820 */ /* 0x000fc80000410000 */
[----:B------:R0:W1:Y:S01]  /*67c0*/  F2F.F64.F32 R18, R0 ;  /* 0x0000000000127310 */ /* 0x0000620000201800 */
[----:B------:R-:W-:Y:S05]  /*67d0*/  BRA `(.L_x_2757) ;  /* 0x0000000400187947 */ /* 0x000fea0003800000 */
.L_x_2770:
        /* <DEDUP_REMOVED lines=21> */
.L_x_2779:
[----:B------:R-:W-:Y:S05]  /*6930*/  BSYNC B1 ;  /* 0x0000000000017941 */ /* 0x000fea0003800000 */
.L_x_2778:
[----:B------:R-:W-:Y:S01]  /*6940*/  LEA R3, R0, 0x37800000, 0x17 ;  /* 0x3780000000037811 */ /* 0x000fe200078eb8ff */
[----:B------:R-:W-:-:S05]  /*6950*/  IMAD.SHL.U32 R0, R2, 0x200000, RZ ;  /* 0x0020000002007824 */ /* 0x000fca00078e00ff */
[----:B------:R-:W-:-:S07]  /*6960*/  LOP3.LUT R0, R3, R0, R4, 0xfe, !PT ;  /* 0x0000000003007212 */ /* 0x000fce00078efe04 */
.L_x_2777:
[----:B------:R-:W-:Y:S05]  /*6970*/  BSYNC B0 ;  /* 0x0000000000007941 */ /* 0x000fea0003800000 */
.L_x_2776:
[----:B------:R-:W-:-:S04]  /*6980*/  FMUL.FTZ R0, R0, 1 ;  /* 0x3f80000000007820 */ /* 0x000fc80000410000 */
[----:B------:R0:W1:Y:S01]  /*6990*/  F2F.F64.F32 R18, R0 ;  /* 0x0000000000127310 */ /* 0x0000620000201800 */
[----:B------:R-:W-:Y:S05]  /*69a0*/  BRA `(.L_x_2757) ;  /* 0x0000000000a47947 */ /* 0x000fea0003800000 */
.L_x_2769:
        /* <DEDUP_REMOVED lines=14> */
.L_x_2783:
[----:B------:R-:W-:Y:S05]  /*6a90*/  BSYNC B0 ;  /* 0x0000000000007941 */ /* 0x000fea0003800000 */
.L_x_2782:
[----:B------:R-:W-:-:S04]  /*6aa0*/  FMUL.FTZ R0, R0, 1 ;  /* 0x3f80000000007820 */ /* 0x000fc80000410000 */
[----:B------:R0:W1:Y:S01]  /*6ab0*/  F2F.F64.F32 R18, R0 ;  /* 0x0000000000127310 */ /* 0x0000620000201800 */
[----:B------:R-:W-:Y:S05]  /*6ac0*/  BRA `(.L_x_2757) ;  /* 0x00000000005c7947 */ /* 0x000fea0003800000 */
.L_x_2756:
        /* <DEDUP_REMOVED lines=16> */
.L_x_2784:
[----:B------:R-:W-:Y:S01]  /*6bd0*/  CS2R R18, SRZ ;  /* 0x0000000000127805 */ /* 0x000fe2000001ff00 */
[----:B------:R-:W-:Y:S06]  /*6be0*/  BRA `(.L_x_2757) ;  /* 0x0000000000147947 */ /* 0x000fec0003800000 */
.L_x_2781:
[----:B------:R-:W2:Y:S02]  /*6bf0*/  LDG.E.64 R18, desc[UR36][R2.64] ;  /* 0x0000002402127981 */ /* 0x000ea4000c1e1b00 */
[----:B--2---:R-:W0:Y:S01]  /*6c00*/  I2F.F64.U64 R18, R18 ;  /* 0x0000001200127312 */ /* 0x004e220000301800 */
[----:B------:R-:W-:Y:S05]  /*6c10*/  BRA `(.L_x_2757) ;  /* 0x0000000000087947 */ /* 0x000fea0003800000 */
.L_x_2780:
[----:B------:R-:W2:Y:S02]  /*6c20*/  LDG.E R2, desc[UR36][R2.64] ;  /* 0x0000002402027981 */ /* 0x000ea4000c1e1900 */
[----:B--2---:R0:W1:Y:S02]  /*6c30*/  I2F.F64.U32 R18, R2 ;  /* 0x0000000200127312 */ /* 0x0040640000201800 */
.L_x_2757:
[----:B0-----:R-:W0:Y:S01]  /*6c40*/  LDC.U8 R2, c[0x0][0x493] ;  /* 0x000124c0ff027b82 */ /* 0x001e220000000000 */
[----:B------:R-:W-:Y:S02]  /*6c50*/  ULDC.64 UR4, c[0x0][0x488] ;  /* 0x0001220000047ab9 */ /* 0x000fe40000000a00 */
[----:B-1----:R-:W-:-:S05]  /*6c60*/  IADD3 R4, P0, R22, UR4, RZ ;  /* 0x0000000416047c10 */ /* 0x002fca000ff1e0ff */
[----:B---3--:R-:W-:Y:S01]  /*6c70*/  IMAD.X R5, RZ, RZ, UR5, P0 ;  /* 0x00000005ff057e24 */ /* 0x008fe200080e06ff */
        /* <DEDUP_REMOVED lines=11> */
[----:B------:R-:W3:Y:S02]  /*6d30*/  LDG.E.S8 R2, desc[UR36][R4.64] ;  /* 0x0000002404027981 */ /* 0x000ee4000c1e1300 */
[----:B---3--:R-:W0:Y:S01]  /*6d40*/  I2F.F64.S16 R2, R2 ;  /* 0x0000000200027312 */ /* 0x008e220000101c00 */
[----:B------:R-:W-:Y:S05]  /*6d50*/  BRA `(.L_x_2790) ;  /* 0x0000000c007c7947 */ /* 0x000fea0003800000 */
.L_x_2788:
[----:B------:R-:W3:Y:S02]  /*6d60*/  LDG.E.U8 R2, desc[UR36][R4.64] ;  /* 0x0000002404027981 */ /* 0x000ee4000c1e1100 */
[----:B---3--:R-:W0:Y:S01]  /*6d70*/  I2F.F64.U16 R2, R2 ;  /* 0x0000000200027312 */ /* 0x008e220000101800 */
[----:B------:R-:W-:Y:S05]  /*6d80*/  BRA `(.L_x_2790) ;  /* 0x0000000c00707947 */ /* 0x000fea0003800000 */
.L_x_2787:
[----:B------:R-:W-:-:S13]  /*6d90*/  ISETP.NE.AND P0, PT, R0, 0x2, PT ;  /* 0x000000020000780c */ /* 0x000fda0003f05270 */
[----:B------:R-:W-:Y:S05]  /*6da0*/  @!P0 BRA `(.L_x_2791) ;  /* 0x0000000000288947 */ /* 0x000fea0003800000 */
[----:B------:R-:W-:-:S13]  /*6db0*/  ISETP.NE.AND P0, PT, R0, 0x3, PT ;  /* 0x000000030000780c */ /* 0x000fda0003f05270 */
[----:B------:R-:W-:Y:S05]  /*6dc0*/  @!P0 BRA `(.L_x_2792) ;  /* 0x0000000000148947 */ /* 0x000fea0003800000 */
[----:B------:R-:W-:-:S13]  /*6dd0*/  ISETP.NE.AND P0, PT, R0, 0x4, PT ;  /* 0x000000040000780c */ /* 0x000fda0003f05270 */
[----:B------:R-:W-:Y:S05]  /*6de0*/  @P0 BRA `(.L_x_2789) ;  /* 0x0000000800fc0947 */ /* 0x000fea0003800000 */
[----:B------:R-:W3:Y:S02]  /*6df0*/  LDG.E.64 R2, desc[UR36][R4.64] ;  /* 0x0000002404027981 */ /* 0x000ee4000c1e1b00 */
[----:B---3--:R-:W1:Y:S01]  /*6e00*/  I2F.F64.S64 R2, R2 ;  /* 0x0000000200027312 */ /* 0x008e620000301c00 */
[----:B------:R-:W-:Y:S05]  /*6e10*/  BRA `(.L_x_2790) ;  /* 0x0000000c004c7947 */ /* 0x000fea0003800000 */
.L_x_2792:
[----:B------:R-:W3:Y:S02]  /*6e20*/  LDG.E R2, desc[UR36][R4.64] ;  /* 0x0000002404027981 */ /* 0x000ee4000c1e1900 */
[----:B---3--:R-:W3:Y:S01]  /*6e30*/  I2F.F64 R2, R2 ;  /* 0x0000000200027312 */ /* 0x008ee20000201c00 */
[----:B------:R-:W-:Y:S05]  /*6e40*/  BRA `(.L_x_2790) ;  /* 0x0000000c00407947 */ /* 0x000fea0003800000 */
.L_x_2791:
[----:B------:R-:W3:Y:S02]  /*6e50*/  LDG.E.U16 R2, desc[UR36][R4.64] ;  /* 0x0000002404027981 */ /* 0x000ee4000c1e1500 */
[----:B---3--:R-:W0:Y:S01]  /*6e60*/  I2F.F64.S16 R2, R2 ;  /* 0x0000000200027312 */ /* 0x008e220000101c00 */
[----:B------:R-:W-:Y:S05]  /*6e70*/  BRA `(.L_x_2790) ;  /* 0x0000000c00347947 */ /* 0x000fea0003800000 */
.L_x_2786:
[----:B------:R-:W-:-:S13]  /*6e80*/  ISETP.GT.AND P0, PT, R0, 0x6, PT ;  /* 0x000000060000780c */ /* 0x000fda0003f04270 */
[----:B------:R-:W-:Y:S05]  /*6e90*/  @P0 BRA `(.L_x_2793) ;  /* 0x0000000000340947 */ /* 0x000fea0003800000 */
[----:B------:R-:W-:-:S13]  /*6ea0*/  ISETP.NE.AND P0, PT, R0, 0x5, PT ;  /* 0x000000050000780c */ /* 0x000fda0003f05270 */
[----:B------:R-:W-:Y:S05]  /*6eb0*/  @!P0 BRA `(.L_x_2794) ;  /* 0x0000000000188947 */ /* 0x000fea0003800000 */
[----:B------:R-:W-:-:S13]  /*6ec0*/  ISETP.NE.AND P0, PT, R0, 0x6, PT ;  /* 0x000000060000780c */ /* 0x000fda0003f05270 */
[----:B------:R-:W-:Y:S05]  /*6ed0*/  @P0 BRA `(.L_x_2789) ;  /* 0x0000000800c00947 */ /* 0x000fea0003800000 */
[----:B------:R-:W3:Y:S02]  /*6ee0*/  LDG.E R2, desc[UR36][R4.64] ;  /* 0x0000002404027981 */ /* 0x000ee4000c1e1900 */
[----:B---3--:R-:W-:-:S06]  /*6ef0*/  FMUL.FTZ R2, R2, 1 ;  /* 0x3f80000002027820 */ /* 0x008fcc0000410000 */
[----:B------:R-:W0:Y:S01]  /*6f00*/  F2F.F64.F32 R2, R2 ;  /* 0x0000000200027310 */ /* 0x000e220000201800 */
[----:B------:R-:W-:Y:S05]  /*6f10*/  BRA `(.L_x_2790) ;  /* 0x0000000c000c7947 */ /* 0x000fea0003800000 */
.L_x_2794:
[----:B------:R-:W3:Y:S02]  /*6f20*/  LDG.E.U16 R0, desc[UR36][R4.64] ;  /* 0x0000002404007981 */ /* 0x000ee4000c1e1500 */
[----:B---3--:R-:W-:-:S05]  /*6f30*/  HADD2.F32 R0, -RZ, R0.H0_H0 ;  /* 0x20000000ff007230 */ /* 0x008fca0000004100 */
[----:B------:R-:W-:-:S04]  /*6f40*/  FMUL.FTZ R0, R0, 1 ;  /* 0x3f80000000007820 */ /* 0x000fc80000410000 */
[----:B------:R0:W1:Y:S01]  /*6f50*/  F2F.F64.F32 R2, R0 ;  /* 0x0000000000027310 */ /* 0x0000620000201800 */
[----:B------:R-:W-:Y:S05]  /*6f60*/  BRA `(.L_x_2790) ;  /* 0x0000000800f87947 */ /* 0x000fea0003800000 */
.L_x_2793:
[----:B------:R-:W-:-:S13]  /*6f70*/  ISETP.NE.AND P0, PT, R0, 0x7, PT ;  /* 0x000000070000780c */ /* 0x000fda0003f05270 */
[----:B------:R-:W-:Y:S05]  /*6f80*/  @!P0 BRA `(.L_x_2795) ;  /* 0x0000000000348947 */ /* 0x000fea0003800000 */
        /* <DEDUP_REMOVED lines=8> */
.L_x_2796:
[----:B------:R-:W3:Y:S02]  /*7010*/  LDG.E.U16 R4, desc[UR36][R4.64] ;  /* 0x0000002404047981 */ /* 0x000ee4000c1e1500 */
[----:B---3--:R-:W-:-:S05]  /*7020*/  HADD2.F32 R0, -RZ, R4.H0_H0 ;  /* 0x20000004ff007230 */ /* 0x008fca0000004100 */
[----:B------:R-:W-:-:S04]  /*7030*/  FMUL.FTZ R0, R0, 1 ;  /* 0x3f80000000007820 */ /* 0x000fc80000410000 */
[----:B------:R0:W1:Y:S01]  /*7040*/  F2F.F64.F32 R2, R0 ;  /* 0x0000000000027310 */ /* 0x0000620000201800 */
[----:B------:R-:W-:Y:S05]  /*7050*/  BRA `(.L_x_2790) ;  /* 0x0000000800bc7947 */ /* 0x000fea0003800000 */
.L_x_2795:
[----:B------:R0:W5:Y:S01]  /*7060*/  LDG.E.64 R2, desc[UR36][R4.64] ;  /* 0x0000002404027981 */ /* 0x000162000c1e1b00 */
[----:B------:R-:W-:Y:S05]  /*7070*/  BRA `(.L_x_2790) ;  /* 0x0000000800b47947 */ /* 0x000fea0003800000 */
.L_x_2785:
        /* <DEDUP_REMOVED lines=8> */
[----:B------:R-:W3:Y:S01]  /*7100*/  LDG.E.U8 R4, desc[UR36][R4.64] ;  /* 0x0000002404047981 */ /* 0x000ee2000c1e1100 */
[----:B------:R-:W-:Y:S01]  /*7110*/  IMAD.MOV.U32 R2, RZ, RZ, RZ ;  /* 0x000000ffff027224 */ /* 0x000fe200078e00ff */
[----:B---3--:R-:W-:-:S04]  /*7120*/  ISETP.NE.AND P0, PT, R4, RZ, PT ;  /* 0x000000ff0400720c */ /* 0x008fc80003f05270 */
[----:B------:R-:W-:Y:S01]  /*7130*/  FSEL R3, RZ, 1.875, !P0 ;  /* 0x3ff00000ff037808 */ /* 0x000fe20004000000 */
[----:B------:R-:W-:Y:S08]  /*7140*/  BRA `(.L_x_2790) ;  /* 0x0000000800807947 */ /* 0x000ff00003800000 */
.L_x_2799:
[----:B------:R0:W5:Y:S01]  /*7150*/  LDG.E.64 R2, desc[UR36][R4.64] ;  /* 0x0000002404027981 */ /* 0x000162000c1e1b00 */
[----:B------:R-:W-:Y:S05]  /*7160*/  BRA `(.L_x_2790) ;  /* 0x0000000800787947 */ /* 0x000fea0003800000 */
.L_x_2798:
[----:B------:R-:W-:-:S13]  /*7170*/  ISETP.NE.AND P0, PT, R0, 0xf, PT ;  /* 0x0000000f0000780c */ /* 0x000fda0003f05270 */
[----:B------:R-:W-:Y:S05]  /*7180*/  @!P0 BRA `(.L_x_2800) ;  /* 0x0000000000a48947 */ /* 0x000fea0003800000 */
[----:B------:R-:W-:-:S13]  /*7190*/  ISETP.NE.AND P0, PT, R0, 0x17, PT ;  /* 0x000000170000780c */ /* 0x000fda0003f05270 */
[----:B------:R-:W-:Y:S05]  /*71a0*/  @!P0 BRA `(.L_x_2801) ;  /* 0x0000000000608947 */ /* 0x000fea0003800000 */
[----:B------:R-:W-:-:S13]  /*71b0*/  ISETP.NE.AND P0, PT, R0, 0x18, PT ;  /* 0x000000180000780c */ /* 0x000fda0003f05270 */
[----:B------:R-:W-:Y:S05]  /*71c0*/  @P0 BRA `(.L_x_2789) ;  /* 0x0000000800040947 */ /* 0x000fea0003800000 */
[----:B------:R-:W3:Y:S01]  /*71d0*/  LDG.E.U8 R0, desc[UR36][R4.64] ;  /* 0x0000002404007981 */ /* 0x000ee2000c1e1100 */
[----:B------:R-:W-:Y:S02]  /*71e0*/  IMAD.MOV.U32 R8, RZ, RZ, -0x800000 ;  /* 0xff800000ff087424 */ /* 0x000fe400078e00ff */
[----:B---3--:R-:W-:-:S05]  /*71f0*/  IMAD.SHL.U32 R0, R0, 0x1000000, RZ ;  /* 0x0100000000007824 */ /* 0x008fca00078e00ff */
        /* <DEDUP_REMOVED lines=9> */
[----:B------:R-:W-:Y:S01]  /*7290*/  IMAD R7, R3, R8, 0x3c000000 ;  /* 0x3c00000003077424 */ /* 0x000fe200078e0208 */
[----:B------:R-:W-:-:S04]  /*72a0*/  IADD3 R3, R2, -0x1, RZ ;  /* 0xffffffff02037810 */ /* 0x000fc80007ffe0ff */
        /* <DEDUP_REMOVED lines=8> */
.L_x_2801:
[----:B------:R-:W3:Y:S02]  /*7330*/  LDG.E.U8 R3, desc[UR36][R4.64] ;  /* 0x0000002404037981 */ /* 0x000ee4000c1e1100 */
[----:B---3--:R-:W-:-:S05]  /*7340*/  IMAD.SHL.U32 R0, R3, 0x2000000, RZ ;  /* 0x0200000003007824 */ /* 0x008fca00078e00ff */
        /* <DEDUP_REMOVED lines=13> */
.L_x_2800:
[----:B------:R-:W3:Y:S02]  /*7420*/  LDG.E.U16 R0, desc[UR36][R4.64] ;  /* 0x0000002404007981 */ /* 0x000ee4000c1e1500 */
[----:B---3--:R-:W-:-:S04]  /*7430*/  IMAD.U32 R0, R0, 0x10000, RZ ;  /* 0x0001000000007824 */ /* 0x008fc800078e00ff */
[----:B------:R-:W-:-:S04]  /*7440*/  FMUL.FTZ R0, R0, 1 ;  /* 0x3f80000000007820 */ /* 0x000fc80000410000 */
[----:B------:R0:W1:Y:S01]  /*7450*/  F2F.F64.F32 R2, R0 ;  /* 0x0000000000027310 */ /* 0x0000620000201800 */
[----:B------:R-:W-:Y:S05]  /*7460*/  BRA `(.L_x_2790) ;  /* 0x0000000400b87947 */ /* 0x000fea0003800000 */
.L_x_2797:
        /* <DEDUP_REMOVED lines=8> */
[----:B------:R-:W3:Y:S02]  /*74f0*/  LDG.E.U16 R2, desc[UR36][R4.64] ;  /* 0x0000002404027981 */ /* 0x000ee4000c1e1500 */
[----:B---3--:R-:W0:Y:S01]  /*7500*/  I2F.F64.U16 R2, R2 ;  /* 0x0000000200027312 */ /* 0x008e220000101800 */
[----:B------:R-:W-:Y:S05]  /*7510*/  BRA `(.L_x_2790) ;  /* 0x00000004008c7947 */ /* 0x000fea0003800000 */
.L_x_2804:
[----:B------:R-:W3:Y:S01]  /*7520*/  LDG.E.U8 R2, desc[UR36][R4.64] ;  /* 0x0000002404027981 */ /* 0x000ee2000c1e1100 */
[----:B------:R-:W-:Y:S01]  /*7530*/  BSSY B0, `(.L_x_2805) ;  /* 0x0000018000007945 */ /* 0x000fe20003800000 */
[----:B------:R-:W-:Y:S01]  /*7540*/  IMAD.MOV.U32 R0, RZ, RZ, RZ ;  /* 0x000000ffff007224 */ /* 0x000fe200078e00ff */
[----:B---3--:R-:W-:-:S13]  /*7550*/  ISETP.NE.AND P0, PT, R2, RZ, PT ;  /* 0x000000ff0200720c */ /* 0x008fda0003f05270 */
        /* <DEDUP_REMOVED lines=17> */
.L_x_2808:
[----:B------:R-:W-:Y:S05]  /*7670*/  BSYNC B1 ;  /* 0x0000000000017941 */ /* 0x000fea0003800000 */
.L_x_2807:
[----:B------:R-:W-:Y:S01]  /*7680*/  LEA R3, R0, 0x3b800000, 0x17 ;  /* 0x3b80000000037811 */ /* 0x000fe200078eb8ff */
[----:B------:R-:W-:-:S05]  /*7690*/  IMAD.SHL.U32 R0, R2, 0x100000, RZ ;  /* 0x0010000002007824 */ /* 0x000fca00078e00ff */
[----:B------:R-:W-:-:S07]  /*76a0*/  LOP3.LUT R0, R3, R0, R4, 0xfe, !PT ;  /* 0x0000000003007212 */ /* 0x000fce00078efe04 */
.L_x_2806:
[----:B------:R-:W-:Y:S05]  /*76b0*/  BSYNC B0 ;  /* 0x0000000000007941 */ /* 0x000fea0003800000 */
.L_x_2805:
[----:B------:R-:W-:-:S04]  /*76c0*/  FMUL.FTZ R0, R0, 1 ;  /* 0x3f80000000007820 */ /* 0x000fc80000410000 */
[----:B------:R0:W1:Y:S01]  /*76d0*/  F2F.F64.F32 R2, R0 ;  /* 0x0000000000027310 */ /* 0x0000620000201800 */
[----:B------:R-:W-:Y:S05]  /*76e0*/  BRA `(.L_x_2790) ;  /* 0x0000000400187947 */ /* 0x000fea0003800000 */
.L_x_2803:
        /* <DEDUP_REMOVED lines=21> */
.L_x_2812:
[----:B------:R-:W-:Y:S05]  /*7840*/  BSYNC B1 ;  /* 0x0000000000017941 */ /* 0x000fea0003800000 */
.L_x_2811:
[----:B------:R-:W-:Y:S01]  /*7850*/  LEA R3, R0, 0x37800000, 0x17 ;  /* 0x3780000000037811 */ /* 0x000fe200078eb8ff */
[----:B------:R-:W-:-:S05]  /*7860*/  IMAD.SHL.U32 R0, R2, 0x200000, RZ ;  /* 0x0020000002007824 */ /* 0x000fca00078e00ff */
[----:B------:R-:W-:-:S07]  /*7870*/  LOP3.LUT R0, R3, R0, R4, 0xfe, !PT ;  /* 0x0000000003007212 */ /* 0x000fce00078efe04 */
.L_x_2810:
[----:B------:R-:W-:Y:S05]  /*7880*/  BSYNC B0 ;  /* 0x0000000000007941 */ /* 0x000fea0003800000 */
.L_x_2809:
[----:B------:R-:W-:-:S04]  /*7890*/  FMUL.FTZ R0, R0, 1 ;  /* 0x3f80000000007820 */ /* 0x000fc80000410000 */
[----:B------:R0:W1:Y:S01]  /*78a0*/  F2F.F64.F32 R2, R0 ;  /* 0x0000000000027310 */ /* 0x0000620000201800 */
[----:B------:R-:W-:Y:S05]  /*78b0*/  BRA `(.L_x_2790) ;  /* 0x0000000000a47947 */ /* 0x000fea0003800000 */
.L_x_2802:
[----:B------:R-:W-:-:S13]  /*78c0*/  ISETP.NE.AND P0, PT, R0, 0x1c, PT ;  /* 0x0000001c0000780c */ /* 0x000fda0003f05270 */
[----:B------:R-:W-:Y:S05]  /*78d0*/  @!P0 BRA `(.L_x_2813) ;  /* 0x0000000000948947 */ /* 0x000fea0003800000 */
[----:B------:R-:W-:-:S13]  /*78e0*/  ISETP.NE.AND P0, PT, R0, 0x1d, PT ;  /* 0x0000001d0000780c */ /* 0x000fda0003f05270 */
[----:B------:R-:W-:Y:S05]  /*78f0*/  @!P0 BRA `(.L_x_2814) ;  /* 0x0000000000808947 */ /* 0x000fea0003800000 */
[----:B------:R-:W-:-:S13]  /*7900*/  ISETP.NE.AND P0, PT, R0, 0x2c, PT ;  /* 0x0000002c0000780c */ /* 0x000fda0003f05270 */
[----:B------:R-:W-:Y:S05]  /*7910*/  @P0 BRA `(.L_x_2789) ;  /* 0x0000000000300947 */ /* 0x000fea0003800000 */
[----:B------:R-:W3:Y:S01]  /*7920*/  LDG.E.U8 R4, desc[UR36][R4.64] ;  /* 0x0000002404047981 */ /* 0x000ee2000c1e1100 */
[----:B------:R-:W-:Y:S01]  /*7930*/  BSSY B0, `(.L_x_2815) ;  /* 0x0000007000007945 */ /* 0x000fe20003800000 */
[----:B------:R-:W-:Y:S01]  /*7940*/  IMAD.MOV.U32 R0, RZ, RZ, 0x400000 ;  /* 0x00400000ff007424 */ /* 0x000fe200078e00ff */
[----:B---3--:R-:W-:-:S13]  /*7950*/  ISETP.NE.AND P0, PT, R4, RZ, PT ;  /* 0x000000ff0400720c */ /* 0x008fda0003f05270 */
[----:B------:R-:W-:Y:S05]  /*7960*/  @!P0 BRA `(.L_x_2816) ;  /* 0x00000000000c8947 */ /* 0x000fea0003800000 */
[----:B------:R-:W-:-:S13]  /*7970*/  ISETP.NE.AND P0, PT, R4, 0xff, PT ;  /* 0x000000ff0400780c */ /* 0x000fda0003f05270 */
[----:B------:R-:W-:Y:S02]  /*7980*/  @!P0 IMAD.MOV.U32 R0, RZ, RZ, 0x7f800001 ;  /* 0x7f800001ff008424 */ /* 0x000fe400078e00ff */
[----:B------:R-:W-:-:S07]  /*7990*/  @P0 IMAD.SHL.U32 R0, R4, 0x800000, RZ ;  /* 0x0080000004000824 */ /* 0x000fce00078e00ff */
.L_x_2816:
[----:B------:R-:W-:Y:S05]  /*79a0*/  BSYNC B0 ;  /* 0x0000000000007941 */ /* 0x000fea0003800000 */
.L_x_2815:
[----:B------:R-:W-:-:S04]  /*79b0*/  FMUL.FTZ R0, R0, 1 ;  /* 0x3f80000000007820 */ /* 0x000fc80000410000 */
[----:B------:R0:W1:Y:S01]  /*79c0*/  F2F.F64.F32 R2, R0 ;  /* 0x0000000000027310 */ /* 0x0000620000201800 */
[----:B------:R-:W-:Y:S05]  /*79d0*/  BRA `(.L_x_2790) ;  /* 0x00000000005c7947 */ /* 0x000fea0003800000 */
.L_x_2789:
[----:B------:R-:W-:Y:S01]  /*79e0*/  MOV R2, 0x130 ;  /* 0x0000013000027802 */ /* 0x000fe20000000f00 */
[----:B------:R-:W-:Y:S01]  /*79f0*/  ULDC.64 UR4, c[0x4][0x120] ;  /* 0x0100480000047ab9 */ /* 0x000fe20000000a00 */
[----:B------:R-:W-:Y:S01]  /*7a00*/  ULDC.64 UR6, c[0x4][0x0] ;  /* 0x0100000000067ab9 */ /* 0x000fe20000000a00 */
[----:B------:R-:W-:Y:S01]  /*7a10*/  IMAD.U32 R4, RZ, RZ, UR4 ;  /* 0x00000004ff047e24 */ /* 0x000fe2000f8e00ff */
[----:B------:R-:W-:Y:S01]  /*7a20*/  HFMA2.MMA R12, -RZ, RZ, 0, 5.9604644775390625e-08 ;  /* 0x00000001ff0c7435 */ /* 0x000fe200000001ff */
        /* <DEDUP_REMOVED lines=8> */
[----:B------:R-:W-:-:S07]  /*7ab0*/  IMAD.MOV.U32 R13, RZ, RZ, RZ ;  /* 0x000000ffff0d7224 */ /* 0x000fce00078e00ff */
[----:B------:R-:W-:-:S07]  /*7ac0*/  LEPC R20, `(.L_x_2817) ;  /* 0x000000001014794e */ /* 0x000fce0000000000 */
[----:B0-2-45:R-:W-:Y:S05]  /*7ad0*/  CALL.ABS.NOINC R2 ;  /* 0x0000000002007343 */ /* 0x035fea0003c00000 */
.L_x_2817:
[----:B------:R-:W-:Y:S01]  /*7ae0*/  CS2R R2, SRZ ;  /* 0x0000000000027805 */ /* 0x000fe2000001ff00 */
[----:B------:R-:W-:Y:S06]  /*7af0*/  BRA `(.L_x_2790) ;  /* 0x0000000000147947 */ /* 0x000fec0003800000 */
.L_x_2814:
[----:B------:R-:W3:Y:S02]  /*7b00*/  LDG.E.64 R2, desc[UR36][R4.64] ;  /* 0x0000002404027981 */ /* 0x000ee4000c1e1b00 */
[----:B---3--:R-:W0:Y:S01]  /*7b10*/  I2F.F64.U64 R2, R2 ;  /* 0x0000000200027312 */ /* 0x008e220000301800 */
[----:B------:R-:W-:Y:S05]  /*7b20*/  BRA `(.L_x_2790) ;  /* 0x0000000000087947 */ /* 0x000fea0003800000 */
.L_x_2813:
[----:B------:R-:W3:Y:S02]  /*7b30*/  LDG.E R2, desc[UR36][R4.64] ;  /* 0x0000002404027981 */ /* 0x000ee4000c1e1900 */
[----:B---3--:R-:W0:Y:S02]  /*7b40*/  I2F.F64.U32 R2, R2 ;  /* 0x0000000200027312 */ /* 0x008e240000201800 */
.L_x_2790:
        /* <DEDUP_REMOVED lines=19> */
.L_x_2821:
[----:B------:R-:W0:Y:S02]  /*7c80*/  F2I.S64.F64.TRUNC R4, R4 ;  /* 0x0000000400047311 */ /* 0x000e24000030d900 */
[----:B0-----:R-:W-:-:S05]  /*7c90*/  IMAD.MOV.U32 R3, RZ, RZ, R4 ;  /* 0x000000ffff037224 */ /* 0x001fca00078e0004 */
[----:B------:R0:W-:Y:S01]  /*7ca0*/  STG.E.U8 desc[UR36][R16.64], R3 ;  /* 0x0000000310007986 */ /* 0x0001e2000c101124 */
[----:B------:R-:W-:Y:S05]  /*7cb0*/  BRA `(.L_x_2823) ;  /* 0x0000000c00f87947 */ /* 0x000fea0003800000 */
.L_x_2820:
        /* <DEDUP_REMOVED lines=9> */
.L_x_2825:
[----:B------:R-:W0:Y:S02]  /*7d50*/  F2I.F64.TRUNC R5, R4 ;  /* 0x0000000400057311 */ /* 0x000e24000030d100 */
[----:B0-----:R3:W-:Y:S01]  /*7d60*/  STG.E desc[UR36][R16.64], R5 ;  /* 0x0000000510007986 */ /* 0x0017e2000c101924 */
[----:B------:R-:W-:Y:S05]  /*7d70*/  BRA `(.L_x_2823) ;  /* 0x0000000c00c87947 */ /* 0x000fea0003800000 */
.L_x_2824:
[----:B------:R-:W0:Y:S02]  /*7d80*/  F2I.F64.TRUNC R5, R4 ;  /* 0x0000000400057311 */ /* 0x000e24000030d100 */
[----:B0-----:R2:W-:Y:S01]  /*7d90*/  STG.E.U16 desc[UR36][R16.64], R5 ;  /* 0x0000000510007986 */ /* 0x0015e2000c101524 */
[----:B------:R-:W-:Y:S05]  /*7da0*/  BRA `(.L_x_2823) ;  /* 0x0000000c00bc7947 */ /* 0x000fea0003800000 */
.L_x_2819:
        /* <DEDUP_REMOVED lines=13> */
.L_x_2827:
        /* <DEDUP_REMOVED lines=8> */
.L_x_2826:
        /* <DEDUP_REMOVED lines=14> */
.L_x_2829:
        /* <DEDUP_REMOVED lines=9> */
.L_x_2828:
[----:B------:R0:W-:Y:S01]  /*8070*/  STG.E.64 desc[UR36][R16.64], R4 ;  /* 0x0000000410007986 */ /* 0x0001e2000c101b24 */
[----:B------:R-:W-:Y:S05]  /*8080*/  BRA `(.L_x_2823) ;  /* 0x0000000c00047947 */ /* 0x000fea0003800000 */
.L_x_2818:
        /* <DEDUP_REMOVED lines=12> */
.L_x_2832:
[----:B------:R-:W-:-:S05]  /*8150*/  CS2R R6, SRZ ;  /* 0x0000000000067805 */ /* 0x000fca000001ff00 */
[----:B------:R0:W-:Y:S01]  /*8160*/  STG.E.128 desc[UR36][R16.64], R4 ;  /* 0x0000000410007986 */ /* 0x0001e2000c101d24 */
[----:B------:R-:W-:Y:S05]  /*8170*/  BRA `(.L_x_2823) ;  /* 0x0000000800c87947 */ /* 0x000fea0003800000 */
.L_x_2831:
        /* <DEDUP_REMOVED lines=25> */
.L_x_2836:
[----:B------:R-:W-:Y:S05]  /*8310*/  BSYNC B0 ;  /* 0x0000000000007941 */ /* 0x000fea0003800000 */
.L_x_2835:
[----:B------:R-:W-:-:S05]  /*8320*/  LOP3.LUT R3, R0, R3, RZ, 0xfc, !PT ;  /* 0x0000000300037212 */ /* 0x000fca00078efcff */
[----:B------:R0:W-:Y:S01]  /*8330*/  STG.E.U8 desc[UR36][R16.64], R3 ;  /* 0x0000000310007986 */ /* 0x0001e2000c101124 */
[----:B------:R-:W-:Y:S05]  /*8340*/  BRA `(.L_x_2823) ;  /* 0x0000000800547947 */ /* 0x000fea0003800000 */
.L_x_2834:
        /* <DEDUP_REMOVED lines=17> */
.L_x_2838:
[----:B------:R-:W-:Y:S01]  /*8460*/  IMAD.MOV.U32 R0, RZ, RZ, 0x7f ;  /* 0x0000007fff007424 */ /* 0x000fe200078e00ff */
[----:B------:R-:W-:-:S04]  /*8470*/  ISETP.GT.U32.AND P0, PT, R2, 0x7f800000, PT ;  /* 0x7f8000000200780c */ /* 0x000fc80003f04070 */
[----:B------:R-:W-:-:S09]  /*8480*/  SEL R0, R0, 0x7c, P0 ;  /* 0x0000007c00007807 */ /* 0x000fd20000000000 */
.L_x_2839:
[----:B------:R-:W-:Y:S05]  /*8490*/  BSYNC B0 ;  /* 0x0000000000007941 */ /* 0x000fea0003800000 */
.L_x_2837:
[----:B------:R-:W-:-:S04]  /*84a0*/  LOP3.LUT R2, R3, 0x80000000, RZ, 0xc0, !PT ;  /* 0x8000000003027812 */ /* 0x000fc800078ec0ff */
[----:B------:R-:W-:-:S04]  /*84b0*/  SHF.R.U32.HI R3, RZ, 0x18, R2 ;  /* 0x00000018ff037819 */ /* 0x000fc80000011602 */
[----:B------:R-:W-:-:S05]  /*84c0*/  LOP3.LUT R3, R0, R3, RZ, 0xfc, !PT ;  /* 0x0000000300037212 */ /* 0x000fca00078efcff */
[----:B------:R0:W-:Y:S01]  /*84d0*/  STG.E.U8 desc[UR36][R16.64], R3 ;  /* 0x0000000310007986 */ /* 0x0001e2000c101124 */
[----:B------:R-:W-:Y:S05]  /*84e0*/  BRA `(.L_x_2823) ;  /* 0x0000000400ec7947 */ /* 0x000fea0003800000 */
.L_x_2833:
        /* <DEDUP_REMOVED lines=8> */
.L_x_2830:
        /* <DEDUP_REMOVED lines=11> */
.L_x_2842:
        /* <DEDUP_REMOVED lines=21> */
.L_x_2845:
[----:B------:R-:W-:-:S04]  /*8770*/  LOP3.LUT R2, R3, 0x80000000, RZ, 0xc0, !PT ;  /* 0x8000000003027812 */ /* 0x000fc800078ec0ff */
[----:B------:R-:W-:-:S04]  /*8780*/  SHF.R.U32.HI R3, RZ, 0x18, R2 ;  /* 0x00000018ff037819 */ /* 0x000fc80000011602 */
[----:B------:R-:W-:-:S04]  /*8790*/  LOP3.LUT R0, R0, R3, RZ, 0xfc, !PT ;  /* 0x0000000300007212 */ /* 0x000fc800078efcff */
[----:B------:R-:W-:-:S07]  /*87a0*/  PRMT R8, R0, 0x7610, R8 ;  /* 0x0000761000087816 */ /* 0x000fce0000000008 */
.L_x_2844:
[----:B------:R-:W-:Y:S05]  /*87b0*/  BSYNC B0 ;  /* 0x0000000000007941 */ /* 0x000fea0003800000 */
.L_x_2843:
[----:B------:R0:W-:Y:S01]  /*87c0*/  STG.E.U8 desc[UR36][R16.64], R8 ;  /* 0x0000000810007986 */ /* 0x0001e2000c101124 */
[----:B------:R-:W-:Y:S05]  /*87d0*/  BRA `(.L_x_2823) ;  /* 0x0000000400307947 */ /* 0x000fea0003800000 */
.L_x_2841:
        /* <DEDUP_REMOVED lines=21> */
.L_x_2848:
[----:B------:R-:W-:-:S04]  /*8930*/  LOP3.LUT R2, R3, 0x80000000, RZ, 0xc0, !PT ;  /* 0x8000000003027812 */ /* 0x000fc800078ec0ff */
[----:B------:R-:W-:-:S04]  /*8940*/  SHF.R.U32.HI R3, RZ, 0x18, R2 ;  /* 0x00000018ff037819 */ /* 0x000fc80000011602 */
[----:B------:R-:W-:-:S04]  /*8950*/  LOP3.LUT R0, R0, R3, RZ, 0xfc, !PT ;  /* 0x0000000300007212 */ /* 0x000fc800078efcff */
[----:B------:R-:W-:-:S07]  /*8960*/  PRMT R8, R0, 0x7610, R8 ;  /* 0x0000761000087816 */ /* 0x000fce0000000008 */
.L_x_2847:
[----:B------:R-:W-:Y:S05]  /*8970*/  BSYNC B0 ;  /* 0x0000000000007941 */ /* 0x000fea0003800000 */
.L_x_2846:
[----:B------:R0:W-:Y:S01]  /*8980*/  STG.E.U8 desc[UR36][R16.64], R8 ;  /* 0x0000000810007986 */ /* 0x0001e2000c101124 */
[----:B------:R-:W-:Y:S05]  /*8990*/  BRA `(.L_x_2823) ;  /* 0x0000000000c07947 */ /* 0x000fea0003800000 */
.L_x_2840:
        /* <DEDUP_REMOVED lines=26> */
.L_x_2822:
        /* <DEDUP_REMOVED lines=16> */
.L_x_2851:
[----:B------:R-:W-:Y:S05]  /*8c40*/  BRA `(.L_x_2823) ;  /* 0x0000000000147947 */ /* 0x000fea0003800000 */
.L_x_2850:
[----:B------:R-:W0:Y:S02]  /*8c50*/  F2I.U64.F64.TRUNC R4, R4 ;  /* 0x0000000400047311 */ /* 0x000e24000030d800 */
[----:B0-----:R0:W-:Y:S01]  /*8c60*/  STG.E.64 desc[UR36][R16.64], R4 ;  /* 0x0000000410007986 */ /* 0x0011e2000c101b24 */
[----:B------:R-:W-:Y:S05]  /*8c70*/  BRA `(.L_x_2823) ;  /* 0x0000000000087947 */ /* 0x000fea0003800000 */
.L_x_2849:
[----:B------:R-:W0:Y:S02]  /*8c80*/  F2I.U32.F64.TRUNC R5, R4 ;  /* 0x0000000400057311 */ /* 0x000e24000030d000 */
[----:B0-----:R0:W-:Y:S02]  /*8c90*/  STG.E desc[UR36][R16.64], R5 ;  /* 0x0000000510007986 */ /* 0x0011e4000c101924 */
.L_x_2823:
[----:B------:R-:W-:-:S07]  /*8ca0*/  VIADD R23, R23, 0x80 ;  /* 0x0000008017177836 */ /* 0x000fce0000000000 */
.L_x_2750:
[----:B------:R-:W-:Y:S05]  /*8cb0*/  BSYNC B6 ;  /* 0x0000000000067941 */ /* 0x000fea0003800000 */
.L_x_2749:
[----:B------:R-:W-:Y:S01]  /*8cc0*/  ULDC UR4, c[0x0][0x210] ;  /* 0x0000840000047ab9 */ /* 0x000fe20000000800 */
[----:B------:R-:W-:Y:S01]  /*8cd0*/  BSSY B6, `(.L_x_2852) ;  /* 0x0000460000067945 */ /* 0x000fe20003800000 */
[----:B------:R-:W-:-:S13]  /*8ce0*/  ISETP.GE.AND P0, PT, R23, UR4, PT ;  /* 0x0000000417007c0c */ /* 0x000fda000bf06270 */
[----:B------:R-:W-:Y:S05]  /*8cf0*/  @P0 BRA `(.L_x_2853) ;  /* 0x0000004400740947 */ /* 0x000fea0003800000 */
[----:B0-----:R-:W0:Y:S01]  /*8d00*/  LDC R6, c[0x0][0x218] ;  /* 0x00008600ff067b82 */ /* 0x001e220000000800 */
[----:B-1234-:R-:W-:Y:S01]  /*8d10*/  HFMA2.MMA R16, -RZ, RZ, 0, 0 ;  /* 0x00000000ff107435 */ /* 0x01efe200000001ff */
[----:B------:R-:W-:Y:S02]  /*8d20*/  IMAD.MOV.U32 R22, RZ, RZ, RZ ;  /* 0x000000ffff167224 */ /* 0x000fe400078e00ff */
[----:B------:R-:W-:Y:S01]  /*8d30*/  IMAD.MOV.U32 R0, RZ, RZ, RZ ;  /* 0x000000ffff007224 */ /* 0x000fe200078e00ff */
        /* <DEDUP_REMOVED lines=350> */
.L_x_2854:
[----:B------:R-:W0:Y:S01]  /*a320*/  LDC.U8 R5, c[0x0][0x492] ;  /* 0x00012480ff057b82 */ /* 0x000e220000000000 */
[----:B------:R-:W-:Y:S01]  /*a330*/  ULDC.64 UR4, c[0x0][0x478] ;  /* 0x00011e0000047ab9 */ /* 0x000fe20000000a00 */
[----:B------:R-:W-:Y:S01]  /*a340*/  ULDC.64 UR6, c[0x0][0x480] ;  /* 0x0001200000067ab9 */ /* 0x000fe20000000a00 */
[----:B------:R-:W-:Y:S02]  /*a350*/  IADD3 R16, P0, R16, UR4, RZ ;  /* 0x0000000410107c10 */ /* 0x000fe4000ff1e0ff */
[----:B------:R-:W-:-:S03]  /*a360*/  IADD3 R2, P1, R0, UR6, RZ ;  /* 0x0000000600027c10 */ /* 0x000fc6000ff3e0ff */
[----:B------:R-:W-:Y:S01]  /*a370*/  IMAD.X R17, RZ, RZ, UR5, P0 ;  /* 0x00000005ff117e24 */ /* 0x000fe200080e06ff */
[----:B------:R-:W-:Y:S02]  /*a380*/  IADD3.X R3, RZ, UR7, RZ, P1, !PT ;  /* 0x00000007ff037c10 */ /* 0x000fe40008ffe4ff */
        /* <DEDUP_REMOVED lines=14> */
.L_x_2858:
[----:B------:R-:W2:Y:S02]  /*a470*/  LDG.E.U8 R2, desc[UR36][R2.64] ;  /* 0x0000002402027981 */ /* 0x000ea4000c1e1100 */
[----:B--2---:R0:W1:Y:S01]  /*a480*/  I2F.F64.U16 R18, R2 ;  /* 0x0000000200127312 */ /* 0x0040620000101800 */
[----:B------:R-:W-:Y:S05]  /*a490*/  BRA `(.L_x_2860) ;  /* 0x0000000c00707947 */ /* 0x000fea0003800000 */
.L_x_2857:
        /* <DEDUP_REMOVED lines=9> */
.L_x_2862:
[----:B------:R-:W2:Y:S02]  /*a530*/  LDG.E R2, desc[UR36][R2.64] ;  /* 0x0000002402027981 */ /* 0x000ea4000c1e1900 */
[----:B--2---:R0:W1:Y:S01]  /*a540*/  I2F.F64 R18, R2 ;  /* 0x0000000200127312 */ /* 0x0040620000201c00 */
[----:B------:R-:W-:Y:S05]  /*a550*/  BRA `(.L_x_2860) ;  /* 0x0000000c00407947 */ /* 0x000fea0003800000 */
.L_x_2861:
[----:B------:R-:W2:Y:S02]  /*a560*/  LDG.E.U16 R2, desc[UR36][R2.64] ;  /* 0x0000002402027981 */ /* 0x000ea4000c1e1500 */
[----:B--2---:R0:W1:Y:S01]  /*a570*/  I2F.F64.S16 R18, R2 ;  /* 0x0000000200127312 */ /* 0x0040620000101c00 */
[----:B------:R-:W-:Y:S05]  /*a580*/  BRA `(.L_x_2860) ;  /* 0x0000000c00347947 */ /* 0x000fea0003800000 */
.L_x_2856:
        /* <DEDUP_REMOVED lines=10> */
.L_x_2864:
[----:B------:R-:W2:Y:S02]  /*a630*/  LDG.E.U16 R0, desc[UR36][R2.64] ;  /* 0x0000002402007981 */ /* 0x000ea4000c1e1500 */
[----:B--2---:R-:W-:-:S05]  /*a640*/  HADD2.F32 R0, -RZ, R0.H0_H0 ;  /* 0x20000000ff007230 */ /* 0x004fca0000004100 */
[----:B------:R-:W-:-:S04]  /*a650*/  FMUL.FTZ R0, R0, 1 ;  /* 0x3f80000000007820 */ /* 0x000fc80000410000 */
[----:B------:R1:W2:Y:S01]  /*a660*/  F2F.F64.F32 R18, R0 ;  /* 0x0000000000127310 */ /* 0x0002a20000201800 */
[----:B------:R-:W-:Y:S05]  /*a670*/  BRA `(.L_x_2860) ;  /* 0x0000000800f87947 */ /* 0x000fea0003800000 */
.L_x_2863:
        /* <DEDUP_REMOVED lines=8> */
[----:B------:R-:W4:Y:S01]  /*a700*/  F2F.F64.F32 R18, R18 ;  /* 0x0000001200127310 */ /* 0x000f220000201800 */
[----:B------:R-:W-:Y:S05]  /*a710*/  BRA `(.L_x_2860) ;  /* 0x0000000800d07947 */ /* 0x000fea0003800000 */
.L_x_2866:
[----:B------:R-:W2:Y:S02]  /*a720*/  LDG.E.U16 R2, desc[UR36][R2.64] ;  /* 0x0000002402027981 */ /* 0x000ea4000c1e1500 */
[----:B--2---:R-:W-:-:S05]  /*a730*/  HADD2.F32 R0, -RZ, R2.H0_H0 ;  /* 0x20000002ff007230 */ /* 0x004fca0000004100 */
[----:B------:R-:W-:-:S04]  /*a740*/  FMUL.FTZ R0, R0, 1 ;  /* 0x3f80000000007820 */ /* 0x000fc80000410000 */
[----:B------:R0:W1:Y:S01]  /*a750*/  F2F.F64.F32 R18, R0 ;  /* 0x0000000000127310 */ /* 0x0000620000201800 */
[----:B------:R-:W-:Y:S05]  /*a760*/  BRA `(.L_x_2860) ;  /* 0x0000000800bc7947 */ /* 0x000fea0003800000 */
.L_x_2865:
[----:B------:R3:W5:Y:S01]  /*a770*/  LDG.E.64 R18, desc[UR36][R2.64] ;  /* 0x0000002402127981 */ /* 0x000762000c1e1b00 */
[----:B------:R-:W-:Y:S05]  /*a780*/  BRA `(.L_x_2860) ;  /* 0x0000000800b47947 */ /* 0x000fea0003800000 */
.L_x_2855:
        /* <DEDUP_REMOVED lines=13> */
.L_x_2869:
[----:B------:R0:W5:Y:S01]  /*a860*/  LDG.E.64 R18, desc[UR36][R2.64] ;  /* 0x0000002402127981 */ /* 0x000162000c1e1b00 */
[----:B------:R-:W-:Y:S05]  /*a870*/  BRA `(.L_x_2860) ;  /* 0x0000000800787947 */ /* 0x000fea0003800000 */
.L_x_2868:
        /* <DEDUP_REMOVED lines=28> */
.L_x_2871:
        /* <DEDUP_REMOVED lines=15> */
.L_x_2870:
[----:B------:R-:W2:Y:S02]  /*ab30*/  LDG.E.U16 R0, desc[UR36][R2.64] ;  /* 0x0000002402007981 */ /* 0x000ea4000c1e1500 */
[----:B--2---:R-:W-:-:S04]  /*ab40*/  IMAD.U32 R0, R0, 0x10000, RZ ;  /* 0x0001000000007824 */ /* 0x004fc800078e00ff */
[----:B------:R-:W-:-:S04]  /*ab50*/  FMUL.FTZ R0, R0, 1 ;  /* 0x3f80000000007820 */ /* 0x000fc80000410000 */
[----:B------:R0:W1:Y:S01]  /*ab60*/  F2F.F64.F32 R18, R0 ;  /* 0x0000000000127310 */ /* 0x0000620000201800 */
[----:B------:R-:W-:Y:S05]  /*ab70*/  BRA `(.L_x_2860) ;  /* 0x0000000400b87947 */ /* 0x000fea0003800000 */
.L_x_2867:
        /* <DEDUP_REMOVED lines=11> */
.L_x_2874:
        /* <DEDUP_REMOVED lines=21> */
.L_x_2878:
[----:B------:R-:W-:Y:S05]  /*ad80*/  BSYNC B1 ;  /* 0x0000000000017941 */ /* 0x000fea0003800000 */
.L_x_2877:
[----:B------:R-:W-:Y:S01]  /*ad90*/  LEA R3, R0, 0x3b800000, 0x17 ;  /* 0x3b80000000037811 */ /* 0x000fe200078eb8ff */
[----:B------:R-:W-:-:S05]  /*ada0*/  IMAD.SHL.U32 R0, R2, 0x100000, RZ ;  /* 0x0010000002007824 */ /* 0x000fca00078e00ff */
[----:B------:R-:W-:-:S07]  /*adb0*/  LOP3.LUT R0, R3, R0, R4, 0xfe, !PT ;  /* 0x0000000003007212 */ /* 0x000fce00078efe04 */
.L_x_2876:
[----:B------:R-:W-:Y:S05]  /*adc0*/  BSYNC B0 ;  /* 0x0000000000007941 */ /* 0x000fea0003800000 */
.L_x_2875:
[----:B------:R-:W-:-:S04]  /*add0*/  FMUL.FTZ R0, R0, 1 ;  /* 0x3f80000000007820 */ /* 0x000fc80000410000 */
[----:B------:R0:W1:Y:S01]  /*ade0*/  F2F.F64.F32 R18, R0 ;  /* 0x0000000000127310 */ /* 0x0000620000201800 */
[----:B------:R-:W-:Y:S05]  /*adf0*/  BRA `(.L_x_2860) ;  /* 0x0000000400187947 */ /* 0x000fea0003800000 */
.L_x_2873:
        /* <DEDUP_REMOVED lines=21> */
.L_x_2882:
[----:B------:R-:W-:Y:S05]  /*af50*/  BSYNC B1 ;  /* 0x0000000000017941 */ /* 0x000fea0003800000 */
.L_x_2881:
[----:B------:R-:W-:Y:S01]  /*af60*/  LEA R3, R0, 0x37800000, 0x17 ;  /* 0x3780000000037811 */ /* 0x000fe200078eb8ff */
[----:B------:R-:W-:-:S05]  /*af70*/  IMAD.SHL.U32 R0, R2, 0x200000, RZ ;  /* 0x0020000002007824 */ /* 0x000fca00078e00ff */
[----:B------:R-:W-:-:S07]  /*af80*/  LOP3.LUT R0, R3, R0, R4, 0xfe, !PT ;  /* 0x0000000003007212 */ /* 0x000fce00078efe04 */
.L_x_2880:
[----:B------:R-:W-:Y:S05]  /*af90*/  BSYNC B0 ;  /* 0x0000000000007941 */ /* 0x000fea0003800000 */
.L_x_2879:
[----:B------:R-:W-:-:S04]  /*afa0*/  FMUL.FTZ R0, R0, 1 ;  /* 0x3f80000000007820 */ /* 0x000fc80000410000 */
[----:B------:R0:W1:Y:S01]  /*afb0*/  F2F.F64.F32 R18, R0 ;  /* 0x0000000000127310 */ /* 0x0000620000201800 */
[----:B------:R-:W-:Y:S05]  /*afc0*/  BRA `(.L_x_2860) ;  /* 0x0000000000a47947 */ /* 0x000fea0003800000 */
.L_x_2872:
        /* <DEDUP_REMOVED lines=14> */
.L_x_2886:
[----:B------:R-:W-:Y:S05]  /*b0b0*/  BSYNC B0 ;  /* 0x0000000000007941 */ /* 0x000fea0003800000 */
.L_x_2885:
[----:B------:R-:W-:-:S04]  /*b0c0*/  FMUL.FTZ R0, R0, 1 ;  /* 0x3f80000000007820 */ /* 0x000fc80000410000 */
[----:B------:R0:W1:Y:S01]  /*b0d0*/  F2F.F64.F32 R18, R0 ;  /* 0x0000000000127310 */ /* 0x0000620000201800 */
[----:B------:R-:W-:Y:S05]  /*b0e0*/  BRA `(.L_x_2860) ;  /* 0x00000000005c7947 */ /* 0x000fea0003800000 */
.L_x_2859:
[----:B------:R-:W-:Y:S01]  /*b0f0*/  MOV R2, 0x130 ;  /* 0x0000013000027802 */ /* 0x000fe20000000f00 */
[----:B------:R-:W-:Y:S01]  /*b100*/  ULDC.64 UR4, c[0x4][0x120] ;  /* 0x0100480000047ab9 */ /* 0x000fe20000000a00 */
[----:B------:R-:W-:Y:S01]  /*b110*/  ULDC.64 UR6, c[0x4][0x0] ;  /* 0x0100000000067ab9 */ /* 0x000fe20000000a00 */
[----:B------:R-:W-:Y:S01]  /*b120*/  IMAD.U32 R4, RZ, RZ, UR4 ;  /* 0x00000004ff047e24 */ /* 0x000fe2000f8e00ff */
[----:B------:R-:W-:Y:S01]  /*b130*/  MOV R5, UR5 ;  /* 0x0000000500057c02 */ /* 0x000fe20008000f00 */
        /* <DEDUP_REMOVED lines=11> */
.L_x_2887:
[----:B------:R-:W-:Y:S01]  /*b1f0*/  CS2R R18, SRZ ;  /* 0x0000000000127805 */ /* 0x000fe2000001ff00 */
[----:B------:R-:W-:Y:S06]  /*b200*/  BRA `(.L_x_2860) ;  /* 0x0000000000147947 */ /* 0x000fec0003800000 */
.L_x_2884:
[----:B------:R-:W2:Y:S02]  /*b210*/  LDG.E.64 R18, desc[UR36][R2.64] ;  /* 0x0000002402127981 */ /* 0x000ea4000c1e1b00 */
[----:B--2---:R-:W0:Y:S01]  /*b220*/  I2F.F64.U64 R18, R18 ;  /* 0x0000001200127312 */ /* 0x004e220000301800 */
[----:B------:R-:W-:Y:S05]  /*b230*/  BRA `(.L_x_2860) ;  /* 0x0000000000087947 */ /* 0x000fea0003800000 */
.L_x_2883:
[----:B------:R-:W2:Y:S02]  /*b240*/  LDG.E R2, desc[UR36][R2.64] ;  /* 0x0000002402027981 */ /* 0x000ea4000c1e1900 */
[----:B--2---:R0:W1:Y:S02]  /*b250*/  I2F.F64.U32 R18, R2 ;  /* 0x0000000200127312 */ /* 0x0040640000201800 */
.L_x_2860:
[----:B0--3--:R-:W1:Y:S01]  /*b260*/  LDC.U8 R2, c[0x0][0x493] ;  /* 0x000124c0ff027b82 */ /* 0x009e620000000000 */
[----:B------:R-:W-:Y:S02]  /*b270*/  ULDC.64 UR4, c[0x0][0x488] ;  /* 0x0001220000047ab9 */ /* 0x000fe40000000a00 */
[----:B------:R-:W-:-:S05]  /*b280*/  IADD3 R4, P0, R22, UR4, RZ ;  /* 0x0000000416047c10 */ /* 0x000fca000ff1e0ff */
        /* <DEDUP_REMOVED lines=15> */
.L_x_2891:
[----:B------:R-:W3:Y:S02]  /*b380*/  LDG.E.U8 R2, desc[UR36][R4.64] ;  /* 0x0000002404027981 */ /* 0x000ee4000c1e1100 */
[----:B---3--:R-:W0:Y:S01]  /*b390*/  I2F.F64.U16 R2, R2 ;  /* 0x0000000200027312 */ /* 0x008e220000101800 */
[----:B------:R-:W-:Y:S05]  /*b3a0*/  BRA `(.L_x_2893) ;  /* 0x0000000c00707947 */ /* 0x000fea0003800000 */
.L_x_2890:
[----:B------:R-:W-:-:S13]  /*b3b0*/  ISETP.NE.AND P0, PT, R0, 0x2, PT ;  /* 0x000000020000780c */ /* 0x000fda0003f05270 */
[----:B------:R-:W-:Y:S05]  /*b3c0*/  @!P0 BRA `(.L_x_2894) ;  /* 0x0000000000288947 */ /* 0x000fea0003800000 */
[----:B------:R-:W-:-:S13]  /*b3d0*/  ISETP.NE.AND P0, PT, R0, 0x3, PT ;  /* 0x000000030000780c */ /* 0x000fda0003f05270 */
[----:B------:R-:W-:Y:S05]  /*b3e0*/  @!P0 BRA `(.L_x_2895) ;  /* 0x0000000000148947 */ /* 0x000fea0003800000 */
[----:B------:R-:W-:-:S13]  /*b3f0*/  ISETP.NE.AND P0, PT, R0, 0x4, PT ;  /* 0x000000040000780c */ /* 0x000fda0003f05270 */
[----:B------:R-:W-:Y:S05]  /*b400*/  @P0 BRA `(.L_x_2892) ;  /* 0x0000000800fc0947 */ /* 0x000fea0003800000 */
[----:B------:R-:W3:Y:S02]  /*b410*/  LDG.E.64 R2, desc[UR36][R4.64] ;  /* 0x0000002404027981 */ /* 0x000ee4000c1e1b00 */
[----:B---3--:R-:W0:Y:S01]  /*b420*/  I2F.F64.S64 R2, R2 ;  /* 0x0000000200027312 */ /* 0x008e220000301c00 */
[----:B------:R-:W-:Y:S05]  /*b430*/  BRA `(.L_x_2893) ;  /* 0x0000000c004c7947 */ /* 0x000fea0003800000 */
.L_x_2895:
[----:B------:R-:W3:Y:S02]  /*b440*/  LDG.E R2, desc[UR36][R4.64] ;  /* 0x0000002404027981 */ /* 0x000ee4000c1e1900 */
[----:B---3--:R-:W0:Y:S01]  /*b450*/  I2F.F64 R2, R2 ;  /* 0x0000000200027312 */ /* 0x008e220000201c00 */
[----:B------:R-:W-:Y:S05]  /*b460*/  BRA `(.L_x_2893) ;  /* 0x0000000c00407947 */ /* 0x000fea0003800000 */
.L_x_2894:
[----:B------:R-:W3:Y:S02]  /*b470*/  LDG.E.U16 R2, desc[UR36][R4.64] ;  /* 0x0000002404027981 */ /* 0x000ee4000c1e1500 */
[----:B---3--:R-:W0:Y:S01]  /*b480*/  I2F.F64.S16 R2, R2 ;  /* 0x0000000200027312 */ /* 0x008e220000101c00 */
[----:B------:R-:W-:Y:S05]  /*b490*/  BRA `(.L_x_2893) ;  /* 0x0000000c00347947 */ /* 0x000fea0003800000 */
.L_x_2889:
        /* <DEDUP_REMOVED lines=8> */
[----:B------:R-:W3:Y:S01]  /*b520*/  F2F.F64.F32 R2, R2 ;  /* 0x0000000200027310 */ /* 0x000ee20000201800 */
[----:B------:R-:W-:Y:S05]  /*b530*/  BRA `(.L_x_2893) ;  /* 0x0000000c000c7947 */ /* 0x000fea0003800000 */
.L_x_2897:
[----:B------:R-:W3:Y:S02]  /*b540*/  LDG.E.U16 R0, desc[UR36][R4.64] ;  /* 0x0000002404007981 */ /* 0x000ee4000c1e1500 */
[----:B---3--:R-:W-:-:S05]  /*b550*/  HADD2.F32 R0, -RZ, R0.H0_H0 ;  /* 0x20000000ff007230 */ /* 0x008fca0000004100 */
[----:B------:R-:W-:-:S04]  /*b560*/  FMUL.FTZ R0, R0, 1 ;  /* 0x3f80000000007820 */ /* 0x000fc80000410000 */
[----:B------:R0:W1:Y:S01]  /*b570*/  F2F.F64.F32 R2, R0 ;  /* 0x0000000000027310 */ /* 0x0000620000201800 */
[----:B------:R-:W-:Y:S05]  /*b580*/  BRA `(.L_x_2893) ;  /* 0x0000000800f87947 */ /* 0x000fea0003800000 */
.L_x_2896:
        /* <DEDUP_REMOVED lines=10> */
.L_x_2899:
[----:B------:R-:W3:Y:S02]  /*b630*/  LDG.E.U16 R4, desc[UR36][R4.64] ;  /* 0x0000002404047981 */ /* 0x000ee4000c1e1500 */
[----:B---3--:R-:W-:-:S05]  /*b640*/  HADD2.F32 R0, -RZ, R4.H0_H0 ;  /* 0x20000004ff007230 */ /* 0x008fca0000004100 */
[----:B------:R-:W-:-:S04]  /*b650*/  FMUL.FTZ R0, R0, 1 ;  /* 0x3f80000000007820 */ /* 0x000fc80000410000 */
[----:B------:R0:W1:Y:S01]  /*b660*/  F2F.F64.F32 R2, R0 ;  /* 0x0000000000027310 */ /* 0x0000620000201800 */
[----:B------:R-:W-:Y:S05]  /*b670*/  BRA `(.L_x_2893) ;  /* 0x0000000800bc7947 */ /* 0x000fea0003800000 */
.L_x_2898:
[----:B------:R0:W5:Y:S01]  /*b680*/  LDG.E.64 R2, desc[UR36][R4.64] ;  /* 0x0000002404027981 */ /* 0x000162000c1e1b00 */
[----:B------:R-:W-:Y:S05]  /*b690*/  BRA `(.L_x_2893) ;  /* 0x0000000800b47947 */ /* 0x000fea0003800000 */
.L_x_2888:
        /* <DEDUP_REMOVED lines=13> */
.L_x_2902:
[----:B------:R0:W5:Y:S01]  /*b770*/  LDG.E.64 R2, desc[UR36][R4.64] ;  /* 0x0000002404027981 */ /* 0x000162000c1e1b00 */
[----:B------:R-:W-:Y:S05]  /*b780*/  BRA `(.L_x_2893) ;  /* 0x0000000800787947 */ /* 0x000fea0003800000 */
.L_x_2901:
        /* <DEDUP_REMOVED lines=28> */
.L_x_2904:
        /* <DEDUP_REMOVED lines=15> */
.L_x_2903:
[----:B------:R-:W3:Y:S02]  /*ba40*/  LDG.E.U16 R0, desc[UR36][R4.64] ;  /* 0x0000002404007981 */ /* 0x000ee4000c1e1500 */
[----:B---3--:R-:W-:-:S04]  /*ba50*/  IMAD.U32 R0, R0, 0x10000, RZ ;  /* 0x0001000000007824 */ /* 0x008fc800078e00ff */
[----:B------:R-:W-:-:S04]  /*ba60*/  FMUL.FTZ R0, R0, 1 ;  /* 0x3f80000000007820 */ /* 0x000fc80000410000 */
[----:B------:R0:W1:Y:S01]  /*ba70*/  F2F.F64.F32 R2, R0 ;  /* 0x0000000000027310 */ /* 0x0000620000201800 */
[----:B------:R-:W-:Y:S05]  /*ba80*/  BRA `(.L_x_2893) ;  /* 0x0000000400b87947 */ /* 0x000fea0003800000 */
.L_x_2900:
        /* <DEDUP_REMOVED lines=11> */
.L_x_2907:
        /* <DEDUP_REMOVED lines=21> */
.L_x_2911:
[----:B------:R-:W-:Y:S05]  /*bc90*/  BSYNC B1 ;  /* 0x0000000000017941 */ /* 0x000fea0003800000 */
.L_x_2910:
[----:B------:R-:W-:Y:S01]  /*bca0*/  LEA R3, R0, 0x3b800000, 0x17 ;  /* 0x3b80000000037811 */ /* 0x000fe200078eb8ff */
[----:B------:R-:W-:-:S05]  /*bcb0*/  IMAD.SHL.U32 R0, R2, 0x100000, RZ ;  /* 0x0010000002007824 */ /* 0x000fca00078e00ff */
[----:B------:R-:W-:-:S07]  /*bcc0*/  LOP3.LUT R0, R3, R0, R4, 0xfe, !PT ;  /* 0x0000000003007212 */ /* 0x000fce00078efe04 */
.L_x_2909:
[----:B------:R-:W-:Y:S05]  /*bcd0*/  BSYNC B0 ;  /* 0x0000000000007941 */ /* 0x000fea0003800000 */
.L_x_2908:
[----:B------:R-:W-:-:S04]  /*bce0*/  FMUL.FTZ R0, R0, 1 ;  /* 0x3f80000000007820 */ /* 0x000fc80000410000 */
[----:B------:R0:W1:Y:S01]  /*bcf0*/  F2F.F64.F32 R2, R0 ;  /* 0x0000000000027310 */ /* 0x0000620000201800 */
[----:B------:R-:W-:Y:S05]  /*bd00*/  BRA `(.L_x_2893) ;  /* 0x0000000400187947 */ /* 0x000fea0003800000 */
.L_x_2906:
[----:B------:R-:W3:Y:S01]  /*bd10*/  LDG.E.U8 R2, desc[UR36][R4.64] ;  /* 0x0000002404027981 */ /* 0x000ee2000c1e1100 */
[----:B------:R-:W-:Y:S01]  /*bd20*/  BSSY B0, `(.L_x_2912) ;  /* 0x0000018000007945 */ /* 0x000fe20003800000 */
[----:B------:R-:W-:Y:S01]  /*bd30*/  IMAD.MOV.U32 R0, RZ, RZ, RZ ;  /* 0x000000ffff007224 */ /* 0x000fe200078e00ff */
[----:B---3--:R-:W-:-:S13]  /*bd40*/  ISETP.NE.AND P0, PT, R2, RZ, PT ;  /* 0x000000ff0200720c */ /* 0x008fda0003f05270 */
        /* <DEDUP_REMOVED lines=17> */
.L_x_2915:
[----:B------:R-:W-:Y:S05]  /*be60*/  BSYNC B1 ;  /* 0x0000000000017941 */ /* 0x000fea0003800000 */
.L_x_2914:
[----:B------:R-:W-:Y:S01]  /*be70*/  LEA R3, R0, 0x37800000, 0x17 ;  /* 0x3780000000037811 */ /* 0x000fe200078eb8ff */
[----:B------:R-:W-:-:S05]  /*be80*/  IMAD.SHL.U32 R0, R2, 0x200000, RZ ;  /* 0x0020000002007824 */ /* 0x000fca00078e00ff */
[----:B------:R-:W-:-:S07]  /*be90*/  LOP3.LUT R0, R3, R0, R4, 0xfe, !PT ;  /* 0x0000000003007212 */ /* 0x000fce00078efe04 */
.L_x_2913:
[----:B------:R-:W-:Y:S05]  /*bea0*/  BSYNC B0 ;  /* 0x0000000000007941 */ /* 0x000fea0003800000 */
.L_x_2912:
[----:B------:R-:W-:-:S04]  /*beb0*/  FMUL.FTZ R0, R0, 1 ;  /* 0x3f80000000007820 */ /* 0x000fc80000410000 */
[----:B------:R0:W1:Y:S01]  /*bec0*/  F2F.F64.F32 R2, R0 ;  /* 0x0000000000027310 */ /* 0x0000620000201800 */
[----:B------:R-:W-:Y:S05]  /*bed0*/  BRA `(.L_x_2893) ;  /* 0x0000000000a47947 */ /* 0x000fea0003800000 */
.L_x_2905:
        /* <DEDUP_REMOVED lines=14> */
.L_x_2919:
[----:B------:R-:W-:Y:S05]  /*bfc0*/  BSYNC B0 ;  /* 0x0000000000007941 */ /* 0x000fea0003800000 */
.L_x_2918:
[----:B------:R-:W-:-:S04]  /*bfd0*/  FMUL.FTZ R0, R0, 1 ;  /* 0x3f80000000007820 */ /* 0x000fc80000410000 */
[----:B------:R0:W1:Y:S01]  /*bfe0*/  F2F.F64.F32 R2, R0 ;  /* 0x0000000000027310 */ /* 0x0000620000201800 */
[----:B------:R-:W-:Y:S05]  /*bff0*/  BRA `(.L_x_2893) ;  /* 0x00000000005c7947 */ /* 0x000fea0003800000 */
.L_x_2892:
        /* <DEDUP_REMOVED lines=16> */
.L_x_2920:
[----:B------:R-:W-:Y:S01]  /*c100*/  CS2R R2, SRZ ;  /* 0x0000000000027805 */ /* 0x000fe2000001ff00 */
[----:B------:R-:W-:Y:S06]  /*c110*/  BRA `(.L_x_2893) ;  /* 0x0000000000147947 */ /* 0x000fec0003800000 */
.L_x_2917:
[----:B------:R-:W3:Y:S02]  /*c120*/  LDG.E.64 R2, desc[UR36][R4.64] ;  /* 0x0000002404027981 */ /* 0x000ee4000c1e1b00 */
[----:B---3--:R-:W0:Y:S01]  /*c130*/  I2F.F64.U64 R2, R2 ;  /* 0x0000000200027312 */ /* 0x008e220000301800 */
[----:B------:R-:W-:Y:S05]  /*c140*/  BRA `(.L_x_2893) ;  /* 0x0000000000087947 */ /* 0x000fea0003800000 */
.L_x_2916:
[----:B------:R-:W3:Y:S02]  /*c150*/  LDG.E R2, desc[UR36][R4.64] ;  /* 0x0000002404027981 */ /* 0x000ee4000c1e1900 */
[----:B---3--:R-:W0:Y:S02]  /*c160*/  I2F.F64.U32 R2, R2 ;  /* 0x0000000200027312 */ /* 0x008e240000201800 */
.L_x_2893:
        /* <DEDUP_REMOVED lines=19> */
.L_x_2924:
[----:B------:R-:W0:Y:S02]  /*c2a0*/  F2I.S64.F64.TRUNC R4, R4 ;  /* 0x0000000400047311 */ /* 0x000e24000030d900 */
[----:B0-----:R-:W-:-:S05]  /*c2b0*/  IMAD.MOV.U32 R3, RZ, RZ, R4 ;  /* 0x000000ffff037224 */ /* 0x001fca00078e0004 */
[----:B------:R0:W-:Y:S01]  /*c2c0*/  STG.E.U8 desc[UR36][R16.64], R3 ;  /* 0x0000000310007986 */ /* 0x0001e2000c101124 */
[----:B------:R-:W-:Y:S05]  /*c2d0*/  BRA `(.L_x_2926) ;  /* 0x0000000c00f87947 */ /* 0x000fea0003800000 */
.L_x_2923:
        /* <DEDUP_REMOVED lines=9> */
.L_x_2928:
[----:B------:R-:W0:Y:S02]  /*c370*/  F2I.F64.TRUNC R5, R4 ;  /* 0x0000000400057311 */ /* 0x000e24000030d100 */
[----:B0-----:R0:W-:Y:S01]  /*c380*/  STG.E desc[UR36][R16.64], R5 ;  /* 0x0000000510007986 */ /* 0x0011e2000c101924 */
[----:B------:R-:W-:Y:S05]  /*c390*/  BRA `(.L_x_2926) ;  /* 0x0000000c00c87947 */ /* 0x000fea0003800000 */
.L_x_2927:
[----:B------:R-:W0:Y:S02]  /*c3a0*/  F2I.F64.TRUNC R5, R4 ;  /* 0x0000000400057311 */ /* 0x000e24000030d100 */
[----:B0-----:R0:W-:Y:S01]  /*c3b0*/  STG.E.U16 desc[UR36][R16.64], R5 ;  /* 0x0000000510007986 */ /* 0x0011e2000c101524 */
[----:B------:R-:W-:Y:S05]  /*c3c0*/  BRA `(.L_x_2926) ;  /* 0x0000000c00bc7947 */ /* 0x000fea0003800000 */
.L_x_2922:
        /* <DEDUP_REMOVED lines=13> */
.L_x_2930:
        /* <DEDUP_REMOVED lines=8> */
.L_x_2929:
        /* <DEDUP_REMOVED lines=14> */
.L_x_2932:
        /* <DEDUP_REMOVED lines=9> */
.L_x_2931:
[----:B------:R0:W-:Y:S01]  /*c690*/  STG.E.64 desc[UR36][R16.64], R4 ;  /* 0x0000000410007986 */ /* 0x0001e2000c101b24 */
[----:B------:R-:W-:Y:S05]  /*c6a0*/  BRA `(.L_x_2926) ;  /* 0x0000000c00047947 */ /* 0x000fea0003800000 */
.L_x_2921:
        /* <DEDUP_REMOVED lines=12> */
.L_x_2935:
[----:B------:R-:W-:-:S05]  /*c770*/  CS2R R6, SRZ ;  /* 0x0000000000067805 */ /* 0x000fca000001ff00 */
[----:B------:R0:W-:Y:S01]  /*c780*/  STG.E.128 desc[UR36][R16.64], R4 ;  /* 0x0000000410007986 */ /* 0x0001e2000c101d24 */
[----:B------:R-:W-:Y:S05]  /*c790*/  BRA `(.L_x_2926) ;  /* 0x0000000800c87947 */ /* 0x000fea0003800000 */
.L_x_2934:
        /* <DEDUP_REMOVED lines=25> */
.L_x_2939:
[----:B------:R-:W-:Y:S05]  /*c930*/  BSYNC B0 ;  /* 0x0000000000007941 */ /* 0x000fea0003800000 */
.L_x_2938:
[----:B------:R-:W-:-:S05]  /*c940*/  LOP3.LUT R3, R0, R3, RZ, 0xfc, !PT ;  /* 0x0000000300037212 */ /* 0x000fca00078efcff */
[----:B------:R0:W-:Y:S01]  /*c950*/  STG.E.U8 desc[UR36][R16.64], R3 ;  /* 0x0000000310007986 */ /* 0x0001e2000c101124 */
[----:B------:R-:W-:Y:S05]  /*c960*/  BRA `(.L_x_2926) ;  /* 0x0000000800547947 */ /* 0x000fea0003800000 */
.L_x_2937:
        /* <DEDUP_REMOVED lines=17> */
.L_x_2941:
[----:B------:R-:W-:Y:S01]  /*ca80*/  IMAD.MOV.U32 R0, RZ, RZ, 0x7f ;  /* 0x0000007fff007424 */ /* 0x000fe200078e00ff */
[----:B------:R-:W-:-:S04]  /*ca90*/  ISETP.GT.U32.AND P0, PT, R2, 0x7f800000, PT ;  /* 0x7f8000000200780c */ /* 0x000fc80003f04070 */
[----:B------:R-:W-:-:S09]  /*caa0*/  SEL R0, R0, 0x7c, P0 ;  /* 0x0000007c00007807 */ /* 0x000fd20000000000 */
.L_x_2942:
[----:B------:R-:W-:Y:S05]  /*cab0*/  BSYNC B0 ;  /* 0x0000000000007941 */ /* 0x000fea0003800000 */
.L_x_2940:
[----:B------:R-:W-:-:S04]  /*cac0*/  LOP3.LUT R2, R3, 0x80000000, RZ, 0xc0, !PT ;  /* 0x8000000003027812 */ /* 0x000fc800078ec0ff */
[----:B------:R-:W-:-:S04]  /*cad0*/  SHF.R.U32.HI R3, RZ, 0x18, R2 ;  /* 0x00000018ff037819 */ /* 0x000fc80000011602 */
[----:B------:R-:W-:-:S05]  /*cae0*/  LOP3.LUT R3, R0, R3, RZ, 0xfc, !PT ;  /* 0x0000000300037212 */ /* 0x000fca00078efcff */
[----:B------:R0:W-:Y:S01]  /*caf0*/  STG.E.U8 desc[UR36][R16.64], R3 ;  /* 0x0000000310007986 */ /* 0x0001e2000c101124 */
[----:B------:R-:W-:Y:S05]  /*cb00*/  BRA `(.L_x_2926) ;  /* 0x0000000400ec7947 */ /* 0x000fea0003800000 */
.L_x_2936:
        /* <DEDUP_REMOVED lines=8> */
.L_x_2933:
        /* <DEDUP_REMOVED lines=11> */
.L_x_2945:
        /* <DEDUP_REMOVED lines=21> */
.L_x_2948:
[----:B------:R-:W-:-:S04]  /*cd90*/  LOP3.LUT R2, R3, 0x80000000, RZ, 0xc0, !PT ;  /* 0x8000000003027812 */ /* 0x000fc800078ec0ff */
[----:B------:R-:W-:-:S04]  /*cda0*/  SHF.R.U32.HI R3, RZ, 0x18, R2 ;  /* 0x00000018ff037819 */ /* 0x000fc80000011602 */
[----:B------:R-:W-:-:S04]  /*cdb0*/  LOP3.LUT R0, R0, R3, RZ, 0xfc, !PT ;  /* 0x0000000300007212 */ /* 0x000fc800078efcff */
[----:B------:R-:W-:-:S07]  /*cdc0*/  PRMT R8, R0, 0x7610, R8 ;  /* 0x0000761000087816 */ /* 0x000fce0000000008 */
.L_x_2947:
[----:B------:R-:W-:Y:S05]  /*cdd0*/  BSYNC B0 ;  /* 0x0000000000007941 */ /* 0x000fea0003800000 */
.L_x_2946:
[----:B------:R3:W-:Y:S01]  /*cde0*/  STG.E.U8 desc[UR36][R16.64], R8 ;  /* 0x0000000810007986 */ /* 0x0007e2000c101124 */
[----:B------:R-:W-:Y:S05]  /*cdf0*/  BRA `(.L_x_2926) ;  /* 0x0000000400307947 */ /* 0x000fea0003800000 */
.L_x_2944:
        /* <DEDUP_REMOVED lines=21> */
.L_x_2951:
[----:B------:R-:W-:-:S04]  /*cf50*/  LOP3.LUT R2, R3, 0x80000000, RZ, 0xc0, !PT ;  /* 0x8000000003027812 */ /* 0x000fc800078ec0ff */
[----:B------:R-:W-:-:S04]  /*cf60*/  SHF.R.U32.HI R3, RZ, 0x18, R2 ;  /* 0x00000018ff037819 */ /* 0x000fc80000011602 */
[----:B------:R-:W-:-:S04]  /*cf70*/  LOP3.LUT R0, R0, R3, RZ, 0xfc, !PT ;  /* 0x0000000300007212 */ /* 0x000fc800078efcff */
[----:B------:R-:W-:-:S07]  /*cf80*/  PRMT R8, R0, 0x7610, R8 ;  /* 0x0000761000087816 */ /* 0x000fce0000000008 */
.L_x_2950:
[----:B------:R-:W-:Y:S05]  /*cf90*/  BSYNC B0 ;  /* 0x0000000000007941 */ /* 0x000fea0003800000 */
.L_x_2949:
[----:B------:R0:W-:Y:S01]  /*cfa0*/  STG.E.U8 desc[UR36][R16.64], R8 ;  /* 0x0000000810007986 */ /* 0x0001e2000c101124 */
[----:B------:R-:W-:Y:S05]  /*cfb0*/  BRA `(.L_x_2926) ;  /* 0x0000000000c07947 */ /* 0x000fea0003800000 */
.L_x_2943:
        /* <DEDUP_REMOVED lines=22> */
[----:B------:R-:W-:-:S05]  /*d120*/  @!P0 IADD3 R0, R2, RZ, RZ ;  /* 0x000000ff02008210 */ /* 0x000fca0007ffe0ff */
[----:B------:R-:W-:-:S05]  /*d130*/  @P1 IMAD.MOV.U32 R3, RZ, RZ, R0 ;  /* 0x000000ffff031224 */ /* 0x000fca00078e0000 */
[----:B------:R2:W-:Y:S01]  /*d140*/  STG.E.U8 desc[UR36][R16.64], R3 ;  /* 0x0000000310007986 */ /* 0x0005e2000c101124 */
[----:B------:R-:W-:Y:S05]  /*d150*/  BRA `(.L_x_2926) ;  /* 0x0000000000587947 */ /* 0x000fea0003800000 */
.L_x_2925:
        /* <DEDUP_REMOVED lines=16> */
.L_x_2954:
[----:B------:R-:W-:Y:S05]  /*d260*/  BRA `(.L_x_2926) ;  /* 0x0000000000147947 */ /* 0x000fea0003800000 */
.L_x_2953:
[----:B------:R-:W0:Y:S02]  /*d270*/  F2I.U64.F64.TRUNC R4, R4 ;  /* 0x0000000400047311 */ /* 0x000e24000030d800 */
[----:B0-----:R1:W-:Y:S01]  /*d280*/  STG.E.64 desc[UR36][R16.64], R4 ;  /* 0x0000000410007986 */ /* 0x0013e2000c101b24 */
[----:B------:R-:W-:Y:S05]  /*d290*/  BRA `(.L_x_2926) ;  /* 0x0000000000087947 */ /* 0x000fea0003800000 */
.L_x_2952:
[----:B------:R-:W0:Y:S02]  /*d2a0*/  F2I.U32.F64.TRUNC R5, R4 ;  /* 0x0000000400057311 */ /* 0x000e24000030d000 */
[----:B0-----:R0:W-:Y:S02]  /*d2b0*/  STG.E desc[UR36][R16.64], R5 ;  /* 0x0000000510007986 */ /* 0x0011e4000c101924 */
.L_x_2926:
[----:B------:R-:W-:-:S07]  /*d2c0*/  VIADD R23, R23, 0x80 ;  /* 0x0000008017177836 */ /* 0x000fce0000000000 */
.L_x_2853:
[----:B------:R-:W-:Y:S05]  /*d2d0*/  BSYNC B6 ;  /* 0x0000000000067941 */ /* 0x000fea0003800000 */
.L_x_2852:
        /* <DEDUP_REMOVED lines=357> */
.L_x_2955:
        /* <DEDUP_REMOVED lines=21> */
.L_x_2959:
[----:B------:R-:W2:Y:S02]  /*ea80*/  LDG.E.U8 R2, desc[UR36][R2.64] ;  /* 0x0000002402027981 */ /* 0x000ea4000c1e1100 */
[----:B--2---:R0:W1:Y:S01]  /*ea90*/  I2F.F64.U16 R18, R2 ;  /* 0x0000000200127312 */ /* 0x0040620000101800 */
[----:B------:R-:W-:Y:S05]  /*eaa0*/  BRA `(.L_x_2961) ;  /* 0x0000000c00707947 */ /* 0x000fea0003800000 */
.L_x_2958:
        /* <DEDUP_REMOVED lines=9> */
.L_x_2963:
[----:B------:R-:W2:Y:S02]  /*eb40*/  LDG.E R2, desc[UR36][R2.64] ;  /* 0x0000002402027981 */ /* 0x000ea4000c1e1900 */
[----:B--2---:R0:W1:Y:S01]  /*eb50*/  I2F.F64 R18, R2 ;  /* 0x0000000200127312 */ /* 0x0040620000201c00 */
[----:B------:R-:W-:Y:S05]  /*eb60*/  BRA `(.L_x_2961) ;  /* 0x0000000c00407947 */ /* 0x000fea0003800000 */
.L_x_2962:
[----:B------:R-:W2:Y:S02]  /*eb70*/  LDG.E.U16 R2, desc[UR36][R2.64] ;  /* 0x0000002402027981 */ /* 0x000ea4000c1e1500 */
[----:B--2---:R0:W1:Y:S01]  /*eb80*/  I2F.F64.S16 R18, R2 ;  /* 0x0000000200127312 */ /* 0x0040620000101c00 */
[----:B------:R-:W-:Y:S05]  /*eb90*/  BRA `(.L_x_2961) ;  /* 0x0000000c00347947 */ /* 0x000fea0003800000 */
.L_x_2957:
        /* <DEDUP_REMOVED lines=10> */
.L_x_2965:
[----:B------:R-:W2:Y:S02]  /*ec40*/  LDG.E.U16 R0, desc[UR36][R2.64] ;  /* 0x0000002402007981 */ /* 0x000ea4000c1e1500 */
[----:B--2---:R-:W-:-:S05]  /*ec50*/  HADD2.F32 R0, -RZ, R0.H0_H0 ;  /* 0x20000000ff007230 */ /* 0x004fca0000004100 */
[----:B------:R-:W-:-:S04]  /*ec60*/  FMUL.FTZ R0, R0, 1 ;  /* 0x3f80000000007820 */ /* 0x000fc80000410000 */
[----:B------:R0:W1:Y:S01]  /*ec70*/  F2F.F64.F32 R18, R0 ;  /* 0x0000000000127310 */ /* 0x0000620000201800 */
[----:B------:R-:W-:Y:S05]  /*ec80*/  BRA `(.L_x_2961) ;  /* 0x0000000800f87947 */ /* 0x000fea0003800000 */
.L_x_2964:
        /* <DEDUP_REMOVED lines=10> */
.L_x_2967:
[----:B------:R-:W2:Y:S02]  /*ed30*/  LDG.E.U16 R2, desc[UR36][R2.64] ;  /* 0x0000002402027981 */ /* 0x000ea4000c1e1500 */
[----:B--2---:R-:W-:-:S05]  /*ed40*/  HADD2.F32 R0, -RZ, R2.H0_H0 ;  /* 0x20000002ff007230 */ /* 0x004fca0000004100 */
[----:B------:R-:W-:-:S04]  /*ed50*/  FMUL.FTZ R0, R0, 1 ;  /* 0x3f80000000007820 */ /* 0x000fc80000410000 */
[----:B------:R0:W1:Y:S01]  /*ed60*/  F2F.F64.F32 R18, R0 ;  /* 0x0000000000127310 */ /* 0x0000620000201800 */
[----:B------:R-:W-:Y:S05]  /*ed70*/  BRA `(.L_x_2961) ;  /* 0x0000000800bc7947 */ /* 0x000fea0003800000 */
.L_x_2966:
[----:B------:R0:W5:Y:S01]  /*ed80*/  LDG.E.64 R18, desc[UR36][R2.64] ;  /* 0x0000002402127981 */ /* 0x000162000c1e1b00 */
[----:B------:R-:W-:Y:S05]  /*ed90*/  BRA `(.L_x_2961) ;  /* 0x0000000800b47947 */ /* 0x000fea0003800000 */
.L_x_2956:
        /* <DEDUP_REMOVED lines=13> */
.L_x_2970:
[----:B------:R0:W5:Y:S01]  /*ee70*/  LDG.E.64 R18, desc[UR36][R2.64] ;  /* 0x0000002402127981 */ /* 0x000162000c1e1b00 */
[----:B------:R-:W-:Y:S05]  /*ee80*/  BRA `(.L_x_2961) ;  /* 0x0000000800787947 */ /* 0x000fea0003800000 */
.L_x_2969:
        /* <DEDUP_REMOVED lines=28> */
.L_x_2972:
        /* <DEDUP_REMOVED lines=13> */
[----:B------:R2:W3:Y:S01]  /*f120*/  F2F.F64.F32 R18, R4 ;  /* 0x0000000400127310 */ /* 0x0004e20000201800 */
[----:B------:R-:W-:Y:S05]  /*f130*/  BRA `(.L_x_2961) ;  /* 0x0000000400cc7947 */ /* 0x000fea0003800000 */
.L_x_2971:
[----:B------:R-:W2:Y:S02]  /*f140*/  LDG.E.U16 R0, desc[UR36][R2.64] ;  /* 0x0000002402007981 */ /* 0x000ea4000c1e1500 */
[----:B--2---:R-:W-:-:S04]  /*f150*/  IMAD.U32 R0, R0, 0x10000, RZ ;  /* 0x0001000000007824 */ /* 0x004fc800078e00ff */
[----:B------:R-:W-:-:S04]  /*f160*/  FMUL.FTZ R0, R0, 1 ;  /* 0x3f80000000007820 */ /* 0x000fc80000410000 */
[----:B------:R4:W0:Y:S01]  /*f170*/  F2F.F64.F32 R18, R0 ;  /* 0x0000000000127310 */ /* 0x0008220000201800 */
[----:B------:R-:W-:Y:S05]  /*f180*/  BRA `(.L_x_2961) ;  /* 0x0000000400b87947 */ /* 0x000fea0003800000 */
.L_x_2968:
        /* <DEDUP_REMOVED lines=11> */
.L_x_2975:
[----:B------:R-:W2:Y:S01]  /*f240*/  LDG.E.U8 R2, desc[UR36][R2.64] ;  /* 0x0000002402027981 */ /* 0x000ea2000c1e1100 */
[----:B------:R-:W-:Y:S01]  /*f250*/  BSSY B0, `(.L_x_2976) ;  /* 0x0000018000007945 */ /* 0x000fe20003800000 */
[----:B------:R-:W-:Y:S01]  /*f260*/  HFMA2.MMA R0, -RZ, RZ, 0, 0 ;  /* 0x00000000ff007435 */ /* 0x000fe200000001ff */
        /* <DEDUP_REMOVED lines=18> */
.L_x_2979:
[----:B------:R-:W-:Y:S05]  /*f390*/  BSYNC B1 ;  /* 0x0000000000017941 */ /* 0x000fea0003800000 */
.L_x_2978:
[----:B------:R-:W-:Y:S01]  /*f3a0*/  LEA R3, R0, 0x3b800000, 0x17 ;  /* 0x3b80000000037811 */ /* 0x000fe200078eb8ff */
[----:B------:R-:W-:-:S05]  /*f3b0*/  IMAD.SHL.U32 R0, R2, 0x100000, RZ ;  /* 0x0010000002007824 */ /* 0x000fca00078e00ff */
[----:B------:R-:W-:-:S07]  /*f3c0*/  LOP3.LUT R0, R3, R0, R4, 0xfe, !PT ;  /* 0x0000000003007212 */ /* 0x000fce00078efe04 */
.L_x_2977:
[----:B------:R-:W-:Y:S05]  /*f3d0*/  BSYNC B0 ;  /* 0x0000000000007941 */ /* 0x000fea0003800000 */
.L_x_2976:
[----:B------:R-:W-:-:S04]  /*f3e0*/  FMUL.FTZ R0, R0, 1 ;  /* 0x3f80000000007820 */ /* 0x000fc80000410000 */
[----:B------:R0:W1:Y:S01]  /*f3f0*/  F2F.F64.F32 R18, R0 ;  /* 0x0000000000127310 */ /* 0x0000620000201800 */
[----:B------:R-:W-:Y:S05]  /*f400*/  BRA `(.L_x_2961) ;  /* 0x0000000400187947 */ /* 0x000fea0003800000 */
.L_x_2974:
        /* <DEDUP_REMOVED lines=21> */
.L_x_2983:
[----:B------:R-:W-:Y:S05]  /*f560*/  BSYNC B1 ;  /* 0x0000000000017941 */ /* 0x000fea0003800000 */
.L_x_2982:
[----:B------:R-:W-:Y:S01]  /*f570*/  LEA R3, R0, 0x37800000, 0x17 ;  /* 0x3780000000037811 */ /* 0x000fe200078eb8ff */
[----:B------:R-:W-:-:S05]  /*f580*/  IMAD.SHL.U32 R0, R2, 0x200000, RZ ;  /* 0x0020000002007824 */ /* 0x000fca00078e00ff */
[----:B------:R-:W-:-:S07]  /*f590*/  LOP3.LUT R0, R3, R0, R4, 0xfe, !PT ;  /* 0x0000000003007212 */ /* 0x000fce00078efe04 */
.L_x_2981:
[----:B------:R-:W-:Y:S05]  /*f5a0*/  BSYNC B0 ;  /* 0x0000000000007941 */ /* 0x000fea0003800000 */
.L_x_2980:
[----:B------:R-:W-:-:S04]  /*f5b0*/  FMUL.FTZ R0, R0, 1 ;  /* 0x3f80000000007820 */ /* 0x000fc80000410000 */
[----:B------:R0:W1:Y:S01]  /*f5c0*/  F2F.F64.F32 R18, R0 ;  /* 0x0000000000127310 */ /* 0x0000620000201800 */
[----:B------:R-:W-:Y:S05]  /*f5d0*/  BRA `(.L_x_2961) ;  /* 0x0000000000a47947 */ /* 0x000fea0003800000 */
.L_x_2973:
        /* <DEDUP_REMOVED lines=14> */
.L_x_2987:
[----:B------:R-:W-:Y:S05]  /*f6c0*/  BSYNC B0 ;  /* 0x0000000000007941 */ /* 0x000fea0003800000 */
.L_x_2986:
[----:B------:R-:W-:-:S04]  /*f6d0*/  FMUL.FTZ R0, R0, 1 ;  /* 0x3f80000000007820 */ /* 0x000fc80000410000 */
[----:B------:R0:W1:Y:S01]  /*f6e0*/  F2F.F64.F32 R18, R0 ;  /* 0x0000000000127310 */ /* 0x0000620000201800 */
[----:B------:R-:W-:Y:S05]  /*f6f0*/  BRA `(.L_x_2961) ;  /* 0x00000000005c7947 */ /* 0x000fea0003800000 */
.L_x_2960:
        /* <DEDUP_REMOVED lines=16> */
.L_x_2988:
[----:B------:R-:W-:Y:S01]  /*f800*/  CS2R R18, SRZ ;  /* 0x0000000000127805 */ /* 0x000fe2000001ff00 */
[----:B------:R-:W-:Y:S06]  /*f810*/  BRA `(.L_x_2961) ;  /* 0x0000000000147947 */ /* 0x000fec0003800000 */
.L_x_2985:
[----:B------:R-:W2:Y:S02]  /*f820*/  LDG.E.64 R18, desc[UR36][R2.64] ;  /* 0x0000002402127981 */ /* 0x000ea4000c1e1b00 */
[----:B--2---:R-:W0:Y:S01]  /*f830*/  I2F.F64.U64 R18, R18 ;  /* 0x0000001200127312 */ /* 0x004e220000301800 */
[----:B------:R-:W-:Y:S05]  /*f840*/  BRA `(.L_x_2961) ;  /* 0x0000000000087947 */ /* 0x000fea0003800000 */
.L_x_2984:
[----:B------:R-:W2:Y:S02]  /*f850*/  LDG.E R2, desc[UR36][R2.64] ;  /* 0x0000002402027981 */ /* 0x000ea4000c1e1900 */
[----:B--2---:R0:W1:Y:S02]  /*f860*/  I2F.F64.U32 R18, R2 ;  /* 0x0000000200127312 */ /* 0x0040640000201800 */
.L_x_2961:
[----:B0-----:R-:W4:Y:S01]  /*f870*/  LDC.U8 R2, c[0x0][0x493] ;  /* 0x000124c0ff027b82 */ /* 0x001f220000000000 */
[----:B------:R-:W-:Y:S02]  /*f880*/  ULDC.64 UR4, c[0x0][0x488] ;  /* 0x0001220000047ab9 */ /* 0x000fe40000000a00 */
[----:B------:R-:W-:-:S05]  /*f890*/  IADD3 R22, P0, R22, UR4, RZ ;  /* 0x0000000416167c10 */ /* 0x000fca000ff1e0ff */
[----:B------:R-:W-:Y:S01]  /*f8a0*/  IMAD.X R23, RZ, RZ, UR5, P0 ;  /* 0x00000005ff177e24 */ /* 0x000fe200080e06ff */
[----:B----4-:R-:W-:-:S04]  /*f8b0*/  PRMT R0, R2, 0x9910, RZ ;  /* 0x0000991002007816 */ /* 0x010fc800000000ff */
        /* <DEDUP_REMOVED lines=11> */
[----:B----4-:R-:W0:Y:S01]  /*f970*/  I2F.F64.S16 R2, R2 ;  /* 0x0000000200027312 */ /* 0x010e220000101c00 */
[----:B------:R-:W-:Y:S05]  /*f980*/  BRA `(.L_x_2994) ;  /* 0x0000000c007c7947 */ /* 0x000fea0003800000 */
.L_x_2992:
[----:B------:R-:W4:Y:S02]  /*f990*/  LDG.E.U8 R2, desc[UR36][R22.64] ;  /* 0x0000002416027981 */ /* 0x000f24000c1e1100 */
[----:B----4-:R-:W4:Y:S01]  /*f9a0*/  I2F.F64.U16 R2, R2 ;  /* 0x0000000200027312 */ /* 0x010f220000101800 */
[----:B------:R-:W-:Y:S05]  /*f9b0*/  BRA `(.L_x_2994) ;  /* 0x0000000c00707947 */ /* 0x000fea0003800000 */
.L_x_2991:
[----:B------:R-:W-:-:S13]  /*f9c0*/  ISETP.NE.AND P0, PT, R0, 0x2, PT ;  /* 0x000000020000780c */ /* 0x000fda0003f05270 */
[----:B------:R-:W-:Y:S05]  /*f9d0*/  @!P0 BRA `(.L_x_2995) ;  /* 0x0000000000288947 */ /* 0x000fea0003800000 */
[----:B------:R-:W-:-:S13]  /*f9e0*/  ISETP.NE.AND P0, PT, R0, 0x3, PT ;  /* 0x000000030000780c */ /* 0x000fda0003f05270 */
[----:B------:R-:W-:Y:S05]  /*f9f0*/  @!P0 BRA `(.L_x_2996) ;  /* 0x0000000000148947 */ /* 0x000fea0003800000 */
[----:B------:R-:W-:-:S13]  /*fa00*/  ISETP.NE.AND P0, PT, R0, 0x4, PT ;  /* 0x000000040000780c */ /* 0x000fda0003f05270 */
[----:B------:R-:W-:Y:S05]  /*fa10*/  @P0 BRA `(.L_x_2993) ;  /* 0x0000000800fc0947 */ /* 0x000fea0003800000 */
[----:B------:R-:W4:Y:S02]  /*fa20*/  LDG.E.64 R2, desc[UR36][R22.64] ;  /* 0x0000002416027981 */ /* 0x000f24000c1e1b00 */
[----:B----4-:R-:W0:Y:S01]  /*fa30*/  I2F.F64.S64 R2, R2 ;  /* 0x0000000200027312 */ /* 0x010e220000301c00 */
[----:B------:R-:W-:Y:S05]  /*fa40*/  BRA `(.L_x_2994) ;  /* 0x0000000c004c7947 */ /* 0x000fea0003800000 */
.L_x_2996:
[----:B------:R-:W4:Y:S02]  /*fa50*/  LDG.E R2, desc[UR36][R22.64] ;  /* 0x0000002416027981 */ /* 0x000f24000c1e1900 */
[----:B----4-:R-:W0:Y:S01]  /*fa60*/  I2F.F64 R2, R2 ;  /* 0x0000000200027312 */ /* 0x010e220000201c00 */
[----:B------:R-:W-:Y:S05]  /*fa70*/  BRA `(.L_x_2994) ;  /* 0x0000000c00407947 */ /* 0x000fea0003800000 */
.L_x_2995:
[----:B------:R-:W4:Y:S02]  /*fa80*/  LDG.E.U16 R2, desc[UR36][R22.64] ;  /* 0x0000002416027981 */ /* 0x000f24000c1e1500 */
[----:B----4-:R-:W0:Y:S01]  /*fa90*/  I2F.F64.S16 R2, R2 ;  /* 0x0000000200027312 */ /* 0x010e220000101c00 */
[----:B------:R-:W-:Y:S05]  /*faa0*/  BRA `(.L_x_2994) ;  /* 0x0000000c00347947 */ /* 0x000fea0003800000 */
.L_x_2990:
[----:B------:R-:W-:-:S13]  /*fab0*/  ISETP.GT.AND P0, PT, R0, 0x6, PT ;  /* 0x000000060000780c */ /* 0x000fda0003f04270 */
[----:B------:R-:W-:Y:S05]  /*fac0*/  @P0 BRA `(.L_x_2997) ;  /* 0x0000000000340947 */ /* 0x000fea0003800000 */
[----:B------:R-:W-:-:S13]  /*fad0*/  ISETP.NE.AND P0, PT, R0, 0x5, PT ;  /* 0x000000050000780c */ /* 0x000fda0003f05270 */
[----:B------:R-:W-:Y:S05]  /*fae0*/  @!P0 BRA `(.L_x_2998) ;  /* 0x0000000000188947 */ /* 0x000fea0003800000 */
[----:B------:R-:W-:-:S13]  /*faf0*/  ISETP.NE.AND P0, PT, R0, 0x6, PT ;  /* 0x000000060000780c */ /* 0x000fda0003f05270 */
[----:B------:R-:W-:Y:S05]  /*fb00*/  @P0 BRA `(.L_x_2993) ;  /* 0x0000000800c00947 */ /* 0x000fea0003800000 */
[----:B------:R-:W4:Y:S02]  /*fb10*/  LDG.E R2, desc[UR36][R22.64] ;  /* 0x0000002416027981 */ /* 0x000f24000c1e1900 */
[----:B----4-:R-:W-:-:S06]  /*fb20*/  FMUL.FTZ R2, R2, 1 ;  /* 0x3f80000002027820 */ /* 0x010fcc0000410000 */
[----:B------:R-:W0:Y:S01]  /*fb30*/  F2F.F64.F32 R2, R2 ;  /* 0x0000000200027310 */ /* 0x000e220000201800 */
[----:B------:R-:W-:Y:S05]  /*fb40*/  BRA `(.L_x_2994) ;  /* 0x0000000c000c7947 */ /* 0x000fea0003800000 */
.L_x_2998:
[----:B------:R-:W4:Y:S02]  /*fb50*/  LDG.E.U16 R0, desc[UR36][R22.64] ;  /* 0x0000002416007981 */ /* 0x000f24000c1e1500 */
[----:B----4-:R-:W-:-:S05]  /*fb60*/  HADD2.F32 R0, -RZ, R0.H0_H0 ;  /* 0x20000000ff007230 */ /* 0x010fca0000004100 */
[----:B------:R-:W-:-:S04]  /*fb70*/  FMUL.FTZ R0, R0, 1 ;  /* 0x3f80000000007820 */ /* 0x000fc80000410000 */
[----:B------:R0:W4:Y:S01]  /*fb80*/  F2F.F64.F32 R2, R0 ;  /* 0x0000000000027310 */ /* 0x0001220000201800 */
[----:B------:R-:W-:Y:S05]  /*fb90*/  BRA `(.L_x_2994) ;  /* 0x0000000800f87947 */ /* 0x000fea0003800000 */
.L_x_2997:
[----:B------:R-:W-:-:S13]  /*fba0*/  ISETP.NE.AND P0, PT, R0, 0x7, PT ;  /* 0x000000070000780c */ /* 0x000fda0003f05270 */
[----:B------:R-:W-:Y:S05]  /*fbb0*/  @!P0 BRA `(.L_x_2999) ;  /* 0x0000000000348947 */ /* 0x000fea0003800000 */
        /* <DEDUP_REMOVED lines=8> */
.L_x_3000:
[----:B------:R-:W4:Y:S02]  /*fc40*/  LDG.E.U16 R22, desc[UR36][R22.64] ;  /* 0x0000002416167981 */ /* 0x000f24000c1e1500 */
[----:B----4-:R-:W-:-:S05]  /*fc50*/  HADD2.F32 R0, -RZ, R22.H0_H0 ;  /* 0x20000016ff007230 */ /* 0x010fca0000004100 */
[----:B------:R-:W-:-:S04]  /*fc60*/  FMUL.FTZ R0, R0, 1 ;  /* 0x3f80000000007820 */ /* 0x000fc80000410000 */
[----:B------:R0:W4:Y:S01]  /*fc70*/  F2F.F64.F32 R2, R0 ;  /* 0x0000000000027310 */ /* 0x0001220000201800 */
[----:B------:R-:W-:Y:S05]  /*fc80*/  BRA `(.L_x_2994) ;  /* 0x0000000800bc7947 */ /* 0x000fea0003800000 */
.L_x_2999:
[----:B------:R0:W5:Y:S01]  /*fc90*/  LDG.E.64 R2, desc[UR36][R22.64] ;  /* 0x0000002416027981 */ /* 0x000162000c1e1b00 */
[----:B------:R-:W-:Y:S05]  /*fca0*/  BRA `(.L_x_2994) ;  /* 0x0000000800b47947 */ /* 0x000fea0003800000 */
.L_x_2989:
        /* <DEDUP_REMOVED lines=8> */
[----:B------:R-:W4:Y:S01]  /*fd30*/  LDG.E.U8 R22, desc[UR36][R22.64] ;  /* 0x0000002416167981 */ /* 0x000f22000c1e1100 */
[----:B------:R-:W-:Y:S01]  /*fd40*/  IMAD.MOV.U32 R2, RZ, RZ, RZ ;  /* 0x000000ffff027224 */ /* 0x000fe200078e00ff */
[----:B----4-:R-:W-:-:S04]  /*fd50*/  ISETP.NE.AND P0, PT, R22, RZ, PT ;  /* 0x000000ff1600720c */ /* 0x010fc80003f05270 */
[----:B------:R-:W-:Y:S01]  /*fd60*/  FSEL R3, RZ, 1.875, !P0 ;  /* 0x3ff00000ff037808 */ /* 0x000fe20004000000 */
[----:B------:R-:W-:Y:S08]  /*fd70*/  BRA `(.L_x_2994) ;  /* 0x0000000800807947 */ /* 0x000ff00003800000 */
.L_x_3003:
[----:B------:R0:W5:Y:S01]  /*fd80*/  LDG.E.64 R2, desc[UR36][R22.64] ;  /* 0x0000002416027981 */ /* 0x000162000c1e1b00 */
[----:B------:R-:W-:Y:S05]  /*fd90*/  BRA `(.L_x_2994) ;  /* 0x0000000800787947 */ /* 0x000fea0003800000 */
.L_x_3002:
[----:B------:R-:W-:-:S13]  /*fda0*/  ISETP.NE.AND P0, PT, R0, 0xf, PT ;  /* 0x0000000f0000780c */ /* 0x000fda0003f05270 */
[----:B------:R-:W-:Y:S05]  /*fdb0*/  @!P0 BRA `(.L_x_3004) ;  /* 0x0000000000a48947 */ /* 0x000fea0003800000 */
[----:B------:R-:W-:-:S13]  /*fdc0*/  ISETP.NE.AND P0, PT, R0, 0x17, PT ;  /* 0x000000170000780c */ /* 0x000fda0003f05270 */
[----:B------:R-:W-:Y:S05]  /*fdd0*/  @!P0 BRA `(.L_x_3005) ;  /* 0x0000000000608947 */ /* 0x000fea0003800000 */
[----:B------:R-:W-:-:S13]  /*fde0*/  ISETP.NE.AND P0, PT, R0, 0x18, PT ;  /* 0x000000180000780c */ /* 0x000fda0003f05270 */
[----:B------:R-:W-:Y:S05]  /*fdf0*/  @P0 BRA `(.L_x_2993) ;  /* 0x0000000800040947 */ /* 0x000fea0003800000 */
[----:B------:R-:W4:Y:S01]  /*fe00*/  LDG.E.U8 R0, desc[UR36][R22.64] ;  /* 0x0000002416007981 */ /* 0x000f22000c1e1100 */
[----:B------:R-:W-:Y:S01]  /*fe10*/  MOV R6, 0xff800000 ;  /* 0xff80000000067802 */ /* 0x000fe20000000f00 */
[----:B----4-:R-:W-:-:S05]  /*fe20*/  IMAD.SHL.U32 R0, R0, 0x1000000, RZ ;  /* 0x0100000000007824 */ /* 0x010fca00078e00ff */
[----:B------:R-:W-:-:S04]  /*fe30*/  LOP3.LUT R2, R0, 0x7f000000, RZ, 0xc0, !PT ;  /* 0x7f00000000027812 */ /* 0x000fc800078ec0ff */
[----:B------:R-:W0:Y:S01]  /*fe40*/  FLO.U32 R3, R2 ;  /* 0x0000000200037300 */ /* 0x000e2200000e0000 */
[----:B--2---:R-:W-:-:S05]  /*fe50*/  VIADD R4, R2, 0x1000000 ;  /* 0x0100000002047836 */ /* 0x004fca0000000000 */
        /* <DEDUP_REMOVED lines=16> */
.L_x_3005:
[----:B------:R-:W4:Y:S02]  /*ff60*/  LDG.E.U8 R3, desc[UR36][R22.64] ;  /* 0x0000002416037981 */ /* 0x000f24000c1e1100 */
[----:B----4-:R-:W-:-:S05]  /*ff70*/  IMAD.SHL.U32 R0, R3, 0x2000000, RZ ;  /* 0x0200000003007824 */ /* 0x010fca00078e00ff */
        /* <DEDUP_REMOVED lines=13> */
.L_x_3004:
[----:B------:R-:W4:Y:S02]  /*10050*/  LDG.E.U16 R0, desc[UR36][R22.64] ;  /* 0x0000002416007981 */ /* 0x000f24000c1e1500 */
[----:B----4-:R-:W-:-:S04]  /*10060*/  IMAD.U32 R0, R0, 0x10000, RZ ;  /* 0x0001000000007824 */ /* 0x010fc800078e00ff */
[----:B------:R-:W-:-:S04]  /*10070*/  FMUL.FTZ R0, R0, 1 ;  /* 0x3f80000000007820 */ /* 0x000fc80000410000 */
[----:B------:R0:W4:Y:S01]  /*10080*/  F2F.F64.F32 R2, R0 ;  /* 0x0000000000027310 */ /* 0x0001220000201800 */
[----:B------:R-:W-:Y:S05]  /*10090*/  BRA `(.L_x_2994) ;  /* 0x0000000400b87947 */ /* 0x000fea0003800000 */
.L_x_3001:
        /* <DEDUP_REMOVED lines=9> */
[----:B----4-:R-:W0:Y:S01]  /*10130*/  I2F.F64.U16 R2, R2 ;  /* 0x0000000200027312 */ /* 0x010e220000101800 */
[----:B------:R-:W-:Y:S05]  /*10140*/  BRA `(.L_x_2994) ;  /* 0x00000004008c7947 */ /* 0x000fea0003800000 */
.L_x_3008:
[----:B------:R-:W4:Y:S01]  /*10150*/  LDG.E.U8 R2, desc[UR36][R22.64] ;  /* 0x0000002416027981 */ /* 0x000f22000c1e1100 */
[----:B------:R-:W-:Y:S01]  /*10160*/  BSSY B0, `(.L_x_3009) ;  /* 0x0000018000007945 */ /* 0x000fe20003800000 */
        /* <DEDUP_REMOVED lines=11> */
[----:B--2---:R-:W-:-:S06]  /*10220*/  IMAD.U32 R4, R3, -0x80000000, RZ ;  /* 0x8000000003047824 */ /* 0x004fcc00078e00ff */
[----:B------:R-:W-:Y:S05]  /*10230*/  @P0 BRA `(.L_x_3012) ;  /* 0x0000000000180947 */ /* 0x000fea0003800000 */
[----:B------:R-:W0:Y:S02]  /*10240*/  FLO.U32 R3, R2 ;  /* 0x0000000200037300 */ /* 0x000e2400000e0000 */
[----:B0-----:R-:W-:-:S04]  /*10250*/  IADD3 R3, -R3, 0x1f, RZ ;  /* 0x0000001f03037810 */ /* 0x001fc80007ffe1ff */
[----:B------:R-:W-:Y:S01]  /*10260*/  IADD3 R0, R0, 0x1d, -R3 ;  /* 0x0000001d00007810 */ /* 0x000fe20007ffe803 */
[----:B------:R-:W-:-:S05]  /*10270*/  VIADD R5, R3, 0xffffffe4 ;  /* 0xffffffe403057836 */ /* 0x000fca0000000000 */
[----:B------:R-:W-:-:S04]  /*10280*/  SHF.L.U32 R5, R2, R5, RZ ;  /* 0x0000000502057219 */ /* 0x000fc800000006ff */
[----:B------:R-:W-:-:S07]  /*10290*/  LOP3.LUT R2, R5, 0x7, RZ, 0xc0, !PT ;  /* 0x0000000705027812 */ /* 0x000fce00078ec0ff */
.L_x_3012:
[----:B------:R-:W-:Y:S05]  /*102a0*/  BSYNC B1 ;  /* 0x0000000000017941 */ /* 0x000fea0003800000 */
.L_x_3011:
[----:B------:R-:W-:Y:S01]  /*102b0*/  LEA R3, R0, 0x3b800000, 0x17 ;  /* 0x3b80000000037811 */ /* 0x000fe200078eb8ff */
[----:B------:R-:W-:-:S05]  /*102c0*/  IMAD.SHL.U32 R0, R2, 0x100000, RZ ;  /* 0x0010000002007824 */ /* 0x000fca00078e00ff */
[----:B------:R-:W-:-:S07]  /*102d0*/  LOP3.LUT R0, R3, R0, R4, 0xfe, !PT ;  /* 0x0000000003007212 */ /* 0x000fce00078efe04 */
.L_x_3010:
[----:B------:R-:W-:Y:S05]  /*102e0*/  BSYNC B0 ;  /* 0x0000000000007941 */ /* 0x000fea0003800000 */
.L_x_3009:
[----:B------:R-:W-:-:S04]  /*102f0*/  FMUL.FTZ R0, R0, 1 ;  /* 0x3f80000000007820 */ /* 0x000fc80000410000 */
[----:B------:R0:W4:Y:S01]  /*10300*/  F2F.F64.F32 R2, R0 ;  /* 0x0000000000027310 */ /* 0x0001220000201800 */
[----:B------:R-:W-:Y:S05]  /*10310*/  BRA `(.L_x_2994) ;  /* 0x0000000400187947 */ /* 0x000fea0003800000 */
.L_x_3007:
        /* <DEDUP_REMOVED lines=21> */
.L_x_3016:
[----:B------:R-:W-:Y:S05]  /*10470*/  BSYNC B1 ;  /* 0x0000000000017941 */ /* 0x000fea0003800000 */
.L_x_3015:
[----:B------:R-:W-:Y:S01]  /*10480*/  LEA R3, R0, 0x37800000, 0x17 ;  /* 0x3780000000037811 */ /* 0x000fe200078eb8ff */
[----:B------:R-:W-:-:S05]  /*10490*/  IMAD.SHL.U32 R0, R2, 0x200000, RZ ;  /* 0x0020000002007824 */ /* 0x000fca00078e00ff */
[----:B------:R-:W-:-:S07]  /*104a0*/  LOP3.LUT R0, R3, R0, R4, 0xfe, !PT ;  /* 0x0000000003007212 */ /* 0x000fce00078efe04 */
.L_x_3014:
[----:B------:R-:W-:Y:S05]  /*104b0*/  BSYNC B0 ;  /* 0x0000000000007941 */ /* 0x000fea0003800000 */
.L_x_3013:
[----:B------:R-:W-:-:S04]  /*104c0*/  FMUL.FTZ R0, R0, 1 ;  /* 0x3f80000000007820 */ /* 0x000fc80000410000 */
[----:B------:R0:W4:Y:S01]  /*104d0*/  F2F.F64.F32 R2, R0 ;  /* 0x0000000000027310 */ /* 0x0001220000201800 */
[----:B------:R-:W-:Y:S05]  /*104e0*/  BRA `(.L_x_2994) ;  /* 0x0000000000a47947 */ /* 0x000fea0003800000 */
.L_x_3006:
[----:B------:R-:W-:-:S13]  /*104f0*/  ISETP.NE.AND P0, PT, R0, 0x1c, PT ;  /* 0x0000001c0000780c */ /* 0x000fda0003f05270 */
[----:B------:R-:W-:Y:S05]  /*10500*/  @!P0 BRA `(.L_x_3017) ;  /* 0x0000000000948947 */ /* 0x000fea0003800000 */
[----:B------:R-:W-:-:S13]  /*10510*/  ISETP.NE.AND P0, PT, R0, 0x1d, PT ;  /* 0x0000001d0000780c */ /* 0x000fda0003f05270 */
[----:B------:R-:W-:Y:S05]  /*10520*/  @!P0 BRA `(.L_x_3018) ;  /* 0x0000000000808947 */ /* 0x000fea0003800000 */
[----:B------:R-:W-:-:S13]  /*10530*/  ISETP.NE.AND P0, PT, R0, 0x2c, PT ;  /* 0x0000002c0000780c */ /* 0x000fda0003f05270 */
[----:B------:R-:W-:Y:S05]  /*10540*/  @P0 BRA `(.L_x_2993) ;  /* 0x0000000000300947 */ /* 0x000fea0003800000 */
[----:B------:R-:W4:Y:S01]  /*10550*/  LDG.E.U8 R22, desc[UR36][R22.64] ;  /* 0x0000002416167981 */ /* 0x000f22000c1e1100 */
[----:B------:R-:W-:Y:S01]  /*10560*/  BSSY B0, `(.L_x_3019) ;  /* 0x0000007000007945 */ /* 0x000fe20003800000 */
[----:B------:R-:W-:Y:S01]  /*10570*/  IMAD.MOV.U32 R0, RZ, RZ, 0x400000 ;  /* 0x00400000ff007424 */ /* 0x000fe200078e00ff */
[----:B----4-:R-:W-:-:S13]  /*10580*/  ISETP.NE.AND P0, PT, R22, RZ, PT ;  /* 0x000000ff1600720c */ /* 0x010fda0003f05270 */
[----:B------:R-:W-:Y:S05]  /*10590*/  @!P0 BRA `(.L_x_3020) ;  /* 0x00000000000c8947 */ /* 0x000fea0003800000 */
[----:B------:R-:W-:-:S13]  /*105a0*/  ISETP.NE.AND P0, PT, R22, 0xff, PT ;  /* 0x000000ff1600780c */ /* 0x000fda0003f05270 */
[----:B------:R-:W-:Y:S02]  /*105b0*/  @!P0 IMAD.MOV.U32 R0, RZ, RZ, 0x7f800001 ;  /* 0x7f800001ff008424 */ /* 0x000fe400078e00ff */
[----:B------:R-:W-:-:S07]  /*105c0*/  @P0 IMAD.SHL.U32 R0, R22, 0x800000, RZ ;  /* 0x0080000016000824 */ /* 0x000fce00078e00ff */
.L_x_3020:
[----:B------:R-:W-:Y:S05]  /*105d0*/  BSYNC B0 ;  /* 0x0000000000007941 */ /* 0x000fea0003800000 */
.L_x_3019:
[----:B------:R-:W-:-:S04]  /*105e0*/  FMUL.FTZ R0, R0, 1 ;  /* 0x3f80000000007820 */ /* 0x000fc80000410000 */
[----:B------:R0:W4:Y:S01]  /*105f0*/  F2F.F64.F32 R2, R0 ;  /* 0x0000000000027310 */ /* 0x0001220000201800 */
[----:B------:R-:W-:Y:S05]  /*10600*/  BRA `(.L_x_2994) ;  /* 0x00000000005c7947 */ /* 0x000fea0003800000 */
.L_x_2993:
[----:B------:R-:W-:Y:S01]  /*10610*/  MOV R2, 0x130 ;  /* 0x0000013000027802 */ /* 0x000fe20000000f00 */
[----:B------:R-:W-:Y:S01]  /*10620*/  ULDC.64 UR4, c[0x4][0x120] ;  /* 0x0100480000047ab9 */ /* 0x000fe20000000a00 */
[----:B------:R-:W-:Y:S01]  /*10630*/  ULDC.64 UR6, c[0x4][0x0] ;  /* 0x0100000000067ab9 */ /* 0x000fe20000000a00 */
[----:B--2---:R-:W-:Y:S01]  /*10640*/  IMAD.U32 R4, RZ, RZ, UR4 ;  /* 0x00000004ff047e24 */ /* 0x004fe2000f8e00ff */
[----:B------:R-:W-:Y:S01]  /*10650*/  MOV R11, UR7 ;  /* 0x00000007000b7c02 */ /* 0x000fe20008000f00 */
[----:B------:R-:W-:Y:S01]  /*10660*/  IMAD.U32 R5, RZ, RZ, UR5 ;  /* 0x00000005ff057e24 */ /* 0x000fe2000f8e00ff */
[----:B------:R-:W0:Y:S01]  /*10670*/  LDC.64 R2, c[0x4][R2] ;  /* 0x0100000002027b82 */ /* 0x000e220000000a00 */
[----:B------:R-:W-:Y:S01]  /*10680*/  ULDC.64 UR4, c[0x4][0x128] ;  /* 0x01004a0000047ab9 */ /* 0x000fe20000000a00 */
[----:B------:R-:W-:Y:S02]  /*10690*/  IMAD.U32 R10, RZ, RZ, UR6 ;  /* 0x00000006ff0a7e24 */ /* 0x000fe4000f8e00ff */
[----:B------:R-:W-:-:S02]  /*106a0*/  IMAD.U32 R6, RZ, RZ, UR4 ;  /* 0x00000004ff067e24 */ /* 0x000fc4000f8e00ff */
[----:B------:R-:W-:Y:S02]  /*106b0*/  IMAD.U32 R7, RZ, RZ, UR5 ;  /* 0x00000005ff077e24 */ /* 0x000fe4000f8e00ff */
[----:B------:R-:W-:Y:S02]  /*106c0*/  IMAD.MOV.U32 R8, RZ, RZ, 0x4e ;  /* 0x0000004eff087424 */ /* 0x000fe400078e00ff */
[----:B------:R-:W-:Y:S02]  /*106d0*/  IMAD.MOV.U32 R12, RZ, RZ, 0x1 ;  /* 0x00000001ff0c7424 */ /* 0x000fe400078e00ff */
[----:B------:R-:W-:-:S07]  /*106e0*/  IMAD.MOV.U32 R13, RZ, RZ, RZ ;  /* 0x000000ffff0d7224 */ /* 0x000fce00078e00ff */
[----:B------:R-:W-:-:S07]  /*106f0*/  LEPC R20, `(.L_x_3021) ;  /* 0x000000001014794e */ /* 0x000fce0000000000 */
[----:B01-3-5:R-:W-:Y:S05]  /*10700*/  CALL.ABS.NOINC R2 ;  /* 0x0000000002007343 */ /* 0x02bfea0003c00000 */
.L_x_3021:
[----:B------:R-:W-:Y:S01]  /*10710*/  CS2R R2, SRZ ;  /* 0x0000000000027805 */ /* 0x000fe2000001ff00 */
[----:B------:R-:W-:Y:S06]  /*10720*/  BRA `(.L_x_2994) ;  /* 0x0000000000147947 */ /* 0x000fec0003800000 */
.L_x_3018:
[----:B------:R-:W4:Y:S02]  /*10730*/  LDG.E.64 R2, desc[UR36][R22.64] ;  /* 0x0000002416027981 */ /* 0x000f24000c1e1b00 */
[----:B----4-:R-:W0:Y:S01]  /*10740*/  I2F.F64.U64 R2, R2 ;  /* 0x0000000200027312 */ /* 0x010e220000301800 */
[----:B------:R-:W-:Y:S05]  /*10750*/  BRA `(.L_x_2994) ;  /* 0x0000000000087947 */ /* 0x000fea0003800000 */
.L_x_3017:
[----:B------:R-:W4:Y:S02]  /*10760*/  LDG.E R2, desc[UR36][R22.64] ;  /* 0x0000002416027981 */ /* 0x000f24000c1e1900 */
[----:B----4-:R-:W0:Y:S02]  /*10770*/  I2F.F64.U32 R2, R2 ;  /* 0x0000000200027312 */ /* 0x010e240000201800 */
.L_x_2994:
[----:B------:R-:W2:Y:S01]  /*10780*/  LDC.U8 R6, c[0x0][0x491] ;  /* 0x00012440ff067b82 */ /* 0x000ea20000000000 */
[----:B01-345:R-:W-:Y:S02]  /*10790*/  DMUL R2, R2, R18 ;  /* 0x0000001202027228 */ /* 0x03bfe40000000000 */
[----:B------:R-:W-:-:S08]  /*107a0*/  DSETP.GT.AND P0, PT, R18, RZ, PT ;  /* 0x000000ff1200722a */ /* 0x000fd00003f04000 */
[----:B--2---:R-:W-:Y:S02]  /*107b0*/  FSEL R4, R18, R2, P0 ;  /* 0x0000000212047208 */ /* 0x004fe40000000000 */
        /* <DEDUP_REMOVED lines=13> */
[----:B0-----:R-:W-:Y:S01]  /*10890*/  STG.E.U8 desc[UR36][R16.64], R5 ;  /* 0x0000000510007986 */ /* 0x001fe2000c101124 */
[----:B------:R-:W-:Y:S05]  /*108a0*/  EXIT ;  /* 0x000000000000794d */ /* 0x000fea0003800000 */
.L_x_3025:
[----:B------:R-:W0:Y:S02]  /*108b0*/  F2I.S64.F64.TRUNC R4, R4 ;  /* 0x0000000400047311 */ /* 0x000e24000030d900 */
[----:B0-----:R-:W-:-:S05]  /*108c0*/  IMAD.MOV.U32 R3, RZ, RZ, R4 ;  /* 0x000000ffff037224 */ /* 0x001fca00078e0004 */
[----:B------:R-:W-:Y:S01]  /*108d0*/  STG.E.U8 desc[UR36][R16.64], R3 ;  /* 0x0000000310007986 */ /* 0x000fe2000c101124 */
[----:B------:R-:W-:Y:S05]  /*108e0*/  EXIT ;  /* 0x000000000000794d */ /* 0x000fea0003800000 */
.L_x_3024:
[----:B------:R-:W-:-:S13]  /*108f0*/  ISETP.NE.AND P0, PT, R0, 0x2, PT ;  /* 0x000000020000780c */ /* 0x000fda0003f05270 */
[----:B------:R-:W-:Y:S05]  /*10900*/  @!P0 BRA `(.L_x_3027) ;  /* 0x0000000000288947 */ /* 0x000fea0003800000 */
[----:B------:R-:W-:-:S13]  /*10910*/  ISETP.NE.AND P0, PT, R0, 0x3, PT ;  /* 0x000000030000780c */ /* 0x000fda0003f05270 */
[----:B------:R-:W-:Y:S05]  /*10920*/  @!P0 BRA `(.L_x_3028) ;  /* 0x0000000000148947 */ /* 0x000fea0003800000 */
[----:B------:R-:W-:-:S13]  /*10930*/  ISETP.NE.AND P0, PT, R0, 0x4, PT ;  /* 0x000000040000780c */ /* 0x000fda0003f05270 */
[----:B------:R-:W-:Y:S05]  /*10940*/  @P0 BRA `(.L_x_3026) ;  /* 0x0000000c00880947 */ /* 0x000fea0003800000 */
[----:B------:R-:W0:Y:S02]  /*10950*/  F2I.S64.F64.TRUNC R4, R4 ;  /* 0x0000000400047311 */ /* 0x000e24000030d900 */
[----:B0-----:R-:W-:Y:S01]  /*10960*/  STG.E.64 desc[UR36][R16.64], R4 ;  /* 0x0000000410007986 */ /* 0x001fe2000c101b24 */
[----:B------:R-:W-:Y:S05]  /*10970*/  EXIT ;  /* 0x000000000000794d */ /* 0x000fea0003800000 */
.L_x_3028:
[----:B------:R-:W0:Y:S02]  /*10980*/  F2I.F64.TRUNC R5, R4 ;  /* 0x0000000400057311 */ /* 0x000e24000030d100 */
[----:B0-----:R-:W-:Y:S01]  /*10990*/  STG.E desc[UR36][R16.64], R5 ;  /* 0x0000000510007986 */ /* 0x001fe2000c101924 */
[----:B------:R-:W-:Y:S05]  /*109a0*/  EXIT ;  /* 0x000000000000794d */ /* 0x000fea0003800000 */
.L_x_3027:
[----:B------:R-:W0:Y:S02]  /*109b0*/  F2I.F64.TRUNC R5, R4 ;  /* 0x0000000400057311 */ /* 0x000e24000030d100 */
[----:B0-----:R-:W-:Y:S01]  /*109c0*/  STG.E.U16 desc[UR36][R16.64], R5 ;  /* 0x0000000510007986 */ /* 0x001fe2000c101524 */
[----:B------:R-:W-:Y:S05]  /*109d0*/  EXIT ;  /* 0x000000000000794d */ /* 0x000fea0003800000 */
.L_x_3023:
        /* <DEDUP_REMOVED lines=11> */
[----:B------:R-:W-:Y:S01]  /*10a90*/  STG.E desc[UR36][R16.64], R3 ;  /* 0x0000000310007986 */ /* 0x000fe2000c101924 */
[----:B------:R-:W-:Y:S05]  /*10aa0*/  EXIT ;  /* 0x000000000000794d */ /* 0x000fea0003800000 */
.L_x_3030:
[----:B------:R-:W-:Y:S01]  /*10ab0*/  UMOV UR4, 0xf0000000 ;  /* 0xf000000000047882 */ /* 0x000fe20000000000 */
[----:B------:R-:W-:Y:S01]  /*10ac0*/  UMOV UR5, 0x380fffff ;  /* 0x380fffff00057882 */ /* 0x000fe20000000000 */
[----:B------:R-:W0:Y:S01]  /*10ad0*/  F2F.F32.F64 R0, R4 ;  /* 0x0000000400007310 */ /* 0x000e220000301000 */
[----:B------:R-:W-:-:S14]  /*10ae0*/  DSETP.GEU.AND P0, PT, |R4|, UR4, PT ;  /* 0x0000000404007e2a */ /* 0x000fdc000bf0e200 */
[----:B0-----:R-:W-:-:S05]  /*10af0*/  @!P0 FMUL R0, R0, 1.175494350822287508e-38 ;  /* 0x0080000000008820 */ /* 0x001fca0000400000 */
[----:B------:R-:W-:-:S05]  /*10b00*/  F2FP.F16.F32.PACK_AB R0, RZ, R0 ;  /* 0x00000000ff00723e */ /* 0x000fca00000000ff */
[----:B------:R-:W-:Y:S01]  /*10b10*/  STG.E.U16 desc[UR36][R16.64], R0 ;  /* 0x0000000010007986 */ /* 0x000fe2000c101524 */
[----:B------:R-:W-:Y:S05]  /*10b20*/  EXIT ;  /* 0x000000000000794d */ /* 0x000fea0003800000 */
.L_x_3029:
        /* <DEDUP_REMOVED lines=12> */
[----:B------:R-:W-:Y:S01]  /*10bf0*/  STG.E.64 desc[UR36][R16.64], R2 ;  /* 0x0000000210007986 */ /* 0x000fe2000c101b24 */
[----:B------:R-:W-:Y:S05]  /*10c00*/  EXIT ;  /* 0x000000000000794d */ /* 0x000fea0003800000 */
.L_x_3032:
[----:B------:R-:W-:Y:S01]  /*10c10*/  UMOV UR4, 0xf0000000 ;  /* 0xf000000000047882 */ /* 0x000fe20000000000 */
[----:B------:R-:W-:Y:S01]  /*10c20*/  UMOV UR5, 0x380fffff ;  /* 0x380fffff00057882 */ /* 0x000fe20000000000 */
[----:B------:R-:W0:Y:S01]  /*10c30*/  F2F.F32.F64 R0, R4 ;  /* 0x0000000400007310 */ /* 0x000e220000301000 */
[----:B------:R-:W-:-:S14]  /*10c40*/  DSETP.GEU.AND P0, PT, |R4|, UR4, PT ;  /* 0x0000000404007e2a */ /* 0x000fdc000bf0e200 */
[----:B0-----:R-:W-:-:S05]  /*10c50*/  @!P0 FMUL R0, R0, 1.175494350822287508e-38 ;  /* 0x0080000000008820 */ /* 0x001fca0000400000 */
[----:B------:R-:W-:-:S04]  /*10c60*/  F2FP.F16.F32.PACK_AB R3, RZ, R0 ;  /* 0x00000000ff03723e */ /* 0x000fc800000000ff */
[----:B------:R-:W-:-:S05]  /*10c70*/  PRMT R3, R3, 0x5410, RZ ;  /* 0x0000541003037816 */ /* 0x000fca00000000ff */
[----:B------:R-:W-:Y:S01]  /*10c80*/  STG.E desc[UR36][R16.64], R3 ;  /* 0x0000000310007986 */ /* 0x000fe2000c101924 */
[----:B------:R-:W-:Y:S05]  /*10c90*/  EXIT ;  /* 0x000000000000794d */ /* 0x000fea0003800000 */
.L_x_3031:
[----:B------:R-:W-:Y:S01]  /*10ca0*/  STG.E.64 desc[UR36][R16.64], R4 ;  /* 0x0000000410007986 */ /* 0x000fe2000c101b24 */
[----:B------:R-:W-:Y:S05]  /*10cb0*/  EXIT ;  /* 0x000000000000794d */ /* 0x000fea0003800000 */
.L_x_3022:
        /* <DEDUP_REMOVED lines=10> */
[----:B------:R-:W-:Y:S01]  /*10d60*/  STG.E.U8 desc[UR36][R16.64], R3 ;  /* 0x0000000310007986 */ /* 0x000fe2000c101124 */
[----:B------:R-:W-:Y:S05]  /*10d70*/  EXIT ;  /* 0x000000000000794d */ /* 0x000fea0003800000 */
.L_x_3035:
[----:B------:R-:W-:-:S05]  /*10d80*/  CS2R R6, SRZ ;  /* 0x0000000000067805 */ /* 0x000fca000001ff00 */
[----:B------:R-:W-:Y:S01]  /*10d90*/  STG.E.128 desc[UR36][R16.64], R4 ;  /* 0x0000000410007986 */ /* 0x000fe2000c101d24 */
[----:B------:R-:W-:Y:S05]  /*10da0*/  EXIT ;  /* 0x000000000000794d */ /* 0x000fea0003800000 */
.L_x_3034:
        /* <DEDUP_REMOVED lines=25> */
.L_x_3039:
[----:B------:R-:W-:Y:S05]  /*10f40*/  BSYNC B0 ;  /* 0x0000000000007941 */ /* 0x000fea0003800000 */
.L_x_3038:
[----:B------:R-:W-:-:S05]  /*10f50*/  LOP3.LUT R3, R0, R3, RZ, 0xfc, !PT ;  /* 0x0000000300037212 */ /* 0x000fca00078efcff */
[----:B------:R-:W-:Y:S01]  /*10f60*/  STG.E.U8 desc[UR36][R16.64], R3 ;  /* 0x0000000310007986 */ /* 0x000fe2000c101124 */
[----:B------:R-:W-:Y:S05]  /*10f70*/  EXIT ;  /* 0x000000000000794d */ /* 0x000fea0003800000 */
.L_x_3037:
        /* <DEDUP_REMOVED lines=17> */
.L_x_3041:
[----:B------:R-:W-:Y:S01]  /*11090*/  IMAD.MOV.U32 R0, RZ, RZ, 0x7f ;  /* 0x0000007fff007424 */ /* 0x000fe200078e00ff */
[----:B------:R-:W-:-:S04]  /*110a0*/  ISETP.GT.U32.AND P0, PT, R2, 0x7f800000, PT ;  /* 0x7f8000000200780c */ /* 0x000fc80003f04070 */
[----:B------:R-:W-:-:S09]  /*110b0*/  SEL R0, R0, 0x7c, P0 ;  /* 0x0000007c00007807 */ /* 0x000fd20000000000 */
.L_x_3042:
[----:B------:R-:W-:Y:S05]  /*110c0*/  BSYNC B0 ;  /* 0x0000000000007941 */ /* 0x000fea0003800000 */
.L_x_3040:
[----:B------:R-:W-:-:S04]  /*110d0*/  LOP3.LUT R2, R3, 0x80000000, RZ, 0xc0, !PT ;  /* 0x8000000003027812 */ /* 0x000fc800078ec0ff */
[----:B------:R-:W-:-:S04]  /*110e0*/  SHF.R.U32.HI R3, RZ, 0x18, R2 ;  /* 0x00000018ff037819 */ /* 0x000fc80000011602 */
[----:B------:R-:W-:-:S05]  /*110f0*/  LOP3.LUT R3, R0, R3, RZ, 0xfc, !PT ;  /* 0x0000000300037212 */ /* 0x000fca00078efcff */
[----:B------:R-:W-:Y:S01]  /*11100*/  STG.E.U8 desc[UR36][R16.64], R3 ;  /* 0x0000000310007986 */ /* 0x000fe2000c101124 */
[----:B------:R-:W-:Y:S05]  /*11110*/  EXIT ;  /* 0x000000000000794d */ /* 0x000fea0003800000 */
.L_x_3036:
[----:B------:R-:W-:Y:S01]  /*11120*/  UMOV UR4, 0xf0000000 ;  /* 0xf000000000047882 */ /* 0x000fe20000000000 */
[----:B------:R-:W-:Y:S01]  /*11130*/  UMOV UR5, 0x380fffff ;  /* 0x380fffff00057882 */ /* 0x000fe20000000000 */
[----:B------:R-:W0:Y:S01]  /*11140*/  F2F.F32.F64 R0, R4 ;  /* 0x0000000400007310 */ /* 0x000e220000301000 */
[----:B------:R-:W-:-:S14]  /*11150*/  DSETP.GEU.AND P0, PT, |R4|, UR4, PT ;  /* 0x0000000404007e2a */ /* 0x000fdc000bf0e200 */
[----:B0-----:R-:W-:-:S05]  /*11160*/  @!P0 FMUL R0, R0, 1.175494350822287508e-38 ;  /* 0x0080000000008820 */ /* 0x001fca0000400000 */
[----:B------:R-:W-:-:S05]  /*11170*/  F2FP.BF16.F32.PACK_AB R0, RZ, R0 ;  /* 0x00000000ff00723e */ /* 0x000fca00000010ff */
[----:B------:R-:W-:Y:S01]  /*11180*/  STG.E.U16 desc[UR36][R16.64], R0 ;  /* 0x0000000010007986 */ /* 0x000fe2000c101524 */
[----:B------:R-:W-:Y:S05]  /*11190*/  EXIT ;  /* 0x000000000000794d */ /* 0x000fea0003800000 */
.L_x_3033:
        /* <DEDUP_REMOVED lines=9> */
[----:B0-----:R-:W-:Y:S01]  /*11230*/  STG.E.U16 desc[UR36][R16.64], R5 ;  /* 0x0000000510007986 */ /* 0x001fe2000c101524 */
[----:B------:R-:W-:Y:S05]  /*11240*/  EXIT ;  /* 0x000000000000794d */ /* 0x000fea0003800000 */
.L_x_3045:
        /* <DEDUP_REMOVED lines=21> */
.L_x_3048:
[----:B------:R-:W-:-:S04]  /*113a0*/  LOP3.LUT R2, R3, 0x80000000, RZ, 0xc0, !PT ;  /* 0x8000000003027812 */ /* 0x000fc800078ec0ff */
[----:B------:R-:W-:-:S04]  /*113b0*/  SHF.R.U32.HI R3, RZ, 0x18, R2 ;  /* 0x00000018ff037819 */ /* 0x000fc80000011602 */
[----:B------:R-:W-:-:S04]  /*113c0*/  LOP3.LUT R0, R0, R3, RZ, 0xfc, !PT ;  /* 0x0000000300007212 */ /* 0x000fc800078efcff */
[----:B------:R-:W-:-:S07]  /*113d0*/  PRMT R8, R0, 0x7610, R8 ;  /* 0x0000761000087816 */ /* 0x000fce0000000008 */
.L_x_3047:
[----:B------:R-:W-:Y:S05]  /*113e0*/  BSYNC B0 ;  /* 0x0000000000007941 */ /* 0x000fea0003800000 */
.L_x_3046:
[----:B------:R-:W-:Y:S01]  /*113f0*/  STG.E.U8 desc[UR36][R16.64], R8 ;  /* 0x0000000810007986 */ /* 0x000fe2000c101124 */
[----:B------:R-:W-:Y:S05]  /*11400*/  EXIT ;  /* 0x000000000000794d */ /* 0x000fea0003800000 */
.L_x_3044:
        /* <DEDUP_REMOVED lines=21> */
.L_x_3051:
[----:B------:R-:W-:-:S04]  /*11560*/  LOP3.LUT R2, R3, 0x80000000, RZ, 0xc0, !PT ;  /* 0x8000000003027812 */ /* 0x000fc800078ec0ff */
[----:B------:R-:W-:-:S04]  /*11570*/  SHF.R.U32.HI R3, RZ, 0x18, R2 ;  /* 0x00000018ff037819 */ /* 0x000fc80000011602 */
[----:B------:R-:W-:-:S04]  /*11580*/  LOP3.LUT R0, R0, R3, RZ, 0xfc, !PT ;  /* 0x0000000300007212 */ /* 0x000fc800078efcff */
[----:B------:R-:W-:-:S07]  /*11590*/  PRMT R8, R0, 0x7610, R8 ;  /* 0x0000761000087816 */ /* 0x000fce0000000008 */
.L_x_3050:
[----:B------:R-:W-:Y:S05]  /*115a0*/  BSYNC B0 ;  /* 0x0000000000007941 */ /* 0x000fea0003800000 */
.L_x_3049:
[----:B------:R-:W-:Y:S01]  /*115b0*/  STG.E.U8 desc[UR36][R16.64], R8 ;  /* 0x0000000810007986 */ /* 0x000fe2000c101124 */
[----:B------:R-:W-:Y:S05]  /*115c0*/  EXIT ;  /* 0x000000000000794d */ /* 0x000fea0003800000 */
.L_x_3043:
        /* <DEDUP_REMOVED lines=26> */
.L_x_3026:
        /* <DEDUP_REMOVED lines=16> */
.L_x_3054:
[----:B------:R-:W-:Y:S05]  /*11870*/  EXIT ;  /* 0x000000000000794d */ /* 0x000fea0003800000 */
.L_x_3053:
[----:B------:R-:W0:Y:S02]  /*11880*/  F2I.U64.F64.TRUNC R4, R4 ;  /* 0x0000000400047311 */ /* 0x000e24000030d800 */
[----:B0-----:R-:W-:Y:S01]  /*11890*/  STG.E.64 desc[UR36][R16.64], R4 ;  /* 0x0000000410007986 */ /* 0x001fe2000c101b24 */
[----:B------:R-:W-:Y:S05]  /*118a0*/  EXIT ;  /* 0x000000000000794d */ /* 0x000fea0003800000 */
.L_x_3052:
[----:B------:R-:W0:Y:S02]  /*118b0*/  F2I.U32.F64.TRUNC R5, R4 ;  /* 0x0000000400057311 */ /* 0x000e24000030d000 */
[----:B0-----:R-:W-:Y:S01]  /*118c0*/  STG.E desc[UR36][R16.64], R5 ;  /* 0x0000000510007986 */ /* 0x001fe2000c101924 */
[----:B------:R-:W-:Y:S05]  /*118d0*/  EXIT ;  /* 0x000000000000794d */ /* 0x000fea0003800000 */
.L_x_3055:
        /* <DEDUP_REMOVED lines=10> */
.L_x_3530:


//--------------------- .text._ZN2at6native27unrolled_elementwise_kernelIZZZNS0_12prelu_kernelERNS_14TensorIteratorEENKUlvE_clEvENKUlvE_clEvEUlddE_St5arrayIPcLm3EELi4E23TrivialOffsetCalculatorILi2EjESA_ILi1EjENS0_6memory12LoadWithCastILi2EEENSD_13StoreWithCastILi1EEEEEviT_T0_T2_T3_T4_T5_ --------------------------
	.section	.text._ZN2at6native27unrolled_elementwise_kernelIZZZNS0_12prelu_kernelERNS_14TensorIteratorEENKUlvE_clEvENKUlvE_clEvEUlddE_St5arrayIPcLm3EELi4E23TrivialOffsetCalculatorILi2EjESA_ILi1EjENS0_6memory12LoadWithCastILi2EEENSD_13StoreWithCastILi1EEEEEviT_T0_T2_T3_T4_T5_,"ax",@progbits
	.align	128
        .global         _ZN2at6native27unrolled_elementwise_kernelIZZZNS0_12prelu_kernelERNS_14TensorIteratorEENKUlvE_clEvENKUlvE_clEvEUlddE_St5arrayIPcLm3EELi4E23TrivialOffsetCalculatorILi2EjESA_ILi1EjENS0_6memory12LoadWithCastILi2EEENSD_13StoreWithCastILi1EEEEEviT_T0_T2_T3_T4_T5_
        .type           _ZN2at6native27unrolled_elementwise_kernelIZZZNS0_12prelu_kernelERNS_14TensorIteratorEENKUlvE_clEvENKUlvE_clEvEUlddE_St5arrayIPcLm3EELi4E23TrivialOffsetCalculatorILi2EjESA_ILi1EjENS0_6memory12LoadWithCastILi2EEENSD_13StoreWithCastILi1EEEEEviT_T0_T2_T3_T4_T5_,@function
        .size           _ZN2at6native27unrolled_elementwise_kernelIZZZNS0_12prelu_kernelERNS_14TensorIteratorEENKUlvE_clEvENKUlvE_clEvEUlddE_St5arrayIPcLm3EELi4E23TrivialOffsetCalculatorILi2EjESA_ILi1EjENS0_6memory12LoadWithCastILi2EEENSD_13StoreWithCastILi1EEEEEviT_T0_T2_T3_T4_T5_,(.L_x_3531 - _ZN2at6native27unrolled_elementwise_kernelIZZZNS0_12prelu_kernelERNS_14TensorIteratorEENKUlvE_clEvENKUlvE_clEvEUlddE_St5arrayIPcLm3EELi4E23TrivialOffsetCalculatorILi2EjESA_ILi1EjENS0_6memory12LoadWithCastILi2EEENSD_13StoreWithCastILi1EEEEEviT_T0_T2_T3_T4_T5_)
        .other          _ZN2at6native27unrolled_elementwise_kernelIZZZNS0_12prelu_kernelERNS_14TensorIteratorEENKUlvE_clEvENKUlvE_clEvEUlddE_St5arrayIPcLm3EELi4E23TrivialOffsetCalculatorILi2EjESA_ILi1EjENS0_6memory12LoadWithCastILi2EEENSD_13StoreWithCastILi1EEEEEviT_T0_T2_T3_T4_T5_,@"STO_CUDA_ENTRY STV_DEFAULT"
_ZN2at6native27unrolled_elementwise_kernelIZZZNS0_12prelu_kernelERNS_14TensorIteratorEENKUlvE_clEvENKUlvE_clEvEUlddE_St5arrayIPcLm3EELi4E23TrivialOffsetCalculatorILi2EjESA_ILi1EjENS0_6memory12LoadWithCastILi2EEENSD_13StoreWithCastILi1EEEEEviT_T0_T2_T3_T4_T5_:
.text._ZN2at6native27unrolled_elementwise_kernelIZZZNS0_12prelu_kernelERNS_14TensorIteratorEENKUlvE_clEvENKUlvE_clEvEUlddE_St5arrayIPcLm3EELi4E23TrivialOffsetCalculatorILi2EjESA_ILi1EjENS0_6memory12LoadWithCastILi2EEENSD_13StoreWithCastILi1EEEEEviT_T0_T2_T3_T4_T5_:
[----:B------:R-:W0:Y:S01]  /*0000*/  LDC R1, c[0x0][0x28] ;  /* 0x00000a00ff017b82 */ /* 0x000e220000000800 */
[----:B------:R-:W1:Y:S07]  /*0010*/  S2R R22, SR_CTAID.X ;  /* 0x0000000000167919 */ /* 0x000e6e0000002500 */
[----:B------:R-:W1:Y:S01]  /*0020*/  LDC R3, c[0x0][0x210] ;  /* 0x00008400ff037b82 */ /* 0x000e620000000800 */
[----:B------:R-:W-:Y:S01]  /*0030*/  ULDC.64 UR36, c[0x0][0x208] ;  /* 0x0000820000247ab9 */ /* 0x000fe20000000a00 */
[----:B------:R-:W-:Y:S01]  /*0040*/  BSSY B6, `(.L_x_3056) ;  /* 0x00001f2000067945 */ /* 0x000fe20003800000 */
[----:B------:R-:W2:Y:S01]  /*0050*/  S2R R35, SR_TID.X ;  /* 0x0000000000237919 */ /* 0x000ea20000002100 */
[----:B------:R-:W-:-:S02]  /*0060*/  CS2R R30, SRZ ;  /* 0x00000000001e7805 */ /* 0x000fc4000001ff00 */
[----:B------:R-:W-:Y:S02]  /*0070*/  CS2R R28, SRZ ;  /* 0x00000000001c7805 */ /* 0x000fe4000001ff00 */
[----:B------:R-:W-:Y:S01]  /*0080*/  CS2R R36, SRZ ;  /* 0x0000000000247805 */ /* 0x000fe2000001ff00 */
[----:B------:R-:W3:Y:S08]  /*0090*/  LDC.U8 R23, c[0x0][0x234] ;  /* 0x00008d00ff177b82 */ /* 0x000ef00000000000 */
        /* <DEDUP_REMOVED lines=24> */
.L_x_3061:
[----:B------:R-:W2:Y:S02]  /*0220*/  LDG.E.U8 R4, desc[UR36][R4.64] ;  /* 0x0000002404047981 */ /* 0x000ea4000c1e1100 */
[----:B--2---:R0:W1:Y:S01]  /*0230*/  I2F.F64.U16 R28, R4 ;  /* 0x00000004001c7312 */ /* 0x0040620000101800 */
[----:B------:R-:W-:Y:S05]  /*0240*/  BRA `(.L_x_3063) ;  /* 0x0000000c00747947 */ /* 0x000fea0003800000 */
.L_x_3060:
        /* <DEDUP_REMOVED lines=9> */
.L_x_3065:
[----:B------:R-:W2:Y:S02]  /*02e0*/  LDG.E R4, desc[UR36][R4.64] ;  /* 0x0000002404047981 */ /* 0x000ea4000c1e1900 */
[----:B--2---:R1:W2:Y:S01]  /*02f0*/  I2F.F64 R28, R4 ;  /* 0x00000004001c7312 */ /* 0x0042a20000201c00 */
[----:B------:R-:W-:Y:S05]  /*0300*/  BRA `(.L_x_3063) ;  /* 0x0000000c00447947 */ /* 0x000fea0003800000 */
.L_x_3064:
[----:B------:R-:W2:Y:S02]  /*0310*/  LDG.E.U16 R4, desc[UR36][R4.64] ;  /* 0x0000002404047981 */ /* 0x000ea4000c1e1500 */
[----:B--2---:R3:W4:Y:S01]  /*0320*/  I2F.F64.S16 R28, R4 ;  /* 0x00000004001c7312 */ /* 0x0047220000101c00 */
[----:B------:R-:W-:Y:S05]  /*0330*/  BRA `(.L_x_3063) ;  /* 0x0000000c00387947 */ /* 0x000fea0003800000 */
.L_x_3059:
        /* <DEDUP_REMOVED lines=10> */
.L_x_3067:
[----:B------:R-:W2:Y:S02]  /*03e0*/  LDG.E.U16 R0, desc[UR36][R4.64] ;  /* 0x0000002404007981 */ /* 0x000ea4000c1e1500 */
[----:B--2---:R-:W-:-:S05]  /*03f0*/  HADD2.F32 R0, -RZ, R0.H0_H0 ;  /* 0x20000000ff007230 */ /* 0x004fca0000004100 */
[----:B------:R-:W-:-:S04]  /*0400*/  FMUL.FTZ R0, R0, 1 ;  /* 0x3f80000000007820 */ /* 0x000fc80000410000 */
[----:B------:R0:W1:Y:S01]  /*0410*/  F2F.F64.F32 R28, R0 ;  /* 0x00000000001c7310 */ /* 0x0000620000201800 */
[----:B------:R-:W-:Y:S05]  /*0420*/  BRA `(.L_x_3063) ;  /* 0x0000000800fc7947 */ /* 0x000fea0003800000 */
.L_x_3066:
        /* <DEDUP_REMOVED lines=10> */
.L_x_3069:
[----:B------:R-:W2:Y:S02]  /*04d0*/  LDG.E.U16 R4, desc[UR36][R4.64] ;  /* 0x0000002404047981 */ /* 0x000ea4000c1e1500 */
[----:B--2---:R-:W-:-:S05]  /*04e0*/  HADD2.F32 R0, -RZ, R4.H0_H0 ;  /* 0x20000004ff007230 */ /* 0x004fca0000004100 */
[----:B------:R-:W-:-:S04]  /*04f0*/  FMUL.FTZ R0, R0, 1 ;  /* 0x3f80000000007820 */ /* 0x000fc80000410000 */
[----:B------:R0:W1:Y:S01]  /*0500*/  F2F.F64.F32 R28, R0 ;  /* 0x00000000001c7310 */ /* 0x0000620000201800 */
[----:B------:R-:W-:Y:S05]  /*0510*/  BRA `(.L_x_3063) ;  /* 0x0000000800c07947 */ /* 0x000fea0003800000 */
.L_x_3068:
[----:B------:R0:W5:Y:S01]  /*0520*/  LDG.E.64 R28, desc[UR36][R4.64] ;  /* 0x00000024041c7981 */ /* 0x000162000c1e1b00 */
[----:B------:R-:W-:Y:S05]  /*0530*/  BRA `(.L_x_3063) ;  /* 0x0000000800b87947 */ /* 0x000fea0003800000 */
.L_x_3058:
        /* <DEDUP_REMOVED lines=13> */
.L_x_3072:
[----:B------:R0:W5:Y:S01]  /*0610*/  LDG.E.64 R28, desc[UR36][R4.64] ;  /* 0x00000024041c7981 */ /* 0x000162000c1e1b00 */
[----:B------:R-:W-:Y:S05]  /*0620*/  BRA `(.L_x_3063) ;  /* 0x00000008007c7947 */ /* 0x000fea0003800000 */
.L_x_3071:
        /* <DEDUP_REMOVED lines=28> */
.L_x_3074:
        /* <DEDUP_REMOVED lines=12> */
[----:B------:R-:W-:-:S05]  /*08b0*/  LOP3.LUT R0, R3, 0x80000000, R0, 0xf8, !PT ;  /* 0x8000000003007812 */ /* 0x000fca00078ef800 */
[----:B------:R-:W-:-:S04]  /*08c0*/  FMUL.FTZ R0, R0, 1 ;  /* 0x3f80000000007820 */ /* 0x000fc80000410000 */
[----:B------:R0:W1:Y:S01]  /*08d0*/  F2F.F64.F32 R28, R0 ;  /* 0x00000000001c7310 */ /* 0x0000620000201800 */
[----:B------:R-:W-:Y:S05]  /*08e0*/  BRA `(.L_x_3063) ;  /* 0x0000000400cc7947 */ /* 0x000fea0003800000 */
.L_x_3073:
[----:B------:R-:W2:Y:S02]  /*08f0*/  LDG.E.U16 R0, desc[UR36][R4.64] ;  /* 0x0000002404007981 */ /* 0x000ea4000c1e1500 */
[----:B--2---:R-:W-:-:S04]  /*0900*/  IMAD.U32 R0, R0, 0x10000, RZ ;  /* 0x0001000000007824 */ /* 0x004fc800078e00ff */
[----:B------:R-:W-:-:S04]  /*0910*/  FMUL.FTZ R0, R0, 1 ;  /* 0x3f80000000007820 */ /* 0x000fc80000410000 */
[----:B------:R0:W1:Y:S01]  /*0920*/  F2F.F64.F32 R28, R0 ;  /* 0x00000000001c7310 */ /* 0x0000620000201800 */
[----:B------:R-:W-:Y:S05]  /*0930*/  BRA `(.L_x_3063) ;  /* 0x0000000400b87947 */ /* 0x000fea0003800000 */
.L_x_3070:
        /* <DEDUP_REMOVED lines=11> */
.L_x_3077:
        /* <DEDUP_REMOVED lines=21> */
.L_x_3081:
[----:B------:R-:W-:Y:S05]  /*0b40*/  BSYNC B1 ;  /* 0x0000000000017941 */ /* 0x000fea0003800000 */
.L_x_3080:
[----:B------:R-:W-:Y:S01]  /*0b50*/  LEA R5, R0, 0x3b800000, 0x17 ;  /* 0x3b80000000057811 */ /* 0x000fe200078eb8ff */
[----:B------:R-:W-:-:S05]  /*0b60*/  IMAD.SHL.U32 R0, R3, 0x100000, RZ ;  /* 0x0010000003007824 */ /* 0x000fca00078e00ff */
[----:B------:R-:W-:-:S07]  /*0b70*/  LOP3.LUT R0, R5, R0, R6, 0xfe, !PT ;  /* 0x0000000005007212 */ /* 0x000fce00078efe06 */
.L_x_3079:
[----:B------:R-:W-:Y:S05]  /*0b80*/  BSYNC B0 ;  /* 0x0000000000007941 */ /* 0x000fea0003800000 */
.L_x_3078:
[----:B------:R-:W-:-:S04]  /*0b90*/  FMUL.FTZ R0, R0, 1 ;  /* 0x3f80000000007820 */ /* 0x000fc80000410000 */
[----:B------:R0:W1:Y:S01]  /*0ba0*/  F2F.F64.F32 R28, R0 ;  /* 0x00000000001c7310 */ /* 0x0000620000201800 */
[----:B------:R-:W-:Y:S05]  /*0bb0*/  BRA `(.L_x_3063) ;  /* 0x0000000400187947 */ /* 0x000fea0003800000 */
.L_x_3076:
        /* <DEDUP_REMOVED lines=21> */
.L_x_3085:
[----:B------:R-:W-:Y:S05]  /*0d10*/  BSYNC B1 ;  /* 0x0000000000017941 */ /* 0x000fea0003800000 */
.L_x_3084:
[----:B------:R-:W-:Y:S01]  /*0d20*/  LEA R5, R0, 0x37800000, 0x17 ;  /* 0x3780000000057811 */ /* 0x000fe200078eb8ff */
[----:B------:R-:W-:-:S05]  /*0d30*/  IMAD.SHL.U32 R0, R3, 0x200000, RZ ;  /* 0x0020000003007824 */ /* 0x000fca00078e00ff */
[----:B------:R-:W-:-:S07]  /*0d40*/  LOP3.LUT R0, R5, R0, R6, 0xfe, !PT ;  /* 0x0000000005007212 */ /* 0x000fce00078efe06 */
.L_x_3083:
[----:B------:R-:W-:Y:S05]  /*0d50*/  BSYNC B0 ;  /* 0x0000000000007941 */ /* 0x000fea0003800000 */
.L_x_3082:
[----:B------:R-:W-:-:S04]  /*0d60*/  FMUL.FTZ R0, R0, 1 ;  /* 0x3f80000000007820 */ /* 0x000fc80000410000 */
[----:B------:R0:W1:Y:S01]  /*0d70*/  F2F.F64.F32 R28, R0 ;  /* 0x00000000001c7310 */ /* 0x0000620000201800 */
[----:B------:R-:W-:Y:S05]  /*0d80*/  BRA `(.L_x_3063) ;  /* 0x0000000000a47947 */ /* 0x000fea0003800000 */
.L_x_3075:
        /* <DEDUP_REMOVED lines=14> */
.L_x_3089:
[----:B------:R-:W-:Y:S05]  /*0e70*/  BSYNC B0 ;  /* 0x0000000000007941 */ /* 0x000fea0003800000 */
.L_x_3088:
[----:B------:R-:W-:-:S04]  /*0e80*/  FMUL.FTZ R0, R0, 1 ;  /* 0x3f80000000007820 */ /* 0x000fc80000410000 */
[----:B------:R0:W1:Y:S01]  /*0e90*/  F2F.F64.F32 R28, R0 ;  /* 0x00000000001c7310 */ /* 0x0000620000201800 */
[----:B------:R-:W-:Y:S05]  /*0ea0*/  BRA `(.L_x_3063) ;  /* 0x00000000005c7947 */ /* 0x000fea0003800000 */
.L_x_3062:
        /* <DEDUP_REMOVED lines=16> */
.L_x_3090:
[----:B------:R-:W-:Y:S01]  /*0fb0*/  CS2R R28, SRZ ;  /* 0x00000000001c7805 */ /* 0x000fe2000001ff00 */
[----:B------:R-:W-:Y:S06]  /*0fc0*/  BRA `(.L_x_3063) ;  /* 0x0000000000147947 */ /* 0x000fec0003800000 */
.L_x_3087:
[----:B------:R-:W2:Y:S02]  /*0fd0*/  LDG.E.64 R28, desc[UR36][R4.64] ;  /* 0x00000024041c7981 */ /* 0x000ea4000c1e1b00 */
[----:B--2---:R-:W0:Y:S01]  /*0fe0*/  I2F.F64.U64 R28, R28 ;  /* 0x0000001c001c7312 */ /* 0x004e220000301800 */
[----:B------:R-:W-:Y:S05]  /*0ff0*/  BRA `(.L_x_3063) ;  /* 0x0000000000087947 */ /* 0x000fea0003800000 */
.L_x_3086:
[----:B------:R-:W2:Y:S02]  /*1000*/  LDG.E R4, desc[UR36][R4.64] ;  /* 0x0000002404047981 */ /* 0x000ea4000c1e1900 */
[----:B--2---:R0:W1:Y:S02]  /*1010*/  I2F.F64.U32 R28, R4 ;  /* 0x00000004001c7312 */ /* 0x0040640000201800 */
.L_x_3063:
[----:B01-3--:R-:W0:Y:S01]  /*1020*/  LDC.64 R4, c[0x0][0x228] ;  /* 0x00008a00ff047b82 */ /* 0x00be220000000a00 */
        /* <DEDUP_REMOVED lines=16> */
[----:B---3--:R0:W1:Y:S01]  /*1130*/  I2F.F64.S16 R36, R4 ;  /* 0x0000000400247312 */ /* 0x0080620000101c00 */
[----:B------:R-:W-:Y:S05]  /*1140*/  BRA `(.L_x_3096) ;  /* 0x0000000c007c7947 */ /* 0x000fea0003800000 */
.L_x_3094:
[----:B------:R-:W3:Y:S02]  /*1150*/  LDG.E.U8 R4, desc[UR36][R4.64] ;  /* 0x0000002404047981 */ /* 0x000ee4000c1e1100 */
[----:B---3--:R3:W0:Y:S01]  /*1160*/  I2F.F64.U16 R36, R4 ;  /* 0x0000000400247312 */ /* 0x0086220000101800 */
[----:B------:R-:W-:Y:S05]  /*1170*/  BRA `(.L_x_3096) ;  /* 0x0000000c00707947 */ /* 0x000fea0003800000 */
.L_x_3093:
        /* <DEDUP_REMOVED lines=9> */
.L_x_3098:
[----:B------:R-:W3:Y:S02]  /*1210*/  LDG.E R4, desc[UR36][R4.64] ;  /* 0x0000002404047981 */ /* 0x000ee4000c1e1900 */
[----:B---3--:R0:W1:Y:S01]  /*1220*/  I2F.F64 R36, R4 ;  /* 0x0000000400247312 */ /* 0x0080620000201c00 */
[----:B------:R-:W-:Y:S05]  /*1230*/  BRA `(.L_x_3096) ;  /* 0x0000000c00407947 */ /* 0x000fea0003800000 */
.L_x_3097:
[----:B------:R-:W3:Y:S02]  /*1240*/  LDG.E.U16 R4, desc[UR36][R4.64] ;  /* 0x0000002404047981 */ /* 0x000ee4000c1e1500 */
[----:B---3--:R0:W1:Y:S01]  /*1250*/  I2F.F64.S16 R36, R4 ;  /* 0x0000000400247312 */ /* 0x0080620000101c00 */
[----:B------:R-:W-:Y:S05]  /*1260*/  BRA `(.L_x_3096) ;  /* 0x0000000c00347947 */ /* 0x000fea0003800000 */
.L_x_3092:
        /* <DEDUP_REMOVED lines=10> */
.L_x_3100:
[----:B------:R-:W3:Y:S02]  /*1310*/  LDG.E.U16 R0, desc[UR36][R4.64] ;  /* 0x0000002404007981 */ /* 0x000ee4000c1e1500 */
[----:B---3--:R-:W-:-:S05]  /*1320*/  HADD2.F32 R0, -RZ, R0.H0_H0 ;  /* 0x20000000ff007230 */ /* 0x008fca0000004100 */
[----:B------:R-:W-:-:S04]  /*1330*/  FMUL.FTZ R0, R0, 1 ;  /* 0x3f80000000007820 */ /* 0x000fc80000410000 */
[----:B------:R0:W1:Y:S01]  /*1340*/  F2F.F64.F32 R36, R0 ;  /* 0x0000000000247310 */ /* 0x0000620000201800 */
[----:B------:R-:W-:Y:S05]  /*1350*/  BRA `(.L_x_3096) ;  /* 0x0000000800f87947 */ /* 0x000fea0003800000 */
.L_x_3099:
        /* <DEDUP_REMOVED lines=10> */
.L_x_3102:
[----:B------:R-:W3:Y:S02]  /*1400*/  LDG.E.U16 R4, desc[UR36][R4.64] ;  /* 0x0000002404047981 */ /* 0x000ee4000c1e1500 */
[----:B---3--:R-:W-:-:S05]  /*1410*/  HADD2.F32 R0, -RZ, R4.H0_H0 ;  /* 0x20000004ff007230 */ /* 0x008fca0000004100 */
[----:B------:R-:W-:-:S04]  /*1420*/  FMUL.FTZ R0, R0, 1 ;  /* 0x3f80000000007820 */ /* 0x000fc80000410000 */
[----:B------:R0:W1:Y:S01]  /*1430*/  F2F.F64.F32 R36, R0 ;  /* 0x0000000000247310 */ /* 0x0000620000201800 */
[----:B------:R-:W-:Y:S05]  /*1440*/  BRA `(.L_x_3096) ;  /* 0x0000000800bc7947 */ /* 0x000fea0003800000 */
.L_x_3101:
[----:B------:R0:W5:Y:S01]  /*1450*/  LDG.E.64 R36, desc[UR36][R4.64] ;  /* 0x0000002404247981 */ /* 0x000162000c1e1b00 */
[----:B------:R-:W-:Y:S05]  /*1460*/  BRA `(.L_x_3096) ;  /* 0x0000000800b47947 */ /* 0x000fea0003800000 */
.L_x_3091:
        /* <DEDUP_REMOVED lines=13> */
.L_x_3105:
[----:B------:R0:W5:Y:S01]  /*1540*/  LDG.E.64 R36, desc[UR36][R4.64] ;  /* 0x0000002404247981 */ /* 0x000162000c1e1b00 */
[----:B------:R-:W-:Y:S05]  /*1550*/  BRA `(.L_x_3096) ;  /* 0x0000000800787947 */ /* 0x000fea0003800000 */
.L_x_3104:
        /* <DEDUP_REMOVED lines=28> */
.L_x_3107:
[----:B------:R-:W3:Y:S02]  /*1720*/  LDG.E.U8 R4, desc[UR36][R4.64] ;  /* 0x0000002404047981 */ /* 0x000ee4000c1e1100 */
[----:B---3--:R-:W-:-:S05]  /*1730*/  IMAD.SHL.U32 R0, R4, 0x2000000, RZ ;  /* 0x0200000004007824 */ /* 0x008fca00078e00ff */
        /* <DEDUP_REMOVED lines=13> */
.L_x_3106:
[----:B------:R-:W3:Y:S02]  /*1810*/  LDG.E.U16 R0, desc[UR36][R4.64] ;  /* 0x0000002404007981 */ /* 0x000ee4000c1e1500 */
[----:B---3--:R-:W-:-:S04]  /*1820*/  IMAD.U32 R0, R0, 0x10000, RZ ;  /* 0x0001000000007824 */ /* 0x008fc800078e00ff */
[----:B------:R-:W-:-:S04]  /*1830*/  FMUL.FTZ R0, R0, 1 ;  /* 0x3f80000000007820 */ /* 0x000fc80000410000 */
[----:B------:R0:W1:Y:S01]  /*1840*/  F2F.F64.F32 R36, R0 ;  /* 0x0000000000247310 */ /* 0x0000620000201800 */
[----:B------:R-:W-:Y:S05]  /*1850*/  BRA `(.L_x_3096) ;  /* 0x0000000400b87947 */ /* 0x000fea0003800000 */
.L_x_3103:
        /* <DEDUP_REMOVED lines=9> */
[----:B---3--:R0:W1:Y:S01]  /*18f0*/  I2F.F64.U16 R36, R4 ;  /* 0x0000000400247312 */ /* 0x0080620000101800 */
[----:B------:R-:W-:Y:S05]  /*1900*/  BRA `(.L_x_3096) ;  /* 0x00000004008c7947 */ /* 0x000fea0003800000 */
.L_x_3110:
        /* <DEDUP_REMOVED lines=21> */
.L_x_3114:
[----:B------:R-:W-:Y:S05]  /*1a60*/  BSYNC B1 ;  /* 0x0000000000017941 */ /* 0x000fea0003800000 */
.L_x_3113:
[----:B------:R-:W-:Y:S01]  /*1a70*/  LEA R5, R0, 0x3b800000, 0x17 ;  /* 0x3b80000000057811 */ /* 0x000fe200078eb8ff */
[----:B------:R-:W-:-:S05]  /*1a80*/  IMAD.SHL.U32 R0, R3, 0x100000, RZ ;  /* 0x0010000003007824 */ /* 0x000fca00078e00ff */
[----:B------:R-:W-:-:S07]  /*1a90*/  LOP3.LUT R0, R5, R0, R6, 0xfe, !PT ;  /* 0x0000000005007212 */ /* 0x000fce00078efe06 */
.L_x_3112:
[----:B------:R-:W-:Y:S05]  /*1aa0*/  BSYNC B0 ;  /* 0x0000000000007941 */ /* 0x000fea0003800000 */
.L_x_3111:
[----:B------:R-:W-:-:S04]  /*1ab0*/  FMUL.FTZ R0, R0, 1 ;  /* 0x3f80000000007820 */ /* 0x000fc80000410000 */
[----:B------:R0:W1:Y:S01]  /*1ac0*/  F2F.F64.F32 R36, R0 ;  /* 0x0000000000247310 */ /* 0x0000620000201800 */
[----:B------:R-:W-:Y:S05]  /*1ad0*/  BRA `(.L_x_3096) ;  /* 0x0000000400187947 */ /* 0x000fea0003800000 */
.L_x_3109:
        /* <DEDUP_REMOVED lines=21> */
.L_x_3118:
[----:B------:R-:W-:Y:S05]  /*1c30*/  BSYNC B1 ;  /* 0x0000000000017941 */ /* 0x000fea0003800000 */
.L_x_3117:
[----:B------:R-:W-:Y:S01]  /*1c40*/  LEA R5, R0, 0x37800000, 0x17 ;  /* 0x3780000000057811 */ /* 0x000fe200078eb8ff */
[----:B------:R-:W-:-:S05]  /*1c50*/  IMAD.SHL.U32 R0, R3, 0x200000, RZ ;  /* 0x0020000003007824 */ /* 0x000fca00078e00ff */
[----:B------:R-:W-:-:S07]  /*1c60*/  LOP3.LUT R0, R5, R0, R6, 0xfe, !PT ;  /* 0x0000000005007212 */ /* 0x000fce00078efe06 */
.L_x_3116:
[----:B------:R-:W-:Y:S05]  /*1c70*/  BSYNC B0 ;  /* 0x0000000000007941 */ /* 0x000fea0003800000 */
.L_x_3115:
[----:B------:R-:W-:-:S04]  /*1c80*/  FMUL.FTZ R0, R0, 1 ;  /* 0x3f80000000007820 */ /* 0x000fc80000410000 */
[----:B------:R0:W1:Y:S01]  /*1c90*/  F2F.F64.F32 R36, R0 ;  /* 0x0000000000247310 */ /* 0x0000620000201800 */
[----:B------:R-:W-:Y:S05]  /*1ca0*/  BRA `(.L_x_3096) ;  /* 0x0000000000a47947 */ /* 0x000fea0003800000 */
.L_x_3108:
        /* <DEDUP_REMOVED lines=14> */
.L_x_3122:
[----:B------:R-:W-:Y:S05]  /*1d90*/  BSYNC B0 ;  /* 0x0000000000007941 */ /* 0x000fea0003800000 */
.L_x_3121:
[----:B------:R-:W-:-:S04]  /*1da0*/  FMUL.FTZ R0, R0, 1 ;  /* 0x3f80000000007820 */ /* 0x000fc80000410000 */
[----:B------:R0:W1:Y:S01]  /*1db0*/  F2F.F64.F32 R36, R0 ;  /* 0x0000000000247310 */ /* 0x0000620000201800 */
[----:B------:R-:W-:Y:S05]  /*1dc0*/  BRA `(.L_x_3096) ;  /* 0x00000000005c7947 */ /* 0x000fea0003800000 */
.L_x_3095:
        /* <DEDUP_REMOVED lines=16> */
.L_x_3123:
[----:B------:R-:W-:Y:S01]  /*1ed0*/  CS2R R36, SRZ ;  /* 0x0000000000247805 */ /* 0x000fe2000001ff00 */
[----:B------:R-:W-:Y:S06]  /*1ee0*/  BRA `(.L_x_3096) ;  /* 0x0000000000147947 */ /* 0x000fec0003800000 */
.L_x_3120:
[----:B------:R-:W3:Y:S02]  /*1ef0*/  LDG.E.64 R36, desc[UR36][R4.64] ;  /* 0x0000002404247981 */ /* 0x000ee4000c1e1b00 */
[----:B---3--:R-:W0:Y:S01]  /*1f00*/  I2F.F64.U64 R36, R36 ;  /* 0x0000002400247312 */ /* 0x008e220000301800 */
[----:B------:R-:W-:Y:S05]  /*1f10*/  BRA `(.L_x_3096) ;  /* 0x0000000000087947 */ /* 0x000fea0003800000 */
.L_x_3119:
[----:B------:R-:W3:Y:S02]  /*1f20*/  LDG.E R4, desc[UR36][R4.64] ;  /* 0x0000002404047981 */ /* 0x000ee4000c1e1900 */
[----:B---3--:R0:W1:Y:S02]  /*1f30*/  I2F.F64.U32 R36, R4 ;  /* 0x0000000400247312 */ /* 0x0080640000201800 */
.L_x_3096:
[----:B------:R-:W2:Y:S02]  /*1f40*/  S2R R35, SR_TID.X ;  /* 0x0000000000237919 */ /* 0x000ea40000002100 */
[----:B--2---:R-:W-:-:S07]  /*1f50*/  VIADD R35, R35, 0x80 ;  /* 0x0000008023237836 */ /* 0x004fce0000000000 */
.L_x_3057:
[----:B------:R-:W-:Y:S05]  /*1f60*/  BSYNC B6 ;  /* 0x0000000000067941 */ /* 0x000fea0003800000 */
.L_x_3056:
[----:B------:R-:W-:Y:S01]  /*1f70*/  ISETP.GE.AND P0, PT, R35, R2, PT ;  /* 0x000000022300720c */ /* 0x000fe20003f06270 */
[----:B------:R-:W-:Y:S01]  /*1f80*/  BSSY B6, `(.L_x_3124) ;  /* 0x00001e9000067945 */ /* 0x000fe20003800000 */
[----:B------:R-:W-:-:S11]  /*1f90*/  CS2R R32, SRZ ;  /* 0x0000000000207805 */ /* 0x000fd6000001ff00 */
[----:B------:R-:W-:Y:S05]  /*1fa0*/  @P0 BRA `(.L_x_3125) ;  /* 0x0000001c00980947 */ /* 0x000fea0003800000 */
[----:B0--3--:R-:W0:Y:S01]  /*1fb0*/  LDC.64 R4, c[0x0][0x220] ;  /* 0x00008800ff047b82 */ /* 0x009e220000000a00 */
        /* <DEDUP_REMOVED lines=17> */
[----:B--2---:R0:W2:Y:S01]  /*20d0*/  I2F.F64.S16 R30, R4 ;  /* 0x00000004001e7312 */ /* 0x0040a20000101c00 */
[----:B------:R-:W-:Y:S05]  /*20e0*/  BRA `(.L_x_3131) ;  /* 0x0000000c007c7947 */ /* 0x000fea0003800000 */
.L_x_3129:
[----:B------:R-:W2:Y:S02]  /*20f0*/  LDG.E.U8 R4, desc[UR36][R4.64] ;  /* 0x0000002404047981 */ /* 0x000ea4000c1e1100 */
[----:B--2---:R0:W2:Y:S01]  /*2100*/  I2F.F64.U16 R30, R4 ;  /* 0x00000004001e7312 */ /* 0x0040a20000101800 */
[----:B------:R-:W-:Y:S05]  /*2110*/  BRA `(.L_x_3131) ;  /* 0x0000000c00707947 */ /* 0x000fea0003800000 */
.L_x_3128:
        /* <DEDUP_REMOVED lines=9> */
.L_x_3133:
[----:B------:R-:W2:Y:S02]  /*21b0*/  LDG.E R4, desc[UR36][R4.64] ;  /* 0x0000002404047981 */ /* 0x000ea4000c1e1900 */
[----:B--2---:R0:W2:Y:S01]  /*21c0*/  I2F.F64 R30, R4 ;  /* 0x00000004001e7312 */ /* 0x0040a20000201c00 */
[----:B------:R-:W-:Y:S05]  /*21d0*/  BRA `(.L_x_3131) ;  /* 0x0000000c00407947 */ /* 0x000fea0003800000 */
.L_x_3132:
[----:B------:R-:W2:Y:S02]  /*21e0*/  LDG.E.U16 R4, desc[UR36][R4.64] ;  /* 0x0000002404047981 */ /* 0x000ea4000c1e1500 */
[----:B--2---:R0:W2:Y:S01]  /*21f0*/  I2F.F64.S16 R30, R4 ;  /* 0x00000004001e7312 */ /* 0x0040a20000101c00 */
[----:B------:R-:W-:Y:S05]  /*2200*/  BRA `(.L_x_3131) ;  /* 0x0000000c00347947 */ /* 0x000fea0003800000 */
.L_x_3127:
        /* <DEDUP_REMOVED lines=10> */
.L_x_3135:
[----:B------:R-:W2:Y:S02]  /*22b0*/  LDG.E.U16 R0, desc[UR36][R4.64] ;  /* 0x0000002404007981 */ /* 0x000ea4000c1e1500 */
[----:B--2---:R-:W-:-:S05]  /*22c0*/  HADD2.F32 R0, -RZ, R0.H0_H0 ;  /* 0x20000000ff007230 */ /* 0x004fca0000004100 */
[----:B------:R-:W-:-:S04]  /*22d0*/  FMUL.FTZ R0, R0, 1 ;  /* 0x3f80000000007820 */ /* 0x000fc80000410000 */
[----:B------:R0:W2:Y:S01]  /*22e0*/  F2F.F64.F32 R30, R0 ;  /* 0x00000000001e7310 */ /* 0x0000a20000201800 */
[----:B------:R-:W-:Y:S05]  /*22f0*/  BRA `(.L_x_3131) ;  /* 0x0000000800f87947 */ /* 0x000fea0003800000 */
.L_x_3134:
        /* <DEDUP_REMOVED lines=10> */
.L_x_3137:
[----:B------:R-:W2:Y:S02]  /*23a0*/  LDG.E.U16 R4, desc[UR36][R4.64] ;  /* 0x0000002404047981 */ /* 0x000ea4000c1e1500 */
[----:B--2---:R-:W-:-:S05]  /*23b0*/  HADD2.F32 R0, -RZ, R4.H0_H0 ;  /* 0x20000004ff007230 */ /* 0x004fca0000004100 */
[----:B------:R-:W-:-:S04]  /*23c0*/  FMUL.FTZ R0, R0, 1 ;  /* 0x3f80000000007820 */ /* 0x000fc80000410000 */
[----:B------:R0:W2:Y:S01]  /*23d0*/  F2F.F64.F32 R30, R0 ;  /* 0x00000000001e7310 */ /* 0x0000a20000201800 */
[----:B------:R-:W-:Y:S05]  /*23e0*/  BRA `(.L_x_3131) ;  /* 0x0000000800bc7947 */ /* 0x000fea0003800000 */
.L_x_3136:
[----:B------:R0:W5:Y:S01]  /*23f0*/  LDG.E.64 R30, desc[UR36][R4.64] ;  /* 0x00000024041e7981 */ /* 0x000162000c1e1b00 */
[----:B------:R-:W-:Y:S05]  /*2400*/  BRA `(.L_x_3131) ;  /* 0x0000000800b47947 */ /* 0x000fea0003800000 */
.L_x_3126:
        /* <DEDUP_REMOVED lines=13> */
.L_x_3140:
[----:B------:R0:W5:Y:S01]  /*24e0*/  LDG.E.64 R30, desc[UR36][R4.64] ;  /* 0x00000024041e7981 */ /* 0x000162000c1e1b00 */
[----:B------:R-:W-:Y:S05]  /*24f0*/  BRA `(.L_x_3131) ;  /* 0x0000000800787947 */ /* 0x000fea0003800000 */
.L_x_3139:
        /* <DEDUP_REMOVED lines=26> */
[----:B------:R0:W2:Y:S01]  /*26a0*/  F2F.F64.F32 R30, R7 ;  /* 0x00000007001e7310 */ /* 0x0000a20000201800 */
[----:B------:R-:W-:Y:S05]  /*26b0*/  BRA `(.L_x_3131) ;  /* 0x0000000800087947 */ /* 0x000fea0003800000 */
.L_x_3142:
        /* <DEDUP_REMOVED lines=13> */
[----:B------:R0:W2:Y:S01]  /*2790*/  F2F.F64.F32 R30, R0 ;  /* 0x00000000001e7310 */ /* 0x0000a20000201800 */
[----:B------:R-:W-:Y:S05]  /*27a0*/  BRA `(.L_x_3131) ;  /* 0x0000000400cc7947 */ /* 0x000fea0003800000 */
.L_x_3141:
[----:B------:R-:W2:Y:S02]  /*27b0*/  LDG.E.U16 R0, desc[UR36][R4.64] ;  /* 0x0000002404007981 */ /* 0x000ea4000c1e1500 */
[----:B--2---:R-:W-:-:S04]  /*27c0*/  IMAD.U32 R0, R0, 0x10000, RZ ;  /* 0x0001000000007824 */ /* 0x004fc800078e00ff */
[----:B------:R-:W-:-:S04]  /*27d0*/  FMUL.FTZ R0, R0, 1 ;  /* 0x3f80000000007820 */ /* 0x000fc80000410000 */
[----:B------:R2:W3:Y:S01]  /*27e0*/  F2F.F64.F32 R30, R0 ;  /* 0x00000000001e7310 */ /* 0x0004e20000201800 */
[----:B------:R-:W-:Y:S05]  /*27f0*/  BRA `(.L_x_3131) ;  /* 0x0000000400b87947 */ /* 0x000fea0003800000 */
.L_x_3138:
        /* <DEDUP_REMOVED lines=9> */
[----:B--2---:R0:W2:Y:S01]  /*2890*/  I2F.F64.U16 R30, R4 ;  /* 0x00000004001e7312 */ /* 0x0040a20000101800 */
[----:B------:R-:W-:Y:S05]  /*28a0*/  BRA `(.L_x_3131) ;  /* 0x00000004008c7947 */ /* 0x000fea0003800000 */
.L_x_3145:
        /* <DEDUP_REMOVED lines=21> */
.L_x_3149:
[----:B------:R-:W-:Y:S05]  /*2a00*/  BSYNC B1 ;  /* 0x0000000000017941 */ /* 0x000fea0003800000 */
.L_x_3148:
[----:B------:R-:W-:Y:S01]  /*2a10*/  LEA R5, R0, 0x3b800000, 0x17 ;  /* 0x3b80000000057811 */ /* 0x000fe200078eb8ff */
[----:B------:R-:W-:-:S05]  /*2a20*/  IMAD.SHL.U32 R0, R3, 0x100000, RZ ;  /* 0x0010000003007824 */ /* 0x000fca00078e00ff */
[----:B------:R-:W-:-:S07]  /*2a30*/  LOP3.LUT R0, R5, R0, R6, 0xfe, !PT ;  /* 0x0000000005007212 */ /* 0x000fce00078efe06 */
.L_x_3147:
[----:B------:R-:W-:Y:S05]  /*2a40*/  BSYNC B0 ;  /* 0x0000000000007941 */ /* 0x000fea0003800000 */
.L_x_3146:
[----:B------:R-:W-:-:S04]  /*2a50*/  FMUL.FTZ R0, R0, 1 ;  /* 0x3f80000000007820 */ /* 0x000fc80000410000 */
[----:B------:R0:W2:Y:S01]  /*2a60*/  F2F.F64.F32 R30, R0 ;  /* 0x00000000001e7310 */ /* 0x0000a20000201800 */
[----:B------:R-:W-:Y:S05]  /*2a70*/  BRA `(.L_x_3131) ;  /* 0x0000000400187947 */ /* 0x000fea0003800000 */
.L_x_3144:
        /* <DEDUP_REMOVED lines=21> */
.L_x_3153:
[----:B------:R-:W-:Y:S05]  /*2bd0*/  BSYNC B1 ;  /* 0x0000000000017941 */ /* 0x000fea0003800000 */
.L_x_3152:
[----:B------:R-:W-:Y:S01]  /*2be0*/  LEA R5, R0, 0x37800000, 0x17 ;  /* 0x3780000000057811 */ /* 0x000fe200078eb8ff */
[----:B------:R-:W-:-:S05]  /*2bf0*/  IMAD.SHL.U32 R0, R3, 0x200000, RZ ;  /* 0x0020000003007824 */ /* 0x000fca00078e00ff */
[----:B------:R-:W-:-:S07]  /*2c00*/  LOP3.LUT R0, R5, R0, R6, 0xfe, !PT ;  /* 0x0000000005007212 */ /* 0x000fce00078efe06 */
.L_x_3151:
[----:B------:R-:W-:Y:S05]  /*2c10*/  BSYNC B0 ;  /* 0x0000000000007941 */ /* 0x000fea0003800000 */
.L_x_3150:
[----:B------:R-:W-:-:S04]  /*2c20*/  FMUL.FTZ R0, R0, 1 ;  /* 0x3f80000000007820 */ /* 0x000fc80000410000 */
[----:B------:R0:W2:Y:S01]  /*2c30*/  F2F.F64.F32 R30, R0 ;  /* 0x00000000001e7310 */ /* 0x0000a20000201800 */
[----:B------:R-:W-:Y:S05]  /*2c40*/  BRA `(.L_x_3131) ;  /* 0x0000000000a47947 */ /* 0x000fea0003800000 */
.L_x_3143:
        /* <DEDUP_REMOVED lines=14> */
.L_x_3157:
[----:B------:R-:W-:Y:S05]  /*2d30*/  BSYNC B0 ;  /* 0x0000000000007941 */ /* 0x000fea0003800000 */
.L_x_3156:
[----:B------:R-:W-:-:S04]  /*2d40*/  FMUL.FTZ R0, R0, 1 ;  /* 0x3f80000000007820 */ /* 0x000fc80000410000 */
[----:B------:R0:W2:Y:S01]  /*2d50*/  F2F.F64.F32 R30, R0 ;  /* 0x00000000001e7310 */ /* 0x0000a20000201800 */
[----:B------:R-:W-:Y:S05]  /*2d60*/  BRA `(.L_x_3131) ;  /* 0x00000000005c7947 */ /* 0x000fea0003800000 */
.L_x_3130:
        /* <DEDUP_REMOVED lines=15> */
[----:B01--45:R-:W-:Y:S05]  /*2e60*/  CALL.ABS.NOINC R14 ;  /* 0x000000000e007343 */ /* 0x033fea0003c00000 */
.L_x_3158:
[----:B------:R-:W-:Y:S01]  /*2e70*/  CS2R R30, SRZ ;  /* 0x00000000001e7805 */ /* 0x000fe2000001ff00 */
[----:B------:R-:W-:Y:S06]  /*2e80*/  BRA `(.L_x_3131) ;  /* 0x0000000000147947 */ /* 0x000fec0003800000 */
.L_x_3155:
[----:B------:R-:W2:Y:S02]  /*2e90*/  LDG.E.64 R30, desc[UR36][R4.64] ;  /* 0x00000024041e7981 */ /* 0x000ea4000c1e1b00 */
[----:B--2---:R-:W0:Y:S01]  /*2ea0*/  I2F.F64.U64 R30, R30 ;  /* 0x0000001e001e7312 */ /* 0x004e220000301800 */
[----:B------:R-:W-:Y:S05]  /*2eb0*/  BRA `(.L_x_3131) ;  /* 0x0000000000087947 */ /* 0x000fea0003800000 */
.L_x_3154:
[----:B------:R-:W2:Y:S02]  /*2ec0*/  LDG.E R4, desc[UR36][R4.64] ;  /* 0x0000002404047981 */ /* 0x000ea4000c1e1900 */
[----:B--2---:R0:W2:Y:S02]  /*2ed0*/  I2F.F64.U32 R30, R4 ;  /* 0x00000004001e7312 */ /* 0x0040a40000201800 */
.L_x_3131:
[----:B0-----:R-:W0:Y:S01]  /*2ee0*/  LDC.64 R4, c[0x0][0x228] ;  /* 0x00008a00ff047b82 */ /* 0x001e220000000a00 */
[----:B--2---:R-:W-:Y:S01]  /*2ef0*/  PRMT R0, R16, 0x9910, RZ ;  /* 0x0000991010007816 */ /* 0x004fe200000000ff */
        /* <DEDUP_REMOVED lines=17> */
.L_x_3162:
[----:B------:R-:W2:Y:S02]  /*3010*/  LDG.E.U8 R4, desc[UR36][R4.64] ;  /* 0x0000002404047981 */ /* 0x000ea4000c1e1100 */
[----:B--2---:R0:W2:Y:S01]  /*3020*/  I2F.F64.U16 R32, R4 ;  /* 0x0000000400207312 */ /* 0x0040a20000101800 */
[----:B------:R-:W-:Y:S05]  /*3030*/  BRA `(.L_x_3164) ;  /* 0x0000000c00707947 */ /* 0x000fea0003800000 */
.L_x_3161:
        /* <DEDUP_REMOVED lines=9> */
.L_x_3166:
[----:B------:R-:W2:Y:S02]  /*30d0*/  LDG.E R4, desc[UR36][R4.64] ;  /* 0x0000002404047981 */ /* 0x000ea4000c1e1900 */
[----:B--2---:R0:W2:Y:S01]  /*30e0*/  I2F.F64 R32, R4 ;  /* 0x0000000400207312 */ /* 0x0040a20000201c00 */
[----:B------:R-:W-:Y:S05]  /*30f0*/  BRA `(.L_x_3164) ;  /* 0x0000000c00407947 */ /* 0x000fea0003800000 */
.L_x_3165:
[----:B------:R-:W2:Y:S02]  /*3100*/  LDG.E.U16 R4, desc[UR36][R4.64] ;  /* 0x0000002404047981 */ /* 0x000ea4000c1e1500 */
[----:B--2---:R0:W2:Y:S01]  /*3110*/  I2F.F64.S16 R32, R4 ;  /* 0x0000000400207312 */ /* 0x0040a20000101c00 */
[----:B------:R-:W-:Y:S05]  /*3120*/  BRA `(.L_x_3164) ;  /* 0x0000000c00347947 */ /* 0x000fea0003800000 */
.L_x_3160:
        /* <DEDUP_REMOVED lines=10> */
.L_x_3168:
[----:B------:R-:W2:Y:S02]  /*31d0*/  LDG.E.U16 R0, desc[UR36][R4.64] ;  /* 0x0000002404007981 */ /* 0x000ea4000c1e1500 */
[----:B--2---:R-:W-:-:S05]  /*31e0*/  HADD2.F32 R0, -RZ, R0.H0_H0 ;  /* 0x20000000ff007230 */ /* 0x004fca0000004100 */
[----:B------:R-:W-:-:S04]  /*31f0*/  FMUL.FTZ R0, R0, 1 ;  /* 0x3f80000000007820 */ /* 0x000fc80000410000 */
[----:B------:R0:W2:Y:S01]  /*3200*/  F2F.F64.F32 R32, R0 ;  /* 0x0000000000207310 */ /* 0x0000a20000201800 */
[----:B------:R-:W-:Y:S05]  /*3210*/  BRA `(.L_x_3164) ;  /* 0x0000000800f87947 */ /* 0x000fea0003800000 */
.L_x_3167:
        /* <DEDUP_REMOVED lines=10> */
.L_x_3170:
[----:B------:R-:W2:Y:S02]  /*32c0*/  LDG.E.U16 R4, desc[UR36][R4.64] ;  /* 0x0000002404047981 */ /* 0x000ea4000c1e1500 */
[----:B--2---:R-:W-:-:S05]  /*32d0*/  HADD2.F32 R0, -RZ, R4.H0_H0 ;  /* 0x20000004ff007230 */ /* 0x004fca0000004100 */
[----:B------:R-:W-:-:S04]  /*32e0*/  FMUL.FTZ R0, R0, 1 ;  /* 0x3f80000000007820 */ /* 0x000fc80000410000 */
[----:B------:R0:W2:Y:S01]  /*32f0*/  F2F.F64.F32 R32, R0 ;  /* 0x0000000000207310 */ /* 0x0000a20000201800 */
[----:B------:R-:W-:Y:S05]  /*3300*/  BRA `(.L_x_3164) ;  /* 0x0000000800bc7947 */ /* 0x000fea0003800000 */
.L_x_3169:
[----:B------:R0:W5:Y:S01]  /*3310*/  LDG.E.64 R32, desc[UR36][R4.64] ;  /* 0x0000002404207981 */ /* 0x000162000c1e1b00 */
[----:B------:R-:W-:Y:S05]  /*3320*/  BRA `(.L_x_3164) ;  /* 0x0000000800b47947 */ /* 0x000fea0003800000 */
.L_x_3159:
        /* <DEDUP_REMOVED lines=13> */
.L_x_3173:
[----:B------:R0:W5:Y:S01]  /*3400*/  LDG.E.64 R32, desc[UR36][R4.64] ;  /* 0x0000002404207981 */ /* 0x000162000c1e1b00 */
[----:B------:R-:W-:Y:S05]  /*3410*/  BRA `(.L_x_3164) ;  /* 0x0000000800787947 */ /* 0x000fea0003800000 */
.L_x_3172:
        /* <DEDUP_REMOVED lines=28> */
.L_x_3175:
        /* <DEDUP_REMOVED lines=15> */
.L_x_3174:
[----:B------:R-:W2:Y:S02]  /*36d0*/  LDG.E.U16 R0, desc[UR36][R4.64] ;  /* 0x0000002404007981 */ /* 0x000ea4000c1e1500 */
[----:B--2---:R-:W-:-:S04]  /*36e0*/  IMAD.U32 R0, R0, 0x10000, RZ ;  /* 0x0001000000007824 */ /* 0x004fc800078e00ff */
[----:B------:R-:W-:-:S04]  /*36f0*/  FMUL.FTZ R0, R0, 1 ;  /* 0x3f80000000007820 */ /* 0x000fc80000410000 */
[----:B------:R0:W2:Y:S01]  /*3700*/  F2F.F64.F32 R32, R0 ;  /* 0x0000000000207310 */ /* 0x0000a20000201800 */
[----:B------:R-:W-:Y:S05]  /*3710*/  BRA `(.L_x_3164) ;  /* 0x0000000400b87947 */ /* 0x000fea0003800000 */
.L_x_3171:
        /* <DEDUP_REMOVED lines=11> */
.L_x_3178:
        /* <DEDUP_REMOVED lines=21> */
.L_x_3182:
[----:B------:R-:W-:Y:S05]  /*3920*/  BSYNC B1 ;  /* 0x0000000000017941 */ /* 0x000fea0003800000 */
.L_x_3181:
[----:B------:R-:W-:Y:S01]  /*3930*/  LEA R5, R0, 0x3b800000, 0x17 ;  /* 0x3b80000000057811 */ /* 0x000fe200078eb8ff */
[----:B------:R-:W-:-:S05]  /*3940*/  IMAD.SHL.U32 R0, R3, 0x100000, RZ ;  /* 0x0010000003007824 */ /* 0x000fca00078e00ff */
[----:B------:R-:W-:-:S07]  /*3950*/  LOP3.LUT R0, R5, R0, R6, 0xfe, !PT ;  /* 0x0000000005007212 */ /* 0x000fce00078efe06 */
.L_x_3180:
[----:B------:R-:W-:Y:S05]  /*3960*/  BSYNC B0 ;  /* 0x0000000000007941 */ /* 0x000fea0003800000 */
.L_x_3179:
[----:B------:R-:W-:-:S04]  /*3970*/  FMUL.FTZ R0, R0, 1 ;  /* 0x3f80000000007820 */ /* 0x000fc80000410000 */
[----:B------:R0:W2:Y:S01]  /*3980*/  F2F.F64.F32 R32, R0 ;  /* 0x0000000000207310 */ /* 0x0000a20000201800 */
[----:B------:R-:W-:Y:S05]  /*3990*/  BRA `(.L_x_3164) ;  /* 0x0000000400187947 */ /* 0x000fea0003800000 */
.L_x_3177:
        /* <DEDUP_REMOVED lines=21> */
.L_x_3186:
[----:B------:R-:W-:Y:S05]  /*3af0*/  BSYNC B1 ;  /* 0x0000000000017941 */ /* 0x000fea0003800000 */
.L_x_3185:
[----:B------:R-:W-:Y:S01]  /*3b00*/  LEA R5, R0, 0x37800000, 0x17 ;  /* 0x3780000000057811 */ /* 0x000fe200078eb8ff */
[----:B------:R-:W-:-:S05]  /*3b10*/  IMAD.SHL.U32 R0, R3, 0x200000, RZ ;  /* 0x0020000003007824 */ /* 0x000fca00078e00ff */
[----:B------:R-:W-:-:S07]  /*3b20*/  LOP3.LUT R0, R5, R0, R6, 0xfe, !PT ;  /* 0x0000000005007212 */ /* 0x000fce00078efe06 */
.L_x_3184:
[----:B------:R-:W-:Y:S05]  /*3b30*/  BSYNC B0 ;  /* 0x0000000000007941 */ /* 0x000fea0003800000 */
.L_x_3183:
[----:B------:R-:W-:-:S04]  /*3b40*/  FMUL.FTZ R0, R0, 1 ;  /* 0x3f80000000007820 */ /* 0x000fc80000410000 */
[----:B------:R0:W2:Y:S01]  /*3b50*/  F2F.F64.F32 R32, R0 ;  /* 0x0000000000207310 */ /* 0x0000a20000201800 */
[----:B------:R-:W-:Y:S05]  /*3b60*/  BRA `(.L_x_3164) ;  /* 0x0000000000a47947 */ /* 0x000fea0003800000 */
.L_x_3176:
        /* <DEDUP_REMOVED lines=14> */
.L_x_3190:
[----:B------:R-:W-:Y:S05]  /*3c50*/  BSYNC B0 ;  /* 0x0000000000007941 */ /* 0x000fea0003800000 */
.L_x_3189:
[----:B------:R-:W-:-:S04]  /*3c60*/  FMUL.FTZ R0, R0, 1 ;  /* 0x3f80000000007820 */ /* 0x000fc80000410000 */
[----:B------:R0:W2:Y:S01]  /*3c70*/  F2F.F64.F32 R32, R0 ;  /* 0x0000000000207310 */ /* 0x0000a20000201800 */
[----:B------:R-:W-:Y:S05]  /*3c80*/  BRA `(.L_x_3164) ;  /* 0x00000000005c7947 */ /* 0x000fea0003800000 */
.L_x_3163:
        /* <DEDUP_REMOVED lines=16> */
.L_x_3191:
[----:B------:R-:W-:Y:S01]  /*3d90*/  CS2R R32, SRZ ;  /* 0x0000000000207805 */ /* 0x000fe2000001ff00 */
[----:B------:R-:W-:Y:S06]  /*3da0*/  BRA `(.L_x_3164) ;  /* 0x0000000000147947 */ /* 0x000fec0003800000 */
.L_x_3188:
[----:B------:R-:W2:Y:S02]  /*3db0*/  LDG.E.64 R32, desc[UR36][R4.64] ;  /* 0x0000002404207981 */ /* 0x000ea4000c1e1b00 */
[----:B--2---:R-:W0:Y:S01]  /*3dc0*/  I2F.F64.U64 R32, R32 ;  /* 0x0000002000207312 */ /* 0x004e220000301800 */
[----:B------:R-:W-:Y:S05]  /*3dd0*/  BRA `(.L_x_3164) ;  /* 0x0000000000087947 */ /* 0x000fea0003800000 */
.L_x_3187:
[----:B------:R-:W2:Y:S02]  /*3de0*/  LDG.E R4, desc[UR36][R4.64] ;  /* 0x0000002404047981 */ /* 0x000ea4000c1e1900 */
[----:B--2---:R0:W2:Y:S02]  /*3df0*/  I2F.F64.U32 R32, R4 ;  /* 0x0000000400207312 */ /* 0x0040a40000201800 */
.L_x_3164:
[----:B------:R-:W-:-:S07]  /*3e00*/  VIADD R35, R35, 0x80 ;  /* 0x0000008023237836 */ /* 0x000fce0000000000 */
.L_x_3125:
[----:B------:R-:W-:Y:S05]  /*3e10*/  BSYNC B6 ;  /* 0x0000000000067941 */ /* 0x000fea0003800000 */
.L_x_3124:
[----:B------:R-:W-:Y:S01]  /*3e20*/  ISETP.GE.AND P0, PT, R35, R2, PT ;  /* 0x000000022300720c */ /* 0x000fe20003f06270 */
[----:B------:R-:W-:Y:S01]  /*3e30*/  BSSY B6, `(.L_x_3192) ;  /* 0x00001eb000067945 */ /* 0x000fe20003800000 */
[----:B------:R-:W-:Y:S02]  /*3e40*/  CS2R R26, SRZ ;  /* 0x00000000001a7805 */ /* 0x000fe4000001ff00 */
[----:B------:R-:W-:Y:S02]  /*3e50*/  CS2R R24, SRZ ;  /* 0x0000000000187805 */ /* 0x000fe4000001ff00 */
[----:B------:R-:W-:-:S07]  /*3e60*/  CS2R R18, SRZ ;  /* 0x0000000000127805 */ /* 0x000fce000001ff00 */
        /* <DEDUP_REMOVED lines=19> */
[----:B---3--:R0:W3:Y:S01]  /*3fa0*/  I2F.F64.S16 R24, R4 ;  /* 0x0000000400187312 */ /* 0x0080e20000101c00 */
[----:B------:R-:W-:Y:S05]  /*3fb0*/  BRA `(.L_x_3199) ;  /* 0x0000000c007c7947 */ /* 0x000fea0003800000 */
.L_x_3197:
[----:B------:R-:W3:Y:S02]  /*3fc0*/  LDG.E.U8 R4, desc[UR36][R4.64] ;  /* 0x0000002404047981 */ /* 0x000ee4000c1e1100 */
[----:B---3--:R0:W3:Y:S01]  /*3fd0*/  I2F.F64.U16 R24, R4 ;  /* 0x0000000400187312 */ /* 0x0080e20000101800 */
[----:B------:R-:W-:Y:S05]  /*3fe0*/  BRA `(.L_x_3199) ;  /* 0x0000000c00707947 */ /* 0x000fea0003800000 */
.L_x_3196:
        /* <DEDUP_REMOVED lines=9> */
.L_x_3201:
[----:B------:R-:W3:Y:S02]  /*4080*/  LDG.E R4, desc[UR36][R4.64] ;  /* 0x0000002404047981 */ /* 0x000ee4000c1e1900 */
[----:B---3--:R0:W3:Y:S01]  /*4090*/  I2F.F64 R24, R4 ;  /* 0x0000000400187312 */ /* 0x0080e20000201c00 */
[----:B------:R-:W-:Y:S05]  /*40a0*/  BRA `(.L_x_3199) ;  /* 0x0000000c00407947 */ /* 0x000fea0003800000 */
.L_x_3200:
[----:B------:R-:W3:Y:S02]  /*40b0*/  LDG.E.U16 R4, desc[UR36][R4.64] ;  /* 0x0000002404047981 */ /* 0x000ee4000c1e1500 */
[----:B---3--:R0:W3:Y:S01]  /*40c0*/  I2F.F64.S16 R24, R4 ;  /* 0x0000000400187312 */ /* 0x0080e20000101c00 */
[----:B------:R-:W-:Y:S05]  /*40d0*/  BRA `(.L_x_3199) ;  /* 0x0000000c00347947 */ /* 0x000fea0003800000 */
.L_x_3195:
        /* <DEDUP_REMOVED lines=10> */
.L_x_3203:
[----:B------:R-:W3:Y:S02]  /*4180*/  LDG.E.U16 R0, desc[UR36][R4.64] ;  /* 0x0000002404007981 */ /* 0x000ee4000c1e1500 */
[----:B---3--:R-:W-:-:S05]  /*4190*/  HADD2.F32 R0, -RZ, R0.H0_H0 ;  /* 0x20000000ff007230 */ /* 0x008fca0000004100 */
[----:B------:R-:W-:-:S04]  /*41a0*/  FMUL.FTZ R0, R0, 1 ;  /* 0x3f80000000007820 */ /* 0x000fc80000410000 */
[----:B------:R0:W3:Y:S01]  /*41b0*/  F2F.F64.F32 R24, R0 ;  /* 0x0000000000187310 */ /* 0x0000e20000201800 */
[----:B------:R-:W-:Y:S05]  /*41c0*/  BRA `(.L_x_3199) ;  /* 0x0000000800f87947 */ /* 0x000fea0003800000 */
.L_x_3202:
        /* <DEDUP_REMOVED lines=10> */
.L_x_3205:
[----:B------:R-:W3:Y:S02]  /*4270*/  LDG.E.U16 R4, desc[UR36][R4.64] ;  /* 0x0000002404047981 */ /* 0x000ee4000c1e1500 */
[----:B---3--:R-:W-:-:S05]  /*4280*/  HADD2.F32 R0, -RZ, R4.H0_H0 ;  /* 0x20000004ff007230 */ /* 0x008fca0000004100 */
[----:B------:R-:W-:-:S04]  /*4290*/  FMUL.FTZ R0, R0, 1 ;  /* 0x3f80000000007820 */ /* 0x000fc80000410000 */
[----:B------:R0:W3:Y:S01]  /*42a0*/  F2F.F64.F32 R24, R0 ;  /* 0x0000000000187310 */ /* 0x0000e20000201800 */
[----:B------:R-:W-:Y:S05]  /*42b0*/  BRA `(.L_x_3199) ;  /* 0x0000000800bc7947 */ /* 0x000fea0003800000 */
.L_x_3204:
[----:B------:R0:W5:Y:S01]  /*42c0*/  LDG.E.64 R24, desc[UR36][R4.64] ;  /* 0x0000002404187981 */ /* 0x000162000c1e1b00 */
[----:B------:R-:W-:Y:S05]  /*42d0*/  BRA `(.L_x_3199) ;  /* 0x0000000800b47947 */ /* 0x000fea0003800000 */
.L_x_3194:
        /* <DEDUP_REMOVED lines=13> */
.L_x_3208:
[----:B------:R0:W5:Y:S01]  /*43b0*/  LDG.E.64 R24, desc[UR36][R4.64] ;  /* 0x0000002404187981 */ /* 0x000162000c1e1b00 */
[----:B------:R-:W-:Y:S05]  /*43c0*/  BRA `(.L_x_3199) ;  /* 0x0000000800787947 */ /* 0x000fea0003800000 */
.L_x_3207:
        /* <DEDUP_REMOVED lines=26> */
[----:B------:R0:W3:Y:S01]  /*4570*/  F2F.F64.F32 R24, R7 ;  /* 0x0000000700187310 */ /* 0x0000e20000201800 */
[----:B------:R-:W-:Y:S05]  /*4580*/  BRA `(.L_x_3199) ;  /* 0x0000000800087947 */ /* 0x000fea0003800000 */
.L_x_3210:
        /* <DEDUP_REMOVED lines=13> */
[----:B------:R0:W3:Y:S01]  /*4660*/  F2F.F64.F32 R24, R0 ;  /* 0x0000000000187310 */ /* 0x0000e20000201800 */
[----:B------:R-:W-:Y:S05]  /*4670*/  BRA `(.L_x_3199) ;  /* 0x0000000400cc7947 */ /* 0x000fea0003800000 */
.L_x_3209:
[----:B------:R-:W3:Y:S02]  /*4680*/  LDG.E.U16 R0, desc[UR36][R4.64] ;  /* 0x0000002404007981 */ /* 0x000ee4000c1e1500 */
[----:B---3--:R-:W-:-:S04]  /*4690*/  IMAD.U32 R0, R0, 0x10000, RZ ;  /* 0x0001000000007824 */ /* 0x008fc800078e00ff */
[----:B------:R-:W-:-:S04]  /*46a0*/  FMUL.FTZ R0, R0, 1 ;  /* 0x3f80000000007820 */ /* 0x000fc80000410000 */
[----:B------:R3:W0:Y:S01]  /*46b0*/  F2F.F64.F32 R24, R0 ;  /* 0x0000000000187310 */ /* 0x0006220000201800 */
[----:B------:R-:W-:Y:S05]  /*46c0*/  BRA `(.L_x_3199) ;  /* 0x0000000400b87947 */ /* 0x000fea0003800000 */
.L_x_3206:
        /* <DEDUP_REMOVED lines=9> */
[----:B---3--:R0:W3:Y:S01]  /*4760*/  I2F.F64.U16 R24, R4 ;  /* 0x0000000400187312 */ /* 0x0080e20000101800 */
[----:B------:R-:W-:Y:S05]  /*4770*/  BRA `(.L_x_3199) ;  /* 0x00000004008c7947 */ /* 0x000fea0003800000 */
.L_x_3213:
        /* <DEDUP_REMOVED lines=21> */
.L_x_3217:
[----:B------:R-:W-:Y:S05]  /*48d0*/  BSYNC B1 ;  /* 0x0000000000017941 */ /* 0x000fea0003800000 */
.L_x_3216:
[----:B------:R-:W-:Y:S01]  /*48e0*/  LEA R5, R0, 0x3b800000, 0x17 ;  /* 0x3b80000000057811 */ /* 0x000fe200078eb8ff */
[----:B------:R-:W-:-:S05]  /*48f0*/  IMAD.SHL.U32 R0, R3, 0x100000, RZ ;  /* 0x0010000003007824 */ /* 0x000fca00078e00ff */
[----:B------:R-:W-:-:S07]  /*4900*/  LOP3.LUT R0, R5, R0, R6, 0xfe, !PT ;  /* 0x0000000005007212 */ /* 0x000fce00078efe06 */
.L_x_3215:
[----:B------:R-:W-:Y:S05]  /*4910*/  BSYNC B0 ;  /* 0x0000000000007941 */ /* 0x000fea0003800000 */
.L_x_3214:
[----:B------:R-:W-:-:S04]  /*4920*/  FMUL.FTZ R0, R0, 1 ;  /* 0x3f80000000007820 */ /* 0x000fc80000410000 */
[----:B------:R0:W3:Y:S01]  /*4930*/  F2F.F64.F32 R24, R0 ;  /* 0x0000000000187310 */ /* 0x0000e20000201800 */
[----:B------:R-:W-:Y:S05]  /*4940*/  BRA `(.L_x_3199) ;  /* 0x0000000400187947 */ /* 0x000fea0003800000 */
.L_x_3212:
        /* <DEDUP_REMOVED lines=21> */
.L_x_3221:
[----:B------:R-:W-:Y:S05]  /*4aa0*/  BSYNC B1 ;  /* 0x0000000000017941 */ /* 0x000fea0003800000 */
.L_x_3220:
[----:B------:R-:W-:Y:S01]  /*4ab0*/  LEA R5, R0, 0x37800000, 0x17 ;  /* 0x3780000000057811 */ /* 0x000fe200078eb8ff */
[----:B------:R-:W-:-:S05]  /*4ac0*/  IMAD.SHL.U32 R0, R3, 0x200000, RZ ;  /* 0x0020000003007824 */ /* 0x000fca00078e00ff */
[----:B------:R-:W-:-:S07]  /*4ad0*/  LOP3.LUT R0, R5, R0, R6, 0xfe, !PT ;  /* 0x0000000005007212 */ /* 0x000fce00078efe06 */
.L_x_3219:
[----:B------:R-:W-:Y:S05]  /*4ae0*/  BSYNC B0 ;  /* 0x0000000000007941 */ /* 0x000fea0003800000 */
.L_x_3218:
[----:B------:R-:W-:-:S04]  /*4af0*/  FMUL.FTZ R0, R0, 1 ;  /* 0x3f80000000007820 */ /* 0x000fc80000410000 */
[----:B------:R0:W3:Y:S01]  /*4b00*/  F2F.F64.F32 R24, R0 ;  /* 0x0000000000187310 */ /* 0x0000e20000201800 */
[----:B------:R-:W-:Y:S05]  /*4b10*/  BRA `(.L_x_3199) ;  /* 0x0000000000a47947 */ /* 0x000fea0003800000 */
.L_x_3211:
        /* <DEDUP_REMOVED lines=14> */
.L_x_3225:
[----:B------:R-:W-:Y:S05]  /*4c00*/  BSYNC B0 ;  /* 0x0000000000007941 */ /* 0x000fea0003800000 */
.L_x_3224:
[----:B------:R-:W-:-:S04]  /*4c10*/  FMUL.FTZ R0, R0, 1 ;  /* 0x3f80000000007820 */ /* 0x000fc80000410000 */
[----:B------:R0:W3:Y:S01]  /*4c20*/  F2F.F64.F32 R24, R0 ;  /* 0x0000000000187310 */ /* 0x0000e20000201800 */
[----:B------:R-:W-:Y:S05]  /*4c30*/  BRA `(.L_x_3199) ;  /* 0x00000000005c7947 */ /* 0x000fea0003800000 */
.L_x_3198:
        /* <DEDUP_REMOVED lines=16> */
.L_x_3226:
[----:B------:R-:W-:Y:S01]  /*4d40*/  CS2R R24, SRZ ;  /* 0x0000000000187805 */ /* 0x000fe2000001ff00 */
[----:B------:R-:W-:Y:S06]  /*4d50*/  BRA `(.L_x_3199) ;  /* 0x0000000000147947 */ /* 0x000fec0003800000 */
.L_x_3223:
[----:B------:R-:W3:Y:S02]  /*4d60*/  LDG.E.64 R24, desc[UR36][R4.64] ;  /* 0x0000002404187981 */ /* 0x000ee4000c1e1b00 */
[----:B---3--:R-:W0:Y:S01]  /*4d70*/  I2F.F64.U64 R24, R24 ;  /* 0x0000001800187312 */ /* 0x008e220000301800 */
[----:B------:R-:W-:Y:S05]  /*4d80*/  BRA `(.L_x_3199) ;  /* 0x0000000000087947 */ /* 0x000fea0003800000 */
.L_x_3222:
[----:B------:R-:W3:Y:S02]  /*4d90*/  LDG.E R4, desc[UR36][R4.64] ;  /* 0x0000002404047981 */ /* 0x000ee4000c1e1900 */
[----:B---3--:R0:W3:Y:S02]  /*4da0*/  I2F.F64.U32 R24, R4 ;  /* 0x0000000400187312 */ /* 0x0080e40000201800 */
.L_x_3199:
[----:B0-----:R-:W0:Y:S01]  /*4db0*/  LDC.64 R4, c[0x0][0x228] ;  /* 0x00008a00ff047b82 */ /* 0x001e220000000a00 */
[----:B---3--:R-:W-:Y:S01]  /*4dc0*/  PRMT R0, R16, 0x9910, RZ ;  /* 0x0000991010007816 */ /* 0x008fe200000000ff */
        /* <DEDUP_REMOVED lines=17> */
.L_x_3230:
[----:B------:R-:W3:Y:S02]  /*4ee0*/  LDG.E.U8 R4, desc[UR36][R4.64] ;  /* 0x0000002404047981 */ /* 0x000ee4000c1e1100 */
[----:B---3--:R0:W3:Y:S01]  /*4ef0*/  I2F.F64.U16 R18, R4 ;  /* 0x0000000400127312 */ /* 0x0080e20000101800 */
[----:B------:R-:W-:Y:S05]  /*4f00*/  BRA `(.L_x_3232) ;  /* 0x0000000c00707947 */ /* 0x000fea0003800000 */
.L_x_3229:
        /* <DEDUP_REMOVED lines=9> */
.L_x_3234:
[----:B------:R-:W3:Y:S02]  /*4fa0*/  LDG.E R4, desc[UR36][R4.64] ;  /* 0x0000002404047981 */ /* 0x000ee4000c1e1900 */
[----:B---3--:R0:W3:Y:S01]  /*4fb0*/  I2F.F64 R18, R4 ;  /* 0x0000000400127312 */ /* 0x0080e20000201c00 */
[----:B------:R-:W-:Y:S05]  /*4fc0*/  BRA `(.L_x_3232) ;  /* 0x0000000c00407947 */ /* 0x000fea0003800000 */
.L_x_3233:
[----:B------:R-:W3:Y:S02]  /*4fd0*/  LDG.E.U16 R4, desc[UR36][R4.64] ;  /* 0x0000002404047981 */ /* 0x000ee4000c1e1500 */
[----:B---3--:R0:W3:Y:S01]  /*4fe0*/  I2F.F64.S16 R18, R4 ;  /* 0x0000000400127312 */ /* 0x0080e20000101c00 */
[----:B------:R-:W-:Y:S05]  /*4ff0*/  BRA `(.L_x_3232) ;  /* 0x0000000c00347947 */ /* 0x000fea0003800000 */
.L_x_3228:
        /* <DEDUP_REMOVED lines=10> */
.L_x_3236:
[----:B------:R-:W3:Y:S02]  /*50a0*/  LDG.E.U16 R0, desc[UR36][R4.64] ;  /* 0x0000002404007981 */ /* 0x000ee4000c1e1500 */
[----:B---3--:R-:W-:-:S05]  /*50b0*/  HADD2.F32 R0, -RZ, R0.H0_H0 ;  /* 0x20000000ff007230 */ /* 0x008fca0000004100 */
[----:B------:R-:W-:-:S04]  /*50c0*/  FMUL.FTZ R0, R0, 1 ;  /* 0x3f80000000007820 */ /* 0x000fc80000410000 */
[----:B------:R0:W3:Y:S01]  /*50d0*/  F2F.F64.F32 R18, R0 ;  /* 0x0000000000127310 */ /* 0x0000e20000201800 */
[----:B------:R-:W-:Y:S05]  /*50e0*/  BRA `(.L_x_3232) ;  /* 0x0000000800f87947 */ /* 0x000fea0003800000 */
.L_x_3235:
        /* <DEDUP_REMOVED lines=10> */
.L_x_3238:
[----:B------:R-:W3:Y:S02]  /*5190*/  LDG.E.U16 R4, desc[UR36][R4.64] ;  /* 0x0000002404047981 */ /* 0x000ee4000c1e1500 */
[----:B---3--:R-:W-:-:S05]  /*51a0*/  HADD2.F32 R0, -RZ, R4.H0_H0 ;  /* 0x20000004ff007230 */ /* 0x008fca0000004100 */
[----:B------:R-:W-:-:S04]  /*51b0*/  FMUL.FTZ R0, R0, 1 ;  /* 0x3f80000000007820 */ /* 0x000fc80000410000 */
[----:B------:R0:W3:Y:S01]  /*51c0*/  F2F.F64.F32 R18, R0 ;  /* 0x0000000000127310 */ /* 0x0000e20000201800 */
[----:B------:R-:W-:Y:S05]  /*51d0*/  BRA `(.L_x_3232) ;  /* 0x0000000800bc7947 */ /* 0x000fea0003800000 */
.L_x_3237:
[----:B------:R0:W5:Y:S01]  /*51e0*/  LDG.E.64 R18, desc[UR36][R4.64] ;  /* 0x0000002404127981 */ /* 0x000162000c1e1b00 */
[----:B------:R-:W-:Y:S05]  /*51f0*/  BRA `(.L_x_3232) ;  /* 0x0000000800b47947 */ /* 0x000fea0003800000 */
.L_x_3227:
        /* <DEDUP_REMOVED lines=13> */
.L_x_3241:
[----:B------:R0:W5:Y:S01]  /*52d0*/  LDG.E.64 R18, desc[UR36][R4.64] ;  /* 0x0000002404127981 */ /* 0x000162000c1e1b00 */
[----:B------:R-:W-:Y:S05]  /*52e0*/  BRA `(.L_x_3232) ;  /* 0x0000000800787947 */ /* 0x000fea0003800000 */
.L_x_3240:
        /* <DEDUP_REMOVED lines=28> */
.L_x_3243:
        /* <DEDUP_REMOVED lines=15> */
.L_x_3242:
[----:B------:R-:W3:Y:S02]  /*55a0*/  LDG.E.U16 R0, desc[UR36][R4.64] ;  /* 0x0000002404007981 */ /* 0x000ee4000c1e1500 */
[----:B---3--:R-:W-:-:S04]  /*55b0*/  IMAD.U32 R0, R0, 0x10000, RZ ;  /* 0x0001000000007824 */ /* 0x008fc800078e00ff */
[----:B------:R-:W-:-:S04]  /*55c0*/  FMUL.FTZ R0, R0, 1 ;  /* 0x3f80000000007820 */ /* 0x000fc80000410000 */
[----:B------:R0:W3:Y:S01]  /*55d0*/  F2F.F64.F32 R18, R0 ;  /* 0x0000000000127310 */ /* 0x0000e20000201800 */
[----:B------:R-:W-:Y:S05]  /*55e0*/  BRA `(.L_x_3232) ;  /* 0x0000000400b87947 */ /* 0x000fea0003800000 */
.L_x_3239:
        /* <DEDUP_REMOVED lines=11> */
.L_x_3246:
        /* <DEDUP_REMOVED lines=21> */
.L_x_3250:
[----:B------:R-:W-:Y:S05]  /*57f0*/  BSYNC B1 ;  /* 0x0000000000017941 */ /* 0x000fea0003800000 */
.L_x_3249:
[----:B------:R-:W-:Y:S01]  /*5800*/  LEA R5, R0, 0x3b800000, 0x17 ;  /* 0x3b80000000057811 */ /* 0x000fe200078eb8ff */
[----:B------:R-:W-:-:S05]  /*5810*/  IMAD.SHL.U32 R0, R3, 0x100000, RZ ;  /* 0x0010000003007824 */ /* 0x000fca00078e00ff */
[----:B------:R-:W-:-:S07]  /*5820*/  LOP3.LUT R0, R5, R0, R6, 0xfe, !PT ;  /* 0x0000000005007212 */ /* 0x000fce00078efe06 */
.L_x_3248:
[----:B------:R-:W-:Y:S05]  /*5830*/  BSYNC B0 ;  /* 0x0000000000007941 */ /* 0x000fea0003800000 */
.L_x_3247:
[----:B------:R-:W-:-:S04]  /*5840*/  FMUL.FTZ R0, R0, 1 ;  /* 0x3f80000000007820 */ /* 0x000fc80000410000 */
[----:B------:R0:W3:Y:S01]  /*5850*/  F2F.F64.F32 R18, R0 ;  /* 0x0000000000127310 */ /* 0x0000e20000201800 */
[----:B------:R-:W-:Y:S05]  /*5860*/  BRA `(.L_x_3232) ;  /* 0x0000000400187947 */ /* 0x000fea0003800000 */
.L_x_3245:
        /* <DEDUP_REMOVED lines=21> */
.L_x_3254:
[----:B------:R-:W-:Y:S05]  /*59c0*/  BSYNC B1 ;  /* 0x0000000000017941 */ /* 0x000fea0003800000 */
.L_x_3253:
[----:B------:R-:W-:Y:S01]  /*59d0*/  LEA R5, R0, 0x37800000, 0x17 ;  /* 0x3780000000057811 */ /* 0x000fe200078eb8ff */
[----:B------:R-:W-:-:S05]  /*59e0*/  IMAD.SHL.U32 R0, R3, 0x200000, RZ ;  /* 0x0020000003007824 */ /* 0x000fca00078e00ff */
[----:B------:R-:W-:-:S07]  /*59f0*/  LOP3.LUT R0, R5, R0, R6, 0xfe, !PT ;  /* 0x0000000005007212 */ /* 0x000fce00078efe06 */
.L_x_3252:
[----:B------:R-:W-:Y:S05]  /*5a00*/  BSYNC B0 ;  /* 0x0000000000007941 */ /* 0x000fea0003800000 */
.L_x_3251:
[----:B------:R-:W-:-:S04]  /*5a10*/  FMUL.FTZ R0, R0, 1 ;  /* 0x3f80000000007820 */ /* 0x000fc80000410000 */
[----:B------:R0:W3:Y:S01]  /*5a20*/  F2F.F64.F32 R18, R0 ;  /* 0x0000000000127310 */ /* 0x0000e20000201800 */
[----:B------:R-:W-:Y:S05]  /*5a30*/  BRA `(.L_x_3232) ;  /* 0x0000000000a47947 */ /* 0x000fea0003800000 */
.L_x_3244:
        /* <DEDUP_REMOVED lines=14> */
.L_x_3258:
[----:B------:R-:W-:Y:S05]  /*5b20*/  BSYNC B0 ;  /* 0x0000000000007941 */ /* 0x000fea0003800000 */
.L_x_3257:
[----:B------:R-:W-:-:S04]  /*5b30*/  FMUL.FTZ R0, R0, 1 ;  /* 0x3f80000000007820 */ /* 0x000fc80000410000 */
[----:B------:R0:W3:Y:S01]  /*5b40*/  F2F.F64.F32 R18, R0 ;  /* 0x0000000000127310 */ /* 0x0000e20000201800 */
[----:B------:R-:W-:Y:S05]  /*5b50*/  BRA `(.L_x_3232) ;  /* 0x00000000005c7947 */ /* 0x000fea0003800000 */
.L_x_3231:
        /* <DEDUP_REMOVED lines=16> */
.L_x_3259:
[----:B------:R-:W-:Y:S01]  /*5c60*/  CS2R R18, SRZ ;  /* 0x0000000000127805 */ /* 0x000fe2000001ff00 */
[----:B------:R-:W-:Y:S06]  /*5c70*/  BRA `(.L_x_3232) ;  /* 0x0000000000147947 */ /* 0x000fec0003800000 */
.L_x_3256:
[----:B------:R-:W3:Y:S02]  /*5c80*/  LDG.E.64 R18, desc[UR36][R4.64] ;  /* 0x0000002404127981 */ /* 0x000ee4000c1e1b00 */
[----:B---3--:R-:W0:Y:S01]  /*5c90*/  I2F.F64.U64 R18, R18 ;  /* 0x0000001200127312 */ /* 0x008e220000301800 */
[----:B------:R-:W-:Y:S05]  /*5ca0*/  BRA `(.L_x_3232) ;  /* 0x0000000000087947 */ /* 0x000fea0003800000 */
.L_x_3255:
[----:B------:R-:W3:Y:S02]  /*5cb0*/  LDG.E R4, desc[UR36][R4.64] ;  /* 0x0000002404047981 */ /* 0x000ee4000c1e1900 */
[----:B---3--:R0:W3:Y:S02]  /*5cc0*/  I2F.F64.U32 R18, R4 ;  /* 0x0000000400127312 */ /* 0x0080e40000201800 */
.L_x_3232:
[----:B------:R-:W-:-:S07]  /*5cd0*/  VIADD R35, R35, 0x80 ;  /* 0x0000008023237836 */ /* 0x000fce0000000000 */
.L_x_3193:
[----:B------:R-:W-:Y:S05]  /*5ce0*/  BSYNC B6 ;  /* 0x0000000000067941 */ /* 0x000fea0003800000 */
.L_x_3192:
        /* <DEDUP_REMOVED lines=24> */
.L_x_3265:
[----:B------:R-:W3:Y:S02]  /*5e70*/  LDG.E.U8 R4, desc[UR36][R4.64] ;  /* 0x0000002404047981 */ /* 0x000ee4000c1e1100 */
[----:B---3--:R0:W3:Y:S01]  /*5e80*/  I2F.F64.U16 R16, R4 ;  /* 0x0000000400107312 */ /* 0x0080e20000101800 */
[----:B------:R-:W-:Y:S05]  /*5e90*/  BRA `(.L_x_3267) ;  /* 0x0000000c00707947 */ /* 0x000fea0003800000 */
.L_x_3264:
        /* <DEDUP_REMOVED lines=9> */
.L_x_3269:
[----:B------:R-:W3:Y:S02]  /*5f30*/  LDG.E R4, desc[UR36][R4.64] ;  /* 0x0000002404047981 */ /* 0x000ee4000c1e1900 */
[----:B---3--:R0:W3:Y:S01]  /*5f40*/  I2F.F64 R16, R4 ;  /* 0x0000000400107312 */ /* 0x0080e20000201c00 */
[----:B------:R-:W-:Y:S05]  /*5f50*/  BRA `(.L_x_3267) ;  /* 0x0000000c00407947 */ /* 0x000fea0003800000 */
.L_x_3268:
[----:B------:R-:W3:Y:S02]  /*5f60*/  LDG.E.U16 R4, desc[UR36][R4.64] ;  /* 0x0000002404047981 */ /* 0x000ee4000c1e1500 */
[----:B---3--:R0:W3:Y:S01]  /*5f70*/  I2F.F64.S16 R16, R4 ;  /* 0x0000000400107312 */ /* 0x0080e20000101c00 */
[----:B------:R-:W-:Y:S05]  /*5f80*/  BRA `(.L_x_3267) ;  /* 0x0000000c00347947 */ /* 0x000fea0003800000 */
.L_x_3263:
        /* <DEDUP_REMOVED lines=10> */
.L_x_3271:
[----:B------:R-:W3:Y:S02]  /*6030*/  LDG.E.U16 R0, desc[UR36][R4.64] ;  /* 0x0000002404007981 */ /* 0x000ee4000c1e1500 */
[----:B---3--:R-:W-:-:S05]  /*6040*/  HADD2.F32 R0, -RZ, R0.H0_H0 ;  /* 0x20000000ff007230 */ /* 0x008fca0000004100 */
[----:B------:R-:W-:-:S04]  /*6050*/  FMUL.FTZ R0, R0, 1 ;  /* 0x3f80000000007820 */ /* 0x000fc80000410000 */
[----:B------:R0:W3:Y:S01]  /*6060*/  F2F.F64.F32 R16, R0 ;  /* 0x0000000000107310 */ /* 0x0000e20000201800 */
[----:B------:R-:W-:Y:S05]  /*6070*/  BRA `(.L_x_3267) ;  /* 0x0000000800f87947 */ /* 0x000fea0003800000 */
.L_x_3270:
        /* <DEDUP_REMOVED lines=10> */
.L_x_3273:
[----:B------:R-:W3:Y:S02]  /*6120*/  LDG.E.U16 R4, desc[UR36][R4.64] ;  /* 0x0000002404047981 */ /* 0x000ee4000c1e1500 */
[----:B---3--:R-:W-:-:S05]  /*6130*/  HADD2.F32 R0, -RZ, R4.H0_H0 ;  /* 0x20000004ff007230 */ /* 0x008fca0000004100 */
[----:B------:R-:W-:-:S04]  /*6140*/  FMUL.FTZ R0, R0, 1 ;  /* 0x3f80000000007820 */ /* 0x000fc80000410000 */
[----:B------:R0:W3:Y:S01]  /*6150*/  F2F.F64.F32 R16, R0 ;  /* 0x0000000000107310 */ /* 0x0000e20000201800 */
[----:B------:R-:W-:Y:S05]  /*6160*/  BRA `(.L_x_3267) ;  /* 0x0000000800bc7947 */ /* 0x000fea0003800000 */
.L_x_3272:
[----:B------:R0:W5:Y:S01]  /*6170*/  LDG.E.64 R16, desc[UR36][R4.64] ;  /* 0x0000002404107981 */ /* 0x000162000c1e1b00 */
[----:B------:R-:W-:Y:S05]  /*6180*/  BRA `(.L_x_3267) ;  /* 0x0000000800b47947 */ /* 0x000fea0003800000 */
.L_x_3262:
        /* <DEDUP_REMOVED lines=13> */
.L_x_3276:
[----:B------:R0:W5:Y:S01]  /*6260*/  LDG.E.64 R16, desc[UR36][R4.64] ;  /* 0x0000002404107981 */ /* 0x000162000c1e1b00 */
[----:B------:R-:W-:Y:S05]  /*6270*/  BRA `(.L_x_3267) ;  /* 0x0000000800787947 */ /* 0x000fea0003800000 */
.L_x_3275:
        /* <DEDUP_REMOVED lines=28> */
.L_x_3278:
        /* <DEDUP_REMOVED lines=15> */
.L_x_3277:
[----:B------:R-:W3:Y:S02]  /*6530*/  LDG.E.U16 R0, desc[UR36][R4.64] ;  /* 0x0000002404007981 */ /* 0x000ee4000c1e1500 */
[----:B---3--:R-:W-:-:S04]  /*6540*/  IMAD.U32 R0, R0, 0x10000, RZ ;  /* 0x0001000000007824 */ /* 0x008fc800078e00ff */
[----:B------:R-:W-:-:S04]  /*6550*/  FMUL.FTZ R0, R0, 1 ;  /* 0x3f80000000007820 */ /* 0x000fc80000410000 */
[----:B------:R0:W3:Y:S01]  /*6560*/  F2F.F64.F32 R16, R0 ;  /* 0x0000000000107310 */ /* 0x0000e20000201800 */
[----:B------:R-:W-:Y:S05]  /*6570*/  BRA `(.L_x_3267) ;  /* 0x0000000400b87947 */ /* 0x000fea0003800000 */
.L_x_3274:
        /* <DEDUP_REMOVED lines=11> */
.L_x_3281:
        /* <DEDUP_REMOVED lines=21> */
.L_x_3285:
[----:B------:R-:W-:Y:S05]  /*6780*/  BSYNC B1 ;  /* 0x0000000000017941 */ /* 0x000fea0003800000 */
.L_x_3284:
[----:B------:R-:W-:Y:S01]  /*6790*/  LEA R5, R0, 0x3b800000, 0x17 ;  /* 0x3b80000000057811 */ /* 0x000fe200078eb8ff */
[----:B------:R-:W-:-:S05]  /*67a0*/  IMAD.SHL.U32 R0, R3, 0x100000, RZ ;  /* 0x0010000003007824 */ /* 0x000fca00078e00ff */
[----:B------:R-:W-:-:S07]  /*67b0*/  LOP3.LUT R0, R5, R0, R6, 0xfe, !PT ;  /* 0x0000000005007212 */ /* 0x000fce00078efe06 */
.L_x_3283:
[----:B------:R-:W-:Y:S05]  /*67c0*/  BSYNC B0 ;  /* 0x0000000000007941 */ /* 0x000fea0003800000 */
.L_x_3282:
[----:B------:R-:W-:-:S04]  /*67d0*/  FMUL.FTZ R0, R0, 1 ;  /* 0x3f80000000007820 */ /* 0x000fc80000410000 */
[----:B------:R0:W3:Y:S01]  /*67e0*/  F2F.F64.F32 R16, R0 ;  /* 0x0000000000107310 */ /* 0x0000e20000201800 */
[----:B------:R-:W-:Y:S05]  /*67f0*/  BRA `(.L_x_3267) ;  /* 0x0000000400187947 */ /* 0x000fea0003800000 */
.L_x_3280:
        /* <DEDUP_REMOVED lines=21> */
.L_x_3289:
[----:B------:R-:W-:Y:S05]  /*6950*/  BSYNC B1 ;  /* 0x0000000000017941 */ /* 0x000fea0003800000 */
.L_x_3288:
[----:B------:R-:W-:Y:S01]  /*6960*/  LEA R5, R0, 0x37800000, 0x17 ;  /* 0x3780000000057811 */ /* 0x000fe200078eb8ff */
[----:B------:R-:W-:-:S05]  /*6970*/  IMAD.SHL.U32 R0, R3, 0x200000, RZ ;  /* 0x0020000003007824 */ /* 0x000fca00078e00ff */
[----:B------:R-:W-:-:S07]  /*6980*/  LOP3.LUT R0, R5, R0, R6, 0xfe, !PT ;  /* 0x0000000005007212 */ /* 0x000fce00078efe06 */
.L_x_3287:
[----:B------:R-:W-:Y:S05]  /*6990*/  BSYNC B0 ;  /* 0x0000000000007941 */ /* 0x000fea0003800000 */
.L_x_3286:
[----:B------:R-:W-:-:S04]  /*69a0*/  FMUL.FTZ R0, R0, 1 ;  /* 0x3f80000000007820 */ /* 0x000fc80000410000 */
[----:B------:R0:W3:Y:S01]  /*69b0*/  F2F.F64.F32 R16, R0 ;  /* 0x0000000000107310 */ /* 0x0000e20000201800 */
[----:B------:R-:W-:Y:S05]  /*69c0*/  BRA `(.L_x_3267) ;  /* 0x0000000000a47947 */ /* 0x000fea0003800000 */
.L_x_3279:
        /* <DEDUP_REMOVED lines=14> */
.L_x_3293:
[----:B------:R-:W-:Y:S05]  /*6ab0*/  BSYNC B0 ;  /* 0x0000000000007941 */ /* 0x000fea0003800000 */
.L_x_3292:
[----:B------:R-:W-:-:S04]  /*6ac0*/  FMUL.FTZ R0, R0, 1 ;  /* 0x3f80000000007820 */ /* 0x000fc80000410000 */
[----:B------:R0:W3:Y:S01]  /*6ad0*/  F2F.F64.F32 R16, R0 ;  /* 0x0000000000107310 */ /* 0x0000e20000201800 */
[----:B------:R-:W-:Y:S05]  /*6ae0*/  BRA `(.L_x_3267) ;  /* 0x00000000005c7947 */ /* 0x000fea0003800000 */
.L_x_3266:
        /* <DEDUP_REMOVED lines=16> */
.L_x_3294:
[----:B------:R-:W-:Y:S01]  /*6bf0*/  CS2R R16, SRZ ;  /* 0x0000000000107805 */ /* 0x000fe2000001ff00 */
[----:B------:R-:W-:Y:S06]  /*6c00*/  BRA `(.L_x_3267) ;  /* 0x0000000000147947 */ /* 0x000fec0003800000 */
.L_x_3291:
[----:B------:R-:W3:Y:S02]  /*6c10*/  LDG.E.64 R16, desc[UR36][R4.64] ;  /* 0x0000002404107981 */ /* 0x000ee4000c1e1b00 */
[----:B---3--:R-:W0:Y:S01]  /*6c20*/  I2F.F64.U64 R16, R16 ;  /* 0x0000001000107312 */ /* 0x008e220000301800 */
[----:B------:R-:W-:Y:S05]  /*6c30*/  BRA `(.L_x_3267) ;  /* 0x0000000000087947 */ /* 0x000fea0003800000 */
.L_x_3290:
[----:B------:R-:W3:Y:S02]  /*6c40*/  LDG.E R4, desc[UR36][R4.64] ;  /* 0x0000002404047981 */ /* 0x000ee4000c1e1900 */
[----:B---3--:R0:W3:Y:S02]  /*6c50*/  I2F.F64.U32 R16, R4 ;  /* 0x0000000400107312 */ /* 0x0080e40000201800 */
.L_x_3267:
        /* <DEDUP_REMOVED lines=20> */
.L_x_3298:
[----:B------:R-:W2:Y:S02]  /*6da0*/  LDG.E.U8 R4, desc[UR36][R4.64] ;  /* 0x0000002404047981 */ /* 0x000ea4000c1e1100 */
[----:B--2---:R0:W1:Y:S01]  /*6db0*/  I2F.F64.U16 R26, R4 ;  /* 0x00000004001a7312 */ /* 0x0040620000101800 */
[----:B------:R-:W-:Y:S05]  /*6dc0*/  BRA `(.L_x_3261) ;  /* 0x0000000c006c7947 */ /* 0x000fea0003800000 */
.L_x_3297:
        /* <DEDUP_REMOVED lines=9> */
.L_x_3301:
[----:B------:R-:W2:Y:S02]  /*6e60*/  LDG.E R4, desc[UR36][R4.64] ;  /* 0x0000002404047981 */ /* 0x000ea4000c1e1900 */
[----:B--2---:R0:W1:Y:S01]  /*6e70*/  I2F.F64 R26, R4 ;  /* 0x00000004001a7312 */ /* 0x0040620000201c00 */
[----:B------:R-:W-:Y:S05]  /*6e80*/  BRA `(.L_x_3261) ;  /* 0x0000000c003c7947 */ /* 0x000fea0003800000 */
.L_x_3300:
[----:B------:R-:W2:Y:S02]  /*6e90*/  LDG.E.U16 R4, desc[UR36][R4.64] ;  /* 0x0000002404047981 */ /* 0x000ea4000c1e1500 */
[----:B--2---:R0:W1:Y:S01]  /*6ea0*/  I2F.F64.S16 R26, R4 ;  /* 0x00000004001a7312 */ /* 0x0040620000101c00 */
[----:B------:R-:W-:Y:S05]  /*6eb0*/  BRA `(.L_x_3261) ;  /* 0x0000000c00307947 */ /* 0x000fea0003800000 */
.L_x_3296:
        /* <DEDUP_REMOVED lines=10> */
.L_x_3303:
[----:B------:R-:W2:Y:S02]  /*6f60*/  LDG.E.U16 R0, desc[UR36][R4.64] ;  /* 0x0000002404007981 */ /* 0x000ea4000c1e1500 */
[----:B--2---:R-:W-:-:S05]  /*6f70*/  HADD2.F32 R0, -RZ, R0.H0_H0 ;  /* 0x20000000ff007230 */ /* 0x004fca0000004100 */
[----:B------:R-:W-:-:S04]  /*6f80*/  FMUL.FTZ R0, R0, 1 ;  /* 0x3f80000000007820 */ /* 0x000fc80000410000 */
[----:B------:R0:W1:Y:S01]  /*6f90*/  F2F.F64.F32 R26, R0 ;  /* 0x00000000001a7310 */ /* 0x0000620000201800 */
[----:B------:R-:W-:Y:S05]  /*6fa0*/  BRA `(.L_x_3261) ;  /* 0x0000000800f47947 */ /* 0x000fea0003800000 */
.L_x_3302:
        /* <DEDUP_REMOVED lines=10> */
.L_x_3305:
[----:B------:R-:W2:Y:S02]  /*7050*/  LDG.E.U16 R4, desc[UR36][R4.64] ;  /* 0x0000002404047981 */ /* 0x000ea4000c1e1500 */
[----:B--2---:R-:W-:-:S05]  /*7060*/  HADD2.F32 R0, -RZ, R4.H0_H0 ;  /* 0x20000004ff007230 */ /* 0x004fca0000004100 */
[----:B------:R-:W-:-:S04]  /*7070*/  FMUL.FTZ R0, R0, 1 ;  /* 0x3f80000000007820 */ /* 0x000fc80000410000 */
[----:B------:R0:W1:Y:S01]  /*7080*/  F2F.F64.F32 R26, R0 ;  /* 0x00000000001a7310 */ /* 0x0000620000201800 */
[----:B------:R-:W-:Y:S05]  /*7090*/  BRA `(.L_x_3261) ;  /* 0x0000000800b87947 */ /* 0x000fea0003800000 */
.L_x_3304:
[----:B------:R0:W5:Y:S01]  /*70a0*/  LDG.E.64 R26, desc[UR36][R4.64] ;  /* 0x00000024041a7981 */ /* 0x000162000c1e1b00 */
[----:B------:R-:W-:Y:S05]  /*70b0*/  BRA `(.L_x_3261) ;  /* 0x0000000800b07947 */ /* 0x000fea0003800000 */
.L_x_3295:
        /* <DEDUP_REMOVED lines=13> */
.L_x_3308:
[----:B------:R0:W5:Y:S01]  /*7190*/  LDG.E.64 R26, desc[UR36][R4.64] ;  /* 0x00000024041a7981 */ /* 0x000162000c1e1b00 */
[----:B------:R-:W-:Y:S05]  /*71a0*/  BRA `(.L_x_3261) ;  /* 0x0000000800747947 */ /* 0x000fea0003800000 */
.L_x_3307:
        /* <DEDUP_REMOVED lines=28> */
.L_x_3310:
        /* <DEDUP_REMOVED lines=15> */
.L_x_3309:
[----:B------:R-:W2:Y:S02]  /*7460*/  LDG.E.U16 R0, desc[UR36][R4.64] ;  /* 0x0000002404007981 */ /* 0x000ea4000c1e1500 */
[----:B--2---:R-:W-:-:S04]  /*7470*/  IMAD.U32 R0, R0, 0x10000, RZ ;  /* 0x0001000000007824 */ /* 0x004fc800078e00ff */
[----:B------:R-:W-:-:S04]  /*7480*/  FMUL.FTZ R0, R0, 1 ;  /* 0x3f80000000007820 */ /* 0x000fc80000410000 */
[----:B------:R0:W1:Y:S01]  /*7490*/  F2F.F64.F32 R26, R0 ;  /* 0x00000000001a7310 */ /* 0x0000620000201800 */
[----:B------:R-:W-:Y:S05]  /*74a0*/  BRA `(.L_x_3261) ;  /* 0x0000000400b47947 */ /* 0x000fea0003800000 */
.L_x_3306:
        /* <DEDUP_REMOVED lines=11> */
.L_x_3313:
        /* <DEDUP_REMOVED lines=21> */
.L_x_3317:
[----:B------:R-:W-:Y:S05]  /*76b0*/  BSYNC B1 ;  /* 0x0000000000017941 */ /* 0x000fea0003800000 */
.L_x_3316:
[----:B------:R-:W-:Y:S01]  /*76c0*/  LEA R5, R0, 0x3b800000, 0x17 ;  /* 0x3b80000000057811 */ /* 0x000fe200078eb8ff */
[----:B------:R-:W-:-:S05]  /*76d0*/  IMAD.SHL.U32 R0, R3, 0x100000, RZ ;  /* 0x0010000003007824 */ /* 0x000fca00078e00ff */
[----:B------:R-:W-:-:S07]  /*76e0*/  LOP3.LUT R0, R5, R0, R6, 0xfe, !PT ;  /* 0x0000000005007212 */ /* 0x000fce00078efe06 */
.L_x_3315:
[----:B------:R-:W-:Y:S05]  /*76f0*/  BSYNC B0 ;  /* 0x0000000000007941 */ /* 0x000fea0003800000 */
.L_x_3314:
[----:B------:R-:W-:-:S04]  /*7700*/  FMUL.FTZ R0, R0, 1 ;  /* 0x3f80000000007820 */ /* 0x000fc80000410000 */
[----:B------:R0:W1:Y:S01]  /*7710*/  F2F.F64.F32 R26, R0 ;  /* 0x00000000001a7310 */ /* 0x0000620000201800 */
[----:B------:R-:W-:Y:S05]  /*7720*/  BRA `(.L_x_3261) ;  /* 0x0000000400147947 */ /* 0x000fea0003800000 */
.L_x_3312:
        /* <DEDUP_REMOVED lines=21> */
.L_x_3321:
[----:B------:R-:W-:Y:S05]  /*7880*/  BSYNC B1 ;  /* 0x0000000000017941 */ /* 0x000fea0003800000 */
.L_x_3320:
[----:B------:R-:W-:Y:S01]  /*7890*/  LEA R5, R0, 0x37800000, 0x17 ;  /* 0x3780000000057811 */ /* 0x000fe200078eb8ff */
[----:B------:R-:W-:-:S05]  /*78a0*/  IMAD.SHL.U32 R0, R3, 0x200000, RZ ;  /* 0x0020000003007824 */ /* 0x000fca00078e00ff */
[----:B------:R-:W-:-:S07]  /*78b0*/  LOP3.LUT R0, R5, R0, R6, 0xfe, !PT ;  /* 0x0000000005007212 */ /* 0x000fce00078efe06 */
.L_x_3319:
[----:B------:R-:W-:Y:S05]  /*78c0*/  BSYNC B0 ;  /* 0x0000000000007941 */ /* 0x000fea0003800000 */
.L_x_3318:
[----:B------:R-:W-:-:S04]  /*78d0*/  FMUL.FTZ R0, R0, 1 ;  /* 0x3f80000000007820 */ /* 0x000fc80000410000 */
[----:B------:R0:W1:Y:S01]  /*78e0*/  F2F.F64.F32 R26, R0 ;  /* 0x00000000001a7310 */ /* 0x0000620000201800 */
[----:B------:R-:W-:Y:S05]  /*78f0*/  BRA `(.L_x_3261) ;  /* 0x0000000000a07947 */ /* 0x000fea0003800000 */
.L_x_3311:
        /* <DEDUP_REMOVED lines=14> */
.L_x_3325:
[----:B------:R-:W-:Y:S05]  /*79e0*/  BSYNC B0 ;  /* 0x0000000000007941 */ /* 0x000fea0003800000 */
.L_x_3324:
[----:B------:R-:W-:-:S04]  /*79f0*/  FMUL.FTZ R0, R0, 1 ;  /* 0x3f80000000007820 */ /* 0x000fc80000410000 */
[----:B------:R0:W1:Y:S01]  /*7a00*/  F2F.F64.F32 R26, R0 ;  /* 0x00000000001a7310 */ /* 0x0000620000201800 */
[----:B------:R-:W-:Y:S05]  /*7a10*/  BRA `(.L_x_3261) ;  /* 0x0000000000587947 */ /* 0x000fea0003800000 */
.L_x_3299:
        /* <DEDUP_REMOVED lines=16> */
.L_x_3326:
[----:B------:R-:W-:Y:S05]  /*7b20*/  BRA `(.L_x_3261) ;  /* 0x0000000000147947 */ /* 0x000fea0003800000 */
.L_x_3323:
[----:B------:R-:W2:Y:S02]  /*7b30*/  LDG.E.64 R26, desc[UR36][R4.64] ;  /* 0x00000024041a7981 */ /* 0x000ea4000c1e1b00 */
[----:B--2---:R-:W0:Y:S01]  /*7b40*/  I2F.F64.U64 R26, R26 ;  /* 0x0000001a001a7312 */ /* 0x004e220000301800 */
[----:B------:R-:W-:Y:S05]  /*7b50*/  BRA `(.L_x_3261) ;  /* 0x0000000000087947 */ /* 0x000fea0003800000 */
.L_x_3322:
[----:B------:R-:W2:Y:S02]  /*7b60*/  LDG.E R4, desc[UR36][R4.64] ;  /* 0x0000002404047981 */ /* 0x000ea4000c1e1900 */
[----:B--2---:R0:W1:Y:S02]  /*7b70*/  I2F.F64.U32 R26, R4 ;  /* 0x00000004001a7312 */ /* 0x0040640000201800 */
.L_x_3261:
[----:B------:R-:W-:Y:S05]  /*7b80*/  BSYNC B6 ;  /* 0x0000000000067941 */ /* 0x000fea0003800000 */
.L_x_3260:
[----:B------:R-:W2:Y:S01]  /*7b90*/  S2R R23, SR_TID.X ;  /* 0x0000000000177919 */ /* 0x000ea20000002100 */
[----:B01--45:R-:W-:Y:S01]  /*7ba0*/  DMUL R36, R36, R28 ;  /* 0x0000001c24247228 */ /* 0x033fe20000000000 */
[----:B------:R-:W-:Y:S01]  /*7bb0*/  BSSY B6, `(.L_x_3327) ;  /* 0x000012c000067945 */ /* 0x000fe20003800000 */
[----:B--23--:R-:W-:Y:S02]  /*7bc0*/  DMUL R4, R32, R30 ;  /* 0x0000001e20047228 */ /* 0x00cfe40000000000 */
[----:B------:R-:W-:Y:S01]  /*7bd0*/  DSETP.GT.AND P2, PT, R28, RZ, PT ;  /* 0x000000ff1c00722a */ /* 0x000fe20003f44000 */
[----:B------:R-:W0:Y:S01]  /*7be0*/  LDC.U8 R32, c[0x0][0x240] ;  /* 0x00009000ff207b82 */ /* 0x000e220000000000 */
[----:B------:R-:W-:Y:S02]  /*7bf0*/  DSETP.GT.AND P0, PT, R30, RZ, PT ;  /* 0x000000ff1e00722a */ /* 0x000fe40003f04000 */
[----:B------:R-:W-:Y:S02]  /*7c00*/  DMUL R18, R18, R24 ;  /* 0x0000001812127228 */ /* 0x000fe40000000000 */
[----:B------:R-:W-:Y:S01]  /*7c10*/  FSEL R0, R28, R36, P2 ;  /* 0x000000241c007208 */ /* 0x000fe20001000000 */
[----:B------:R-:W-:Y:S01]  /*7c20*/  DMUL R26, R16, R26 ;  /* 0x0000001a101a7228 */ /* 0x000fe20000000000 */
[----:B------:R-:W-:Y:S01]  /*7c30*/  FSEL R28, R30, R4, P0 ;  /* 0x000000041e1c7208 */ /* 0x000fe20000000000 */
[----:B------:R-:W-:Y:S01]  /*7c40*/  DSETP.GT.AND P1, PT, R24, RZ, PT ;  /* 0x000000ff1800722a */ /* 0x000fe20003f24000 */
[----:B------:R-:W-:Y:S01]  /*7c50*/  FSEL R31, R31, R5, P0 ;  /* 0x000000051f1f7208 */ /* 0x000fe20000000000 */
[----:B------:R-:W-:Y:S01]  /*7c60*/  IMAD.MOV.U32 R4, RZ, RZ, R0 ;  /* 0x000000ffff047224 */ /* 0x000fe200078e0000 */
[----:B------:R-:W-:Y:S01]  /*7c70*/  FSEL R29, R29, R37, P2 ;  /* 0x000000251d1d7208 */ /* 0x000fe20001000000 */
[----:B------:R-:W-:-:S02]  /*7c80*/  DSETP.GT.AND P2, PT, R16, RZ, PT ;  /* 0x000000ff1000722a */ /* 0x000fc40003f44000 */
[----:B------:R-:W-:Y:S02]  /*7c90*/  FSEL R24, R24, R18, P1 ;  /* 0x0000001218187208 */ /* 0x000fe40000800000 */
[----:B------:R-:W-:Y:S01]  /*7ca0*/  IMAD.MOV.U32 R5, RZ, RZ, R29 ;  /* 0x000000ffff057224 */ /* 0x000fe200078e001d */
[----:B------:R-:W-:Y:S01]  /*7cb0*/  FSEL R25, R25, R19, P1 ;  /* 0x0000001319197208 */ /* 0x000fe20000800000 */
[----:B------:R-:W-:Y:S01]  /*7cc0*/  IMAD.MOV.U32 R29, RZ, RZ, R31 ;  /* 0x000000ffff1d7224 */ /* 0x000fe200078e001f */
[----:B------:R-:W-:Y:S02]  /*7cd0*/  FSEL R16, R16, R26, P2 ;  /* 0x0000001a10107208 */ /* 0x000fe40001000000 */
[----:B------:R-:W-:Y:S02]  /*7ce0*/  FSEL R17, R17, R27, P2 ;  /* 0x0000001b11117208 */ /* 0x000fe40001000000 */
[----:B------:R-:W-:-:S13]  /*7cf0*/  ISETP.GE.AND P0, PT, R23, R2, PT ;  /* 0x000000021700720c */ /* 0x000fda0003f06270 */
[----:B------:R-:W-:Y:S05]  /*7d00*/  @P0 BRA `(.L_x_3328) ;  /* 0x0000001000580947 */ /* 0x000fea0003800000 */
[----:B------:R-:W1:Y:S01]  /*7d10*/  LDC.64 R8, c[0x0][0x218] ;  /* 0x00008600ff087b82 */ /* 0x000e620000000a00 */
[----:B------:R-:W-:Y:S01]  /*7d20*/  IMAD R0, R22, 0x200, R23 ;  /* 0x0000020016007824 */ /* 0x000fe200078e0217 */
[----:B0-----:R-:W-:Y:S01]  /*7d30*/  PRMT R6, R32, 0x9910, RZ ;  /* 0x0000991020067816 */ /* 0x001fe200000000ff */
[----:B------:R-:W-:Y:S01]  /*7d40*/  ULDC UR4, c[0x0][0x244] ;  /* 0x0000910000047ab9 */ /* 0x000fe20000000800 */
[----:B------:R-:W-:Y:S02]  /*7d50*/  VIADD R23, R23, 0x80 ;  /* 0x0000008017177836 */ /* 0x000fe40000000000 */
[----:B------:R-:W-:Y:S02]  /*7d60*/  IMAD R3, R0, UR4, RZ ;  /* 0x0000000400037c24 */ /* 0x000fe4000f8e02ff */
[----:B------:R-:W-:-:S05]  /*7d70*/  IMAD.MOV.U32 R0, RZ, RZ, R6 ;  /* 0x000000ffff007224 */ /* 0x000fca00078e0006 */
[----:B------:R-:W-:Y:S02]  /*7d80*/  ISETP.GT.AND P0, PT, R0, 0x9, PT ;  /* 0x000000090000780c */ /* 0x000fe40003f04270 */
[----:B-1----:R-:W-:-:S05]  /*7d90*/  IADD3 R8, P1, R3, R8, RZ ;  /* 0x0000000803087210 */ /* 0x002fca0007f3e0ff */
        /* <DEDUP_REMOVED lines=13> */
.L_x_3332:
[----:B------:R-:W0:Y:S02]  /*7e70*/  F2I.S64.F64.TRUNC R4, R4 ;  /* 0x0000000400047311 */ /* 0x000e24000030d900 */
[----:B0-----:R-:W-:-:S05]  /*7e80*/  IMAD.MOV.U32 R3, RZ, RZ, R4 ;  /* 0x000000ffff037224 */ /* 0x001fca00078e0004 */
[----:B------:R0:W-:Y:S01]  /*7e90*/  STG.E.U8 desc[UR36][R8.64], R3 ;  /* 0x0000000308007986 */ /* 0x0001e2000c101124 */
[----:B------:R-:W-:Y:S05]  /*7ea0*/  BRA `(.L_x_3328) ;  /* 0x0000000c00f07947 */ /* 0x000fea0003800000 */
.L_x_3331:
        /* <DEDUP_REMOVED lines=9> */
.L_x_3335:
[----:B------:R-:W0:Y:S02]  /*7f40*/  F2I.F64.TRUNC R5, R4 ;  /* 0x0000000400057311 */ /* 0x000e24000030d100 */
[----:B0-----:R0:W-:Y:S01]  /*7f50*/  STG.E desc[UR36][R8.64], R5 ;  /* 0x0000000508007986 */ /* 0x0011e2000c101924 */
[----:B------:R-:W-:Y:S05]  /*7f60*/  BRA `(.L_x_3328) ;  /* 0x0000000c00c07947 */ /* 0x000fea0003800000 */
.L_x_3334:
[----:B------:R-:W0:Y:S02]  /*7f70*/  F2I.F64.TRUNC R5, R4 ;  /* 0x0000000400057311 */ /* 0x000e24000030d100 */
[----:B0-----:R0:W-:Y:S01]  /*7f80*/  STG.E.U16 desc[UR36][R8.64], R5 ;  /* 0x0000000508007986 */ /* 0x0011e2000c101524 */
[----:B------:R-:W-:Y:S05]  /*7f90*/  BRA `(.L_x_3328) ;  /* 0x0000000c00b47947 */ /* 0x000fea0003800000 */
.L_x_3330:
        /* <DEDUP_REMOVED lines=13> */
.L_x_3337:
        /* <DEDUP_REMOVED lines=8> */
.L_x_3336:
        /* <DEDUP_REMOVED lines=14> */
.L_x_3339:
        /* <DEDUP_REMOVED lines=9> */
.L_x_3338:
[----:B------:R0:W-:Y:S01]  /*8260*/  STG.E.64 desc[UR36][R8.64], R4 ;  /* 0x0000000408007986 */ /* 0x0001e2000c101b24 */
[----:B------:R-:W-:Y:S05]  /*8270*/  BRA `(.L_x_3328) ;  /* 0x0000000800fc7947 */ /* 0x000fea0003800000 */
.L_x_3329:
        /* <DEDUP_REMOVED lines=12> */
.L_x_3342:
[----:B------:R-:W-:-:S05]  /*8340*/  CS2R R6, SRZ ;  /* 0x0000000000067805 */ /* 0x000fca000001ff00 */
[----:B------:R0:W-:Y:S01]  /*8350*/  STG.E.128 desc[UR36][R8.64], R4 ;  /* 0x0000000408007986 */ /* 0x0001e2000c101d24 */
[----:B------:R-:W-:Y:S05]  /*8360*/  BRA `(.L_x_3328) ;  /* 0x0000000800c07947 */ /* 0x000fea0003800000 */
.L_x_3341:
        /* <DEDUP_REMOVED lines=25> */
.L_x_3346:
[----:B------:R-:W-:Y:S05]  /*8500*/  BSYNC B0 ;  /* 0x0000000000007941 */ /* 0x000fea0003800000 */
.L_x_3345:
[----:B------:R-:W-:-:S05]  /*8510*/  LOP3.LUT R7, R0, R7, RZ, 0xfc, !PT ;  /* 0x0000000700077212 */ /* 0x000fca00078efcff */
[----:B------:R0:W-:Y:S01]  /*8520*/  STG.E.U8 desc[UR36][R8.64], R7 ;  /* 0x0000000708007986 */ /* 0x0001e2000c101124 */
[----:B------:R-:W-:Y:S05]  /*8530*/  BRA `(.L_x_3328) ;  /* 0x00000008004c7947 */ /* 0x000fea0003800000 */
.L_x_3344:
        /* <DEDUP_REMOVED lines=17> */
.L_x_3348:
[----:B------:R-:W-:Y:S01]  /*8650*/  IMAD.MOV.U32 R0, RZ, RZ, 0x7f ;  /* 0x0000007fff007424 */ /* 0x000fe200078e00ff */
[----:B------:R-:W-:-:S04]  /*8660*/  ISETP.GT.U32.AND P0, PT, R3, 0x7f800000, PT ;  /* 0x7f8000000300780c */ /* 0x000fc80003f04070 */
[----:B------:R-:W-:-:S09]  /*8670*/  SEL R0, R0, 0x7c, P0 ;  /* 0x0000007c00007807 */ /* 0x000fd20000000000 */
.L_x_3349:
[----:B------:R-:W-:Y:S05]  /*8680*/  BSYNC B0 ;  /* 0x0000000000007941 */ /* 0x000fea0003800000 */
.L_x_3347:
[----:B------:R-:W-:-:S04]  /*8690*/  LOP3.LUT R3, R7, 0x80000000, RZ, 0xc0, !PT ;  /* 0x8000000007037812 */ /* 0x000fc800078ec0ff */
[----:B------:R-:W-:-:S04]  /*86a0*/  SHF.R.U32.HI R3, RZ, 0x18, R3 ;  /* 0x00000018ff037819 */ /* 0x000fc80000011603 */
[----:B------:R-:W-:-:S05]  /*86b0*/  LOP3.LUT R3, R0, R3, RZ, 0xfc, !PT ;  /* 0x0000000300037212 */ /* 0x000fca00078efcff */
[----:B------:R0:W-:Y:S01]  /*86c0*/  STG.E.U8 desc[UR36][R8.64], R3 ;  /* 0x0000000308007986 */ /* 0x0001e2000c101124 */
[----:B------:R-:W-:Y:S05]  /*86d0*/  BRA `(.L_x_3328) ;  /* 0x0000000400e47947 */ /* 0x000fea0003800000 */
.L_x_3343:
        /* <DEDUP_REMOVED lines=8> */
.L_x_3340:
        /* <DEDUP_REMOVED lines=11> */
.L_x_3352:
        /* <DEDUP_REMOVED lines=21> */
.L_x_3355:
[----:B------:R-:W-:-:S04]  /*8960*/  LOP3.LUT R0, R7, 0x80000000, RZ, 0xc0, !PT ;  /* 0x8000000007007812 */ /* 0x000fc800078ec0ff */
[----:B------:R-:W-:-:S04]  /*8970*/  SHF.R.U32.HI R0, RZ, 0x18, R0 ;  /* 0x00000018ff007819 */ /* 0x000fc80000011600 */
[----:B------:R-:W-:-:S07]  /*8980*/  LOP3.LUT R0, R3, R0, RZ, 0xfc, !PT ;  /* 0x0000000003007212 */ /* 0x000fce00078efcff */
.L_x_3354:
[----:B------:R-:W-:Y:S05]  /*8990*/  BSYNC B0 ;  /* 0x0000000000007941 */ /* 0x000fea0003800000 */
.L_x_3353:
[----:B------:R0:W-:Y:S01]  /*89a0*/  STG.E.U8 desc[UR36][R8.64], R0 ;  /* 0x0000000008007986 */ /* 0x0001e2000c101124 */
[----:B------:R-:W-:Y:S05]  /*89b0*/  BRA `(.L_x_3328) ;  /* 0x00000004002c7947 */ /* 0x000fea0003800000 */
.L_x_3351:
        /* <DEDUP_REMOVED lines=21> */
.L_x_3358:
[----:B------:R-:W-:-:S04]  /*8b10*/  LOP3.LUT R0, R7, 0x80000000, RZ, 0xc0, !PT ;  /* 0x8000000007007812 */ /* 0x000fc800078ec0ff */
[----:B------:R-:W-:-:S04]  /*8b20*/  SHF.R.U32.HI R0, RZ, 0x18, R0 ;  /* 0x00000018ff007819 */ /* 0x000fc80000011600 */
[----:B------:R-:W-:-:S07]  /*8b30*/  LOP3.LUT R0, R3, R0, RZ, 0xfc, !PT ;  /* 0x0000000003007212 */ /* 0x000fce00078efcff */
.L_x_3357:
[----:B------:R-:W-:Y:S05]  /*8b40*/  BSYNC B0 ;  /* 0x0000000000007941 */ /* 0x000fea0003800000 */
.L_x_3356:
[----:B------:R0:W-:Y:S01]  /*8b50*/  STG.E.U8 desc[UR36][R8.64], R0 ;  /* 0x0000000008007986 */ /* 0x0001e2000c101124 */
[----:B------:R-:W-:Y:S05]  /*8b60*/  BRA `(.L_x_3328) ;  /* 0x0000000000c07947 */ /* 0x000fea0003800000 */
.L_x_3350:
        /* <DEDUP_REMOVED lines=26> */
.L_x_3333:
        /* <DEDUP_REMOVED lines=16> */
.L_x_3361:
[----:B------:R-:W-:Y:S05]  /*8e10*/  BRA `(.L_x_3328) ;  /* 0x0000000000147947 */ /* 0x000fea0003800000 */
.L_x_3360:
[----:B------:R-:W0:Y:S02]  /*8e20*/  F2I.U64.F64.TRUNC R4, R4 ;  /* 0x0000000400047311 */ /* 0x000e24000030d800 */
[----:B0-----:R0:W-:Y:S01]  /*8e30*/  STG.E.64 desc[UR36][R8.64], R4 ;  /* 0x0000000408007986 */ /* 0x0011e2000c101b24 */
[----:B------:R-:W-:Y:S05]  /*8e40*/  BRA `(.L_x_3328) ;  /* 0x0000000000087947 */ /* 0x000fea0003800000 */
.L_x_3359:
[----:B------:R-:W0:Y:S02]  /*8e50*/  F2I.U32.F64.TRUNC R5, R4 ;  /* 0x0000000400057311 */ /* 0x000e24000030d000 */
[----:B0-----:R0:W-:Y:S02]  /*8e60*/  STG.E desc[UR36][R8.64], R5 ;  /* 0x0000000508007986 */ /* 0x0011e4000c101924 */
.L_x_3328:
[----:B------:R-:W-:Y:S05]  /*8e70*/  BSYNC B6 ;  /* 0x0000000000067941 */ /* 0x000fea0003800000 */
.L_x_3327:
[----:B------:R-:W-:Y:S01]  /*8e80*/  ISETP.GE.AND P0, PT, R23, R2, PT ;  /* 0x000000021700720c */ /* 0x000fe20003f06270 */
[----:B------:R-:W-:-:S12]  /*8e90*/  BSSY B6, `(.L_x_3362) ;  /* 0x0000230000067945 */ /* 0x000fd80003800000 */
[----:B------:R-:W-:Y:S05]  /*8ea0*/  @P0 BRA `(.L_x_3363) ;  /* 0x0000002000b80947 */ /* 0x000fea0003800000 */
[----:B0-----:R-:W0:Y:S01]  /*8eb0*/  LDC.64 R4, c[0x0][0x218] ;  /* 0x00008600ff047b82 */ /* 0x001e220000000a00 */
[----:B-1----:R-:W-:Y:S01]  /*8ec0*/  IMAD R0, R22, 0x200, R23 ;  /* 0x0000020016007824 */ /* 0x002fe200078e0217 */
[----:B---3--:R-:W-:Y:S01]  /*8ed0*/  PRMT R6, R32, 0x9910, RZ ;  /* 0x0000991020067816 */ /* 0x008fe200000000ff */
[----:B------:R-:W-:Y:S02]  /*8ee0*/  ULDC UR4, c[0x0][0x244] ;  /* 0x0000910000047ab9 */ /* 0x000fe40000000800 */
[----:B--2-4-:R-:W-:Y:S02]  /*8ef0*/  IMAD R3, R0, UR4, RZ ;  /* 0x0000000400037c24 */ /* 0x014fe4000f8e02ff */
        /* <DEDUP_REMOVED lines=16> */
.L_x_3367:
[----:B------:R-:W0:Y:S02]  /*9000*/  F2I.S64.F64.TRUNC R28, R28 ;  /* 0x0000001c001c7311 */ /* 0x000e24000030d900 */
[----:B0-----:R-:W-:-:S05]  /*9010*/  IMAD.MOV.U32 R3, RZ, RZ, R28 ;  /* 0x000000ffff037224 */ /* 0x001fca00078e001c */
[----:B------:R0:W-:Y:S01]  /*9020*/  STG.E.U8 desc[UR36][R4.64], R3 ;  /* 0x0000000304007986 */ /* 0x0001e2000c101124 */
[----:B------:R-:W-:Y:S05]  /*9030*/  BRA `(.L_x_3369) ;  /* 0x0000000c00f07947 */ /* 0x000fea0003800000 */
.L_x_3366:
        /* <DEDUP_REMOVED lines=9> */
.L_x_3371:
[----:B------:R-:W0:Y:S02]  /*90d0*/  F2I.F64.TRUNC R29, R28 ;  /* 0x0000001c001d7311 */ /* 0x000e24000030d100 */
[----:B0-----:R0:W-:Y:S01]  /*90e0*/  STG.E desc[UR36][R4.64], R29 ;  /* 0x0000001d04007986 */ /* 0x0011e2000c101924 */
[----:B------:R-:W-:Y:S05]  /*90f0*/  BRA `(.L_x_3369) ;  /* 0x0000000c00c07947 */ /* 0x000fea0003800000 */
.L_x_3370:
[----:B------:R-:W0:Y:S02]  /*9100*/  F2I.F64.TRUNC R29, R28 ;  /* 0x0000001c001d7311 */ /* 0x000e24000030d100 */
[----:B0-----:R0:W-:Y:S01]  /*9110*/  STG.E.U16 desc[UR36][R4.64], R29 ;  /* 0x0000001d04007986 */ /* 0x0011e2000c101524 */
[----:B------:R-:W-:Y:S05]  /*9120*/  BRA `(.L_x_3369) ;  /* 0x0000000c00b47947 */ /* 0x000fea0003800000 */
.L_x_3365:
        /* <DEDUP_REMOVED lines=13> */
.L_x_3373:
        /* <DEDUP_REMOVED lines=8> */
.L_x_3372:
        /* <DEDUP_REMOVED lines=14> */
.L_x_3375:
        /* <DEDUP_REMOVED lines=9> */
.L_x_3374:
[----:B------:R4:W-:Y:S01]  /*93f0*/  STG.E.64 desc[UR36][R4.64], R28 ;  /* 0x0000001c04007986 */ /* 0x0009e2000c101b24 */
[----:B------:R-:W-:Y:S05]  /*9400*/  BRA `(.L_x_3369) ;  /* 0x0000000800fc7947 */ /* 0x000fea0003800000 */
.L_x_3364:
        /* <DEDUP_REMOVED lines=12> */
.L_x_3378:
[----:B------:R-:W-:-:S05]  /*94d0*/  CS2R R30, SRZ ;  /* 0x00000000001e7805 */ /* 0x000fca000001ff00 */
[----:B------:R0:W-:Y:S01]  /*94e0*/  STG.E.128 desc[UR36][R4.64], R28 ;  /* 0x0000001c04007986 */ /* 0x0001e2000c101d24 */
[----:B------:R-:W-:Y:S05]  /*94f0*/  BRA `(.L_x_3369) ;  /* 0x0000000800c07947 */ /* 0x000fea0003800000 */
.L_x_3377:
        /* <DEDUP_REMOVED lines=25> */
.L_x_3382:
[----:B------:R-:W-:Y:S05]  /*9690*/  BSYNC B0 ;  /* 0x0000000000007941 */ /* 0x000fea0003800000 */
.L_x_3381:
[----:B------:R-:W-:-:S05]  /*96a0*/  LOP3.LUT R7, R0, R7, RZ, 0xfc, !PT ;  /* 0x0000000700077212 */ /* 0x000fca00078efcff */
[----:B------:R0:W-:Y:S01]  /*96b0*/  STG.E.U8 desc[UR36][R4.64], R7 ;  /* 0x0000000704007986 */ /* 0x0001e2000c101124 */
[----:B------:R-:W-:Y:S05]  /*96c0*/  BRA `(.L_x_3369) ;  /* 0x00000008004c7947 */ /* 0x000fea0003800000 */
.L_x_3380:
        /* <DEDUP_REMOVED lines=17> */
.L_x_3384:
[----:B------:R-:W-:Y:S01]  /*97e0*/  IMAD.MOV.U32 R0, RZ, RZ, 0x7f ;  /* 0x0000007fff007424 */ /* 0x000fe200078e00ff */
[----:B------:R-:W-:-:S04]  /*97f0*/  ISETP.GT.U32.AND P0, PT, R3, 0x7f800000, PT ;  /* 0x7f8000000300780c */ /* 0x000fc80003f04070 */
[----:B------:R-:W-:-:S09]  /*9800*/  SEL R0, R0, 0x7c, P0 ;  /* 0x0000007c00007807 */ /* 0x000fd20000000000 */
.L_x_3385:
[----:B------:R-:W-:Y:S05]  /*9810*/  BSYNC B0 ;  /* 0x0000000000007941 */ /* 0x000fea0003800000 */
.L_x_3383:
[----:B------:R-:W-:-:S04]  /*9820*/  LOP3.LUT R3, R7, 0x80000000, RZ, 0xc0, !PT ;  /* 0x8000000007037812 */ /* 0x000fc800078ec0ff */
[----:B------:R-:W-:-:S04]  /*9830*/  SHF.R.U32.HI R3, RZ, 0x18, R3 ;  /* 0x00000018ff037819 */ /* 0x000fc80000011603 */
[----:B------:R-:W-:-:S05]  /*9840*/  LOP3.LUT R3, R0, R3, RZ, 0xfc, !PT ;  /* 0x0000000300037212 */ /* 0x000fca00078efcff */
[----:B------:R0:W-:Y:S01]  /*9850*/  STG.E.U8 desc[UR36][R4.64], R3 ;  /* 0x0000000304007986 */ /* 0x0001e2000c101124 */
[----:B------:R-:W-:Y:S05]  /*9860*/  BRA `(.L_x_3369) ;  /* 0x0000000400e47947 */ /* 0x000fea0003800000 */
.L_x_3379:
        /* <DEDUP_REMOVED lines=8> */
.L_x_3376:
        /* <DEDUP_REMOVED lines=11> */
.L_x_3388:
        /* <DEDUP_REMOVED lines=21> */
.L_x_3391:
[----:B------:R-:W-:-:S04]  /*9af0*/  LOP3.LUT R0, R7, 0x80000000, RZ, 0xc0, !PT ;  /* 0x8000000007007812 */ /* 0x000fc800078ec0ff */
[----:B------:R-:W-:-:S04]  /*9b00*/  SHF.R.U32.HI R0, RZ, 0x18, R0 ;  /* 0x00000018ff007819 */ /* 0x000fc80000011600 */
[----:B------:R-:W-:-:S07]  /*9b10*/  LOP3.LUT R0, R3, R0, RZ, 0xfc, !PT ;  /* 0x0000000003007212 */ /* 0x000fce00078efcff */
.L_x_3390:
[----:B------:R-:W-:Y:S05]  /*9b20*/  BSYNC B0 ;  /* 0x0000000000007941 */ /* 0x000fea0003800000 */
.L_x_3389:
[----:B------:R0:W-:Y:S01]  /*9b30*/  STG.E.U8 desc[UR36][R4.64], R0 ;  /* 0x0000000004007986 */ /* 0x0001e2000c101124 */
[----:B------:R-:W-:Y:S05]  /*9b40*/  BRA `(.L_x_3369) ;  /* 0x00000004002c7947 */ /* 0x000fea0003800000 */
.L_x_3387:
        /* <DEDUP_REMOVED lines=21> */
.L_x_3394:
[----:B------:R-:W-:-:S04]  /*9ca0*/  LOP3.LUT R0, R7, 0x80000000, RZ, 0xc0, !PT ;  /* 0x8000000007007812 */ /* 0x000fc800078ec0ff */
[----:B------:R-:W-:-:S04]  /*9cb0*/  SHF.R.U32.HI R0, RZ, 0x18, R0 ;  /* 0x00000018ff007819 */ /* 0x000fc80000011600 */
[----:B------:R-:W-:-:S07]  /*9cc0*/  LOP3.LUT R0, R3, R0, RZ, 0xfc, !PT ;  /* 0x0000000003007212 */ /* 0x000fce00078efcff */
.L_x_3393:
[----:B------:R-:W-:Y:S05]  /*9cd0*/  BSYNC B0 ;  /* 0x0000000000007941 */ /* 0x000fea0003800000 */
.L_x_3392:
[----:B------:R0:W-:Y:S01]  /*9ce0*/  STG.E.U8 desc[UR36][R4.64], R0 ;  /* 0x0000000004007986 */ /* 0x0001e2000c101124 */
[----:B------:R-:W-:Y:S05]  /*9cf0*/  BRA `(.L_x_3369) ;  /* 0x0000000000c07947 */ /* 0x000fea0003800000 */
.L_x_3386:
        /* <DEDUP_REMOVED lines=26> */
.L_x_3368:
        /* <DEDUP_REMOVED lines=16> */
.L_x_3397:
[----:B------:R-:W-:Y:S05]  /*9fa0*/  BRA `(.L_x_3369) ;  /* 0x0000000000147947 */ /* 0x000fea0003800000 */
.L_x_3396:
[----:B------:R-:W0:Y:S02]  /*9fb0*/  F2I.U64.F64.TRUNC R28, R28 ;  /* 0x0000001c001c7311 */ /* 0x000e24000030d800 */
[----:B0-----:R0:W-:Y:S01]  /*9fc0*/  STG.E.64 desc[UR36][R4.64], R28 ;  /* 0x0000001c04007986 */ /* 0x0011e2000c101b24 */
[----:B------:R-:W-:Y:S05]  /*9fd0*/  BRA `(.L_x_3369) ;  /* 0x0000000000087947 */ /* 0x000fea0003800000 */
.L_x_3395:
[----:B------:R-:W0:Y:S02]  /*9fe0*/  F2I.U32.F64.TRUNC R29, R28 ;  /* 0x0000001c001d7311 */ /* 0x000e24000030d000 */
[----:B0-----:R0:W-:Y:S02]  /*9ff0*/  STG.E desc[UR36][R4.64], R29 ;  /* 0x0000001d04007986 */ /* 0x0011e4000c101924 */
.L_x_3369:
        /* <DEDUP_REMOVED lines=24> */
.L_x_3401:
[----:B------:R-:W0:Y:S02]  /*a180*/  F2I.S64.F64.TRUNC R24, R24 ;  /* 0x0000001800187311 */ /* 0x000e24000030d900 */
[----:B0-----:R-:W-:-:S05]  /*a190*/  IMAD.MOV.U32 R3, RZ, RZ, R24 ;  /* 0x000000ffff037224 */ /* 0x001fca00078e0018 */
[----:B------:R0:W-:Y:S01]  /*a1a0*/  STG.E.U8 desc[UR36][R4.64], R3 ;  /* 0x0000000304007986 */ /* 0x0001e2000c101124 */
[----:B------:R-:W-:Y:S05]  /*a1b0*/  BRA `(.L_x_3403) ;  /* 0x0000000c00f07947 */ /* 0x000fea0003800000 */
.L_x_3400:
        /* <DEDUP_REMOVED lines=9> */
.L_x_3405:
[----:B------:R-:W0:Y:S02]  /*a250*/  F2I.F64.TRUNC R25, R24 ;  /* 0x0000001800197311 */ /* 0x000e24000030d100 */
[----:B0-----:R0:W-:Y:S01]  /*a260*/  STG.E desc[UR36][R4.64], R25 ;  /* 0x0000001904007986 */ /* 0x0011e2000c101924 */
[----:B------:R-:W-:Y:S05]  /*a270*/  BRA `(.L_x_3403) ;  /* 0x0000000c00c07947 */ /* 0x000fea0003800000 */
.L_x_3404:
[----:B------:R-:W0:Y:S02]  /*a280*/  F2I.F64.TRUNC R25, R24 ;  /* 0x0000001800197311 */ /* 0x000e24000030d100 */
[----:B0-----:R0:W-:Y:S01]  /*a290*/  STG.E.U16 desc[UR36][R4.64], R25 ;  /* 0x0000001904007986 */ /* 0x0011e2000c101524 */
[----:B------:R-:W-:Y:S05]  /*a2a0*/  BRA `(.L_x_3403) ;  /* 0x0000000c00b47947 */ /* 0x000fea0003800000 */
.L_x_3399:
        /* <DEDUP_REMOVED lines=13> */
.L_x_3407:
        /* <DEDUP_REMOVED lines=8> */
.L_x_3406:
        /* <DEDUP_REMOVED lines=14> */
.L_x_3409:
        /* <DEDUP_REMOVED lines=9> */
.L_x_3408:
[----:B------:R0:W-:Y:S01]  /*a570*/  STG.E.64 desc[UR36][R4.64], R24 ;  /* 0x0000001804007986 */ /* 0x0001e2000c101b24 */
[----:B------:R-:W-:Y:S05]  /*a580*/  BRA `(.L_x_3403) ;  /* 0x0000000800fc7947 */ /* 0x000fea0003800000 */
.L_x_3398:
        /* <DEDUP_REMOVED lines=12> */
.L_x_3412:
[----:B------:R-:W-:-:S05]  /*a650*/  CS2R R26, SRZ ;  /* 0x00000000001a7805 */ /* 0x000fca000001ff00 */
[----:B------:R0:W-:Y:S01]  /*a660*/  STG.E.128 desc[UR36][R4.64], R24 ;  /* 0x0000001804007986 */ /* 0x0001e2000c101d24 */
[----:B------:R-:W-:Y:S05]  /*a670*/  BRA `(.L_x_3403) ;  /* 0x0000000800c07947 */ /* 0x000fea0003800000 */
.L_x_3411:
        /* <DEDUP_REMOVED lines=25> */
.L_x_3416:
[----:B------:R-:W-:Y:S05]  /*a810*/  BSYNC B0 ;  /* 0x0000000000007941 */ /* 0x000fea0003800000 */
.L_x_3415:
[----:B------:R-:W-:-:S05]  /*a820*/  LOP3.LUT R7, R0, R7, RZ, 0xfc, !PT ;  /* 0x0000000700077212 */ /* 0x000fca00078efcff */
[----:B------:R0:W-:Y:S01]  /*a830*/  STG.E.U8 desc[UR36][R4.64], R7 ;  /* 0x0000000704007986 */ /* 0x0001e2000c101124 */
[----:B------:R-:W-:Y:S05]  /*a840*/  BRA `(.L_x_3403) ;  /* 0x00000008004c7947 */ /* 0x000fea0003800000 */
.L_x_3414:
        /* <DEDUP_REMOVED lines=17> */
.L_x_3418:
[----:B------:R-:W-:Y:S01]  /*a960*/  IMAD.MOV.U32 R0, RZ, RZ, 0x7f ;  /* 0x0000007fff007424 */ /* 0x000fe200078e00ff */
[----:B------:R-:W-:-:S04]  /*a970*/  ISETP.GT.U32.AND P0, PT, R3, 0x7f800000, PT ;  /* 0x7f8000000300780c */ /* 0x000fc80003f04070 */
[----:B------:R-:W-:-:S09]  /*a980*/  SEL R0, R0, 0x7c, P0 ;  /* 0x0000007c00007807 */ /* 0x000fd20000000000 */
.L_x_3419:
[----:B------:R-:W-:Y:S05]  /*a990*/  BSYNC B0 ;  /* 0x0000000000007941 */ /* 0x000fea0003800000 */
.L_x_3417:
[----:B------:R-:W-:-:S04]  /*a9a0*/  LOP3.LUT R3, R7, 0x80000000, RZ, 0xc0, !PT ;  /* 0x8000000007037812 */ /* 0x000fc800078ec0ff */
[----:B------:R-:W-:-:S04]  /*a9b0*/  SHF.R.U32.HI R3, RZ, 0x18, R3 ;  /* 0x00000018ff037819 */ /* 0x000fc80000011603 */
[----:B------:R-:W-:-:S05]  /*a9c0*/  LOP3.LUT R3, R0, R3, RZ, 0xfc, !PT ;  /* 0x0000000300037212 */ /* 0x000fca00078efcff */
[----:B------:R0:W-:Y:S01]  /*a9d0*/  STG.E.U8 desc[UR36][R4.64], R3 ;  /* 0x0000000304007986 */ /* 0x0001e2000c101124 */
[----:B------:R-:W-:Y:S05]  /*a9e0*/  BRA `(.L_x_3403) ;  /* 0x0000000400e47947 */ /* 0x000fea0003800000 */
.L_x_3413:
        /* <DEDUP_REMOVED lines=8> */
.L_x_3410:
        /* <DEDUP_REMOVED lines=11> */
.L_x_3422:
        /* <DEDUP_REMOVED lines=21> */
.L_x_3425:
[----:B------:R-:W-:-:S04]  /*ac70*/  LOP3.LUT R0, R7, 0x80000000, RZ, 0xc0, !PT ;  /* 0x8000000007007812 */ /* 0x000fc800078ec0ff */
[----:B------:R-:W-:-:S04]  /*ac80*/  SHF.R.U32.HI R0, RZ, 0x18, R0 ;  /* 0x00000018ff007819 */ /* 0x000fc80000011600 */
[----:B------:R-:W-:-:S07]  /*ac90*/  LOP3.LUT R0, R3, R0, RZ, 0xfc, !PT ;  /* 0x0000000003007212 */ /* 0x000fce00078efcff */
.L_x_3424:
[----:B------:R-:W-:Y:S05]  /*aca0*/  BSYNC B0 ;  /* 0x0000000000007941 */ /* 0x000fea0003800000 */
.L_x_3423:
[----:B------:R0:W-:Y:S01]  /*acb0*/  STG.E.U8 desc[UR36][R4.64], R0 ;  /* 0x0000000004007986 */ /* 0x0001e2000c101124 */
[----:B------:R-:W-:Y:S05]  /*acc0*/  BRA `(.L_x_3403) ;  /* 0x00000004002c7947 */ /* 0x000fea0003800000 */
.L_x_3421:
        /* <DEDUP_REMOVED lines=21> */
.L_x_3428:
[----:B------:R-:W-:-:S04]  /*ae20*/  LOP3.LUT R0, R7, 0x80000000, RZ, 0xc0, !PT ;  /* 0x8000000007007812 */ /* 0x000fc800078ec0ff */
[----:B------:R-:W-:-:S04]  /*ae30*/  SHF.R.U32.HI R0, RZ, 0x18, R0 ;  /* 0x00000018ff007819 */ /* 0x000fc80000011600 */
[----:B------:R-:W-:-:S07]  /*ae40*/  LOP3.LUT R0, R3, R0, RZ, 0xfc, !PT ;  /* 0x0000000003007212 */ /* 0x000fce00078efcff */
.L_x_3427:
[----:B------:R-:W-:Y:S05]  /*ae50*/  BSYNC B0 ;  /* 0x0000000000007941 */ /* 0x000fea0003800000 */
.L_x_3426:
[----:B------:R0:W-:Y:S01]  /*ae60*/  STG.E.U8 desc[UR36][R4.64], R0 ;  /* 0x0000000004007986 */ /* 0x0001e2000c101124 */
[----:B------:R-:W-:Y:S05]  /*ae70*/  BRA `(.L_x_3403) ;  /* 0x0000000000c07947 */ /* 0x000fea0003800000 */
.L_x_3420:
        /* <DEDUP_REMOVED lines=26> */
.L_x_3402:
        /* <DEDUP_REMOVED lines=16> */
.L_x_3431:
[----:B------:R-:W-:Y:S05]  /*b120*/  BRA `(.L_x_3403) ;  /* 0x0000000000147947 */ /* 0x000fea0003800000 */
.L_x_3430:
[----:B------:R-:W0:Y:S02]  /*b130*/  F2I.U64.F64.TRUNC R24, R24 ;  /* 0x0000001800187311 */ /* 0x000e24000030d800 */
[----:B0-----:R0:W-:Y:S01]  /*b140*/  STG.E.64 desc[UR36][R4.64], R24 ;  /* 0x0000001804007986 */ /* 0x0011e2000c101b24 */
[----:B------:R-:W-:Y:S05]  /*b150*/  BRA `(.L_x_3403) ;  /* 0x0000000000087947 */ /* 0x000fea0003800000 */
.L_x_3429:
[----:B------:R-:W0:Y:S02]  /*b160*/  F2I.U32.F64.TRUNC R25, R24 ;  /* 0x0000001800197311 */ /* 0x000e24000030d000 */
[----:B0-----:R0:W-:Y:S02]  /*b170*/  STG.E desc[UR36][R4.64], R25 ;  /* 0x0000001904007986 */ /* 0x0011e4000c101924 */
.L_x_3403:
[----:B------:R-:W-:-:S07]  /*b180*/  VIADD R23, R23, 0x80 ;  /* 0x0000008017177836 */ /* 0x000fce0000000000 */
.L_x_3363:
[----:B------:R-:W-:Y:S05]  /*b190*/  BSYNC B6 ;  /* 0x0000000000067941 */ /* 0x000fea0003800000 */
.L_x_3362:
[----:B------:R-:W-:-:S13]  /*b1a0*/  ISETP.GE.AND P0, PT, R23, R2, PT ;  /* 0x000000021700720c */ /* 0x000fda0003f06270 */
[----:B------:R-:W-:Y:S05]  /*b1b0*/  @P0 EXIT ;  /* 0x000000000000094d */ /* 0x000fea0003800000 */
[----:B01234-:R-:W0:Y:S01]  /*b1c0*/  LDC.64 R2, c[0x0][0x218] ;  /* 0x00008600ff027b82 */ /* 0x01fe220000000a00 */
        /* <DEDUP_REMOVED lines=19> */
.L_x_3435:
[----:B------:R-:W0:Y:S02]  /*b300*/  F2I.S64.F64.TRUNC R16, R16 ;  /* 0x0000001000107311 */ /* 0x000e24000030d900 */
[----:B0-----:R-:W-:-:S05]  /*b310*/  IMAD.MOV.U32 R5, RZ, RZ, R16 ;  /* 0x000000ffff057224 */ /* 0x001fca00078e0010 */
[----:B------:R-:W-:Y:S01]  /*b320*/  STG.E.U8 desc[UR36][R2.64], R5 ;  /* 0x0000000502007986 */ /* 0x000fe2000c101124 */
[----:B------:R-:W-:Y:S05]  /*b330*/  EXIT ;  /* 0x000000000000794d */ /* 0x000fea0003800000 */
.L_x_3434:
        /* <DEDUP_REMOVED lines=9> */
.L_x_3438:
[----:B------:R-:W0:Y:S02]  /*b3d0*/  F2I.F64.TRUNC R17, R16 ;  /* 0x0000001000117311 */ /* 0x000e24000030d100 */
[----:B0-----:R-:W-:Y:S01]  /*b3e0*/  STG.E desc[UR36][R2.64], R17 ;  /* 0x0000001102007986 */ /* 0x001fe2000c101924 */
[----:B------:R-:W-:Y:S05]  /*b3f0*/  EXIT ;  /* 0x000000000000794d */ /* 0x000fea0003800000 */
.L_x_3437:
[----:B------:R-:W0:Y:S02]  /*b400*/  F2I.F64.TRUNC R17, R16 ;  /* 0x0000001000117311 */ /* 0x000e24000030d100 */
[----:B0-----:R-:W-:Y:S01]  /*b410*/  STG.E.U16 desc[UR36][R2.64], R17 ;  /* 0x0000001102007986 */ /* 0x001fe2000c101524 */
[----:B------:R-:W-:Y:S05]  /*b420*/  EXIT ;  /* 0x000000000000794d */ /* 0x000fea0003800000 */
.L_x_3433:
        /* <DEDUP_REMOVED lines=13> */
.L_x_3440:
        /* <DEDUP_REMOVED lines=8> */
.L_x_3439:
        /* <DEDUP_REMOVED lines=14> */
.L_x_3442:
        /* <DEDUP_REMOVED lines=9> */
.L_x_3441:
[----:B------:R-:W-:Y:S01]  /*b6f0*/  STG.E.64 desc[UR36][R2.64], R16 ;  /* 0x0000001002007986 */ /* 0x000fe2000c101b24 */
[----:B------:R-:W-:Y:S05]  /*b700*/  EXIT ;  /* 0x000000000000794d */ /* 0x000fea0003800000 */
.L_x_3432:
        /* <DEDUP_REMOVED lines=12> */
.L_x_3445:
[----:B------:R-:W-:-:S05]  /*b7d0*/  CS2R R18, SRZ ;  /* 0x0000000000127805 */ /* 0x000fca000001ff00 */
[----:B------:R-:W-:Y:S01]  /*b7e0*/  STG.E.128 desc[UR36][R2.64], R16 ;  /* 0x0000001002007986 */ /* 0x000fe2000c101d24 */
[----:B------:R-:W-:Y:S05]  /*b7f0*/  EXIT ;  /* 0x000000000000794d */ /* 0x000fea0003800000 */
.L_x_3444:
        /* <DEDUP_REMOVED lines=25> */
.L_x_3449:
[----:B------:R-:W-:Y:S05]  /*b990*/  BSYNC B0 ;  /* 0x0000000000007941 */ /* 0x000fea0003800000 */
.L_x_3448:
[----:B------:R-:W-:-:S05]  /*b9a0*/  LOP3.LUT R5, R0, R5, RZ, 0xfc, !PT ;  /* 0x0000000500057212 */ /* 0x000fca00078efcff */
[----:B------:R-:W-:Y:S01]  /*b9b0*/  STG.E.U8 desc[UR36][R2.64], R5 ;  /* 0x0000000502007986 */ /* 0x000fe2000c101124 */
[----:B------:R-:W-:Y:S05]  /*b9c0*/  EXIT ;  /* 0x000000000000794d */ /* 0x000fea0003800000 */
.L_x_3447:
        /* <DEDUP_REMOVED lines=17> */
.L_x_3451:
[----:B------:R-:W-:Y:S01]  /*bae0*/  IMAD.MOV.U32 R0, RZ, RZ, 0x7f ;  /* 0x0000007fff007424 */ /* 0x000fe200078e00ff */
[----:B------:R-:W-:-:S04]  /*baf0*/  ISETP.GT.U32.AND P0, PT, R4, 0x7f800000, PT ;  /* 0x7f8000000400780c */ /* 0x000fc80003f04070 */
[----:B------:R-:W-:-:S09]  /*bb00*/  SEL R0, R0, 0x7c, P0 ;  /* 0x0000007c00007807 */ /* 0x000fd20000000000 */
.L_x_3452:
[----:B------:R-:W-:Y:S05]  /*bb10*/  BSYNC B0 ;  /* 0x0000000000007941 */ /* 0x000fea0003800000 */
.L_x_3450:
[----:B------:R-:W-:-:S04]  /*bb20*/  LOP3.LUT R4, R5, 0x80000000, RZ, 0xc0, !PT ;  /* 0x8000000005047812 */ /* 0x000fc800078ec0ff */
[----:B------:R-:W-:-:S04]  /*bb30*/  SHF.R.U32.HI R5, RZ, 0x18, R4 ;  /* 0x00000018ff057819 */ /* 0x000fc80000011604 */
[----:B------:R-:W-:-:S05]  /*bb40*/  LOP3.LUT R5, R0, R5, RZ, 0xfc, !PT ;  /* 0x0000000500057212 */ /* 0x000fca00078efcff */
[----:B------:R-:W-:Y:S01]  /*bb50*/  STG.E.U8 desc[UR36][R2.64], R5 ;  /* 0x0000000502007986 */ /* 0x000fe2000c101124 */
[----:B------:R-:W-:Y:S05]  /*bb60*/  EXIT ;  /* 0x000000000000794d */ /* 0x000fea0003800000 */
.L_x_3446:
        /* <DEDUP_REMOVED lines=8> */
.L_x_3443:
        /* <DEDUP_REMOVED lines=11> */
.L_x_3455:
        /* <DEDUP_REMOVED lines=21> */
.L_x_3458:
[----:B------:R-:W-:-:S04]  /*bdf0*/  LOP3.LUT R0, R7, 0x80000000, RZ, 0xc0, !PT ;  /* 0x8000000007007812 */ /* 0x000fc800078ec0ff */
[----:B------:R-:W-:-:S04]  /*be00*/  SHF.R.U32.HI R5, RZ, 0x18, R0 ;  /* 0x00000018ff057819 */ /* 0x000fc80000011600 */
[----:B------:R-:W-:-:S04]  /*be10*/  LOP3.LUT R4, R4, R5, RZ, 0xfc, !PT ;  /* 0x0000000504047212 */ /* 0x000fc800078efcff */
[----:B------:R-:W-:-:S07]  /*be20*/  PRMT R0, R4, 0x7610, R0 ;  /* 0x0000761004007816 */ /* 0x000fce0000000000 */
.L_x_3457:
[----:B------:R-:W-:Y:S05]  /*be30*/  BSYNC B0 ;  /* 0x0000000000007941 */ /* 0x000fea0003800000 */
.L_x_3456:
[----:B------:R-:W-:Y:S01]  /*be40*/  STG.E.U8 desc[UR36][R2.64], R0 ;  /* 0x0000000002007986 */ /* 0x000fe2000c101124 */
[----:B------:R-:W-:Y:S05]  /*be50*/  EXIT ;  /* 0x000000000000794d */ /* 0x000fea0003800000 */
.L_x_3454:
        /* <DEDUP_REMOVED lines=21> */
.L_x_3461:
[----:B------:R-:W-:-:S04]  /*bfb0*/  LOP3.LUT R0, R7, 0x80000000, RZ, 0xc0, !PT ;  /* 0x8000000007007812 */ /* 0x000fc800078ec0ff */
[----:B------:R-:W-:-:S04]  /*bfc0*/  SHF.R.U32.HI R5, RZ, 0x18, R0 ;  /* 0x00000018ff057819 */ /* 0x000fc80000011600 */
[----:B------:R-:W-:-:S04]  /*bfd0*/  LOP3.LUT R4, R4, R5, RZ, 0xfc, !PT ;  /* 0x0000000504047212 */ /* 0x000fc800078efcff */
[----:B------:R-:W-:-:S07]  /*bfe0*/  PRMT R0, R4, 0x7610, R0 ;  /* 0x0000761004007816 */ /* 0x000fce0000000000 */
.L_x_3460:
[----:B------:R-:W-:Y:S05]  /*bff0*/  BSYNC B0 ;  /* 0x0000000000007941 */ /* 0x000fea0003800000 */
.L_x_3459:
[----:B------:R-:W-:Y:S01]  /*c000*/  STG.E.U8 desc[UR36][R2.64], R0 ;  /* 0x0000000002007986 */ /* 0x000fe2000c101124 */
[----:B------:R-:W-:Y:S05]  /*c010*/  EXIT ;  /* 0x000000000000794d */ /* 0x000fea0003800000 */
.L_x_3453:
        /* <DEDUP_REMOVED lines=26> */
.L_x_3436:
        /* <DEDUP_REMOVED lines=16> */
.L_x_3464:
[----:B------:R-:W-:Y:S05]  /*c2c0*/  EXIT ;  /* 0x000000000000794d */ /* 0x000fea0003800000 */
.L_x_3463:
[----:B------:R-:W0:Y:S02]  /*c2d0*/  F2I.U64.F64.TRUNC R16, R16 ;  /* 0x0000001000107311 */ /* 0x000e24000030d800 */
[----:B0-----:R-:W-:Y:S01]  /*c2e0*/  STG.E.64 desc[UR36][R2.64], R16 ;  /* 0x0000001002007986 */ /* 0x001fe2000c101b24 */
[----:B------:R-:W-:Y:S05]  /*c2f0*/  EXIT ;  /* 0x000000000000794d */ /* 0x000fea0003800000 */
.L_x_3462:
[----:B------:R-:W0:Y:S02]  /*c300*/  F2I.U32.F64.TRUNC R17, R16 ;  /* 0x0000001000117311 */ /* 0x000e24000030d000 */
[----:B0-----:R-:W-:Y:S01]  /*c310*/  STG.E desc[UR36][R2.64], R17 ;  /* 0x0000001102007986 */ /* 0x001fe2000c101924 */
[----:B------:R-:W-:Y:S05]  /*c320*/  EXIT ;  /* 0x000000000000794d */ /* 0x000fea0003800000 */
.L_x_3465:
        /* <DEDUP_REMOVED lines=13> */
.L_x_3531:


//--------------------- .text._ZN2at6native18elementwise_kernelILi128ELi2EZNS0_22gpu_kernel_impl_nocastIZZZNS0_12prelu_kernelERNS_14TensorIteratorEENKUlvE_clEvENKUlvE_clEvEUlddE_EEvRNS_18TensorIteratorBaseERKT_EUliE_EEviT1_ --------------------------
	.section	.text._ZN2at6native18elementwise_kernelILi128ELi2EZNS0_22gpu_kernel_impl_nocastIZZZNS0_12prelu_kernelERNS_14TensorIteratorEENKUlvE_clEvENKUlvE_clEvEUlddE_EEvRNS_18TensorIteratorBaseERKT_EUliE_EEviT1_,"ax",@progbits
	.align	128
        .global         _ZN2at6native18elementwise_kernelILi128ELi2EZNS0_22gpu_kernel_impl_nocastIZZZNS0_12prelu_kernelERNS_14TensorIteratorEENKUlvE_clEvENKUlvE_clEvEUlddE_EEvRNS_18TensorIteratorBaseERKT_EUliE_EEviT1_
        .type           _ZN2at6native18elementwise_kernelILi128ELi2EZNS0_22gpu_kernel_impl_nocastIZZZNS0_12prelu_kernelERNS_14TensorIteratorEENKUlvE_clEvENKUlvE_clEvEUlddE_EEvRNS_18TensorIteratorBaseERKT_EUliE_EEviT1_,@function
        .size           _ZN2at6native18elementwise_kernelILi128ELi2EZNS0_22gpu_kernel_impl_nocastIZZZNS0_12prelu_kernelERNS_14TensorIteratorEENKUlvE_clEvENKUlvE_clEvEUlddE_EEvRNS_18TensorIteratorBaseERKT_EUliE_EEviT1_,(.L_x_3532 - _ZN2at6native18elementwise_kernelILi128ELi2EZNS0_22gpu_kernel_impl_nocastIZZZNS0_12prelu_kernelERNS_14TensorIteratorEENKUlvE_clEvENKUlvE_clEvEUlddE_EEvRNS_18TensorIteratorBaseERKT_EUliE_EEviT1_)
        .other          _ZN2at6native18elementwise_kernelILi128ELi2EZNS0_22gpu_kernel_impl_nocastIZZZNS0_12prelu_kernelERNS_14TensorIteratorEENKUlvE_clEvENKUlvE_clEvEUlddE_EEvRNS_18TensorIteratorBaseERKT_EUliE_EEviT1_,@"STO_CUDA_ENTRY STV_DEFAULT"
_ZN2at6native18elementwise_kernelILi128ELi2EZNS0_22gpu_kernel_impl_nocastIZZZNS0_12prelu_kernelERNS_14TensorIteratorEENKUlvE_clEvENKUlvE_clEvEUlddE_EEvRNS_18TensorIteratorBaseERKT_EUliE_EEviT1_:
.text._ZN2at6native18elementwise_kernelILi128ELi2EZNS0_22gpu_kernel_impl_nocastIZZZNS0_12prelu_kernelERNS_14TensorIteratorEENKUlvE_clEvENKUlvE_clEvEUlddE_EEvRNS_18TensorIteratorBaseERKT_EUliE_EEviT1_:
        /* <DEDUP_REMOVED lines=363> */
.L_x_3468:
[----:B------:R-:W-:Y:S01]  /*16b0*/  ULDC.64 UR8, c[0x0][0x480] ;  /* 0x0001200000087ab9 */ /* 0x000fe20000000a00 */
[----:B------:R-:W-:Y:S01]  /*16c0*/  ULDC.64 UR10, c[0x0][0x488] ;  /* 0x00012200000a7ab9 */ /* 0x000fe20000000a00 */
[----:B------:R-:W-:Y:S02]  /*16d0*/  IADD3 R4, P0, R4, UR8, RZ ;  /* 0x0000000804047c10 */ /* 0x000fe4000ff1e0ff */
[----:B------:R-:W-:Y:S02]  /*16e0*/  IADD3 R8, P1, R2, UR10, RZ ;  /* 0x0000000a02087c10 */ /* 0x000fe4000ff3e0ff */
[----:B------:R-:W-:Y:S01]  /*16f0*/  IADD3.X R5, RZ, UR9, RZ, P0, !PT ;  /* 0x00000009ff057c10 */ /* 0x000fe200087fe4ff */
[----:B------:R-:W-:Y:S01]  /*1700*/  ULDC.64 UR8, c[0x0][0x478] ;  /* 0x00011e0000087ab9 */ /* 0x000fe20000000a00 */
[----:B------:R-:W-:-:S04]  /*1710*/  IADD3.X R9, RZ, UR11, RZ, P1, !PT ;  /* 0x0000000bff097c10 */ /* 0x000fc80008ffe4ff */
[----:B------:R-:W2:Y:S04]  /*1720*/  LDG.E.64 R4, desc[UR4][R4.64] ;  /* 0x0000000404047981 */ /* 0x000ea8000c1e1b00 */
[----:B------:R-:W3:Y:S01]  /*1730*/  LDG.E.64 R6, desc[UR4][R8.64] ;  /* 0x0000000408067981 */ /* 0x000ee2000c1e1b00 */
[----:B------:R-:W-:Y:S02]  /*1740*/  IADD3 R10, P1, R3, UR8, RZ ;  /* 0x00000008030a7c10 */ /* 0x000fe4000ff3e0ff */
[----:B------:R-:W-:Y:S02]  /*1750*/  IADD3 R13, R0, 0x80, RZ ;  /* 0x00000080000d7810 */ /* 0x000fe40007ffe0ff */
[----:B------:R-:W-:Y:S01]  /*1760*/  IADD3.X R11, RZ, UR9, RZ, P1, !PT ;  /* 0x00000009ff0b7c10 */ /* 0x000fe20008ffe4ff */
[----:B--2---:R-:W-:-:S02]  /*1770*/  DSETP.GT.AND P0, PT, R4, RZ, PT ;  /* 0x000000ff0400722a */ /* 0x004fc40003f04000 */
[----:B---3--:R-:W-:-:S10]  /*1780*/  DMUL R6, R4, R6 ;  /* 0x0000000604067228 */ /* 0x008fd40000000000 */
[----:B------:R-:W-:Y:S02]  /*1790*/  FSEL R2, R4, R6, P0 ;  /* 0x0000000604027208 */ /* 0x000fe40000000000 */
[----:B------:R-:W-:-:S05]  /*17a0*/  FSEL R3, R5, R7, P0 ;  /* 0x0000000705037208 */ /* 0x000fca0000000000 */
[----:B------:R0:W-:Y:S02]  /*17b0*/  STG.E.64 desc[UR4][R10.64], R2 ;  /* 0x000000020a007986 */ /* 0x0001e4000c101b04 */
.L_x_3467:
[----:B------:R-:W-:Y:S05]  /*17c0*/  BSYNC B0 ;  /* 0x0000000000007941 */ /* 0x000fea0003800000 */
.L_x_3466:
[----:B------:R-:W-:-:S13]  /*17d0*/  ISETP.GE.AND P0, PT, R13, UR6, PT ;  /* 0x000000060d007c0c */ /* 0x000fda000bf06270 */
[----:B------:R-:W-:Y:S05]  /*17e0*/  @P0 EXIT ;  /* 0x000000000000094d */ /* 0x000fea0003800000 */
[----:B------:R-:W1:Y:S01]  /*17f0*/  LDC R8, c[0x0][0x218] ;  /* 0x00008600ff087b82 */ /* 0x000e620000000800 */
[----:B------:R-:W-:Y:S02]  /*1800*/  MOV R0, RZ ;  /* 0x000000ff00007202 */ /* 0x000fe40000000f00 */
[----:B0-----:R-:W-:Y:S02]  /*1810*/  CS2R R2, SRZ ;  /* 0x0000000000027805 */ /* 0x001fe4000001ff00 */
[----:B-1----:R-:W-:-:S13]  /*1820*/  ISETP.NE.AND P0, PT, R8, RZ, PT ;  /* 0x000000ff0800720c */ /* 0x002fda0003f05270 */
[----:B------:R-:W-:Y:S05]  /*1830*/  @!P0 BRA `(.L_x_3469) ;  /* 0x0000001400708947 */ /* 0x000fea0003800000 */
[----:B------:R-:W-:Y:S01]  /*1840*/  HFMA2.MMA R2, -RZ, RZ, 0, 0 ;  /* 0x00000000ff027435 */ /* 0x000fe200000001ff */
[----:B------:R-:W-:Y:S01]  /*1850*/  MOV R3, R13 ;  /* 0x0000000d00037202 */ /* 0x000fe20000000f00 */
[----:B------:R-:W-:Y:S01]  /*1860*/  ULDC.64 UR6, c[0x0][0x220] ;  /* 0x0000880000067ab9 */ /* 0x000fe20000000a00 */
[----:B------:R-:W-:Y:S01]  /*1870*/  ISETP.NE.AND P0, PT, R8, 0x1, PT ;  /* 0x000000010800780c */ /* 0x000fe20003f05270 */
[----:B------:R-:W-:-:S06]  /*1880*/  ULDC UR8, c[0x0][0x350] ;  /* 0x0000d40000087ab9 */ /* 0x000fcc0000000800 */
        /* <DEDUP_REMOVED lines=343> */
.L_x_3469:
        /* <DEDUP_REMOVED lines=9> */
[----:B------:R-:W-:-:S04]  /*2e90*/  IADD3 R10, P1, R3, UR6, RZ ;  /* 0x00000006030a7c10 */ /* 0x000fc8000ff3e0ff */
[----:B------:R-:W-:Y:S01]  /*2ea0*/  IADD3.X R11, RZ, UR7, RZ, P1, !PT ;  /* 0x00000007ff0b7c10 */ /* 0x000fe20008ffe4ff */
[C---:B--2---:R-:W-:Y:S02]  /*2eb0*/  DSETP.GT.AND P0, PT, R4.reuse, RZ, PT ;  /* 0x000000ff0400722a */ /* 0x044fe40003f04000 */
[----:B---3--:R-:W-:-:S10]  /*2ec0*/  DMUL R6, R4, R6 ;  /* 0x0000000604067228 */ /* 0x008fd40000000000 */
[----:B------:R-:W-:Y:S02]  /*2ed0*/  FSEL R2, R4, R6, P0 ;  /* 0x0000000604027208 */ /* 0x000fe40000000000 */
[----:B------:R-:W-:-:S05]  /*2ee0*/  FSEL R3, R5, R7, P0 ;  /* 0x0000000705037208 */ /* 0x000fca0000000000 */
[----:B------:R-:W-:Y:S01]  /*2ef0*/  STG.E.64 desc[UR4][R10.64], R2 ;  /* 0x000000020a007986 */ /* 0x000fe2000c101b04 */
[----:B------:R-:W-:Y:S05]  /*2f00*/  EXIT ;  /* 0x000000000000794d */ /* 0x000fea0003800000 */
.L_x_3470:
        /* <DEDUP_REMOVED lines=15> */
.L_x_3532:


//--------------------- .text._ZN2at6native27unrolled_elementwise_kernelIZZZNS0_12prelu_kernelERNS_14TensorIteratorEENKUlvE_clEvENKUlvE_clEvEUlddE_St5arrayIPcLm3EELi4E23TrivialOffsetCalculatorILi2EjESA_ILi1EjENS0_6memory15LoadWithoutCastENSD_16StoreWithoutCastEEEviT_T0_T2_T3_T4_T5_ --------------------------
	.section	.text._ZN2at6native27unrolled_elementwise_kernelIZZZNS0_12prelu_kernelERNS_14TensorIteratorEENKUlvE_clEvENKUlvE_clEvEUlddE_St5arrayIPcLm3EELi4E23TrivialOffsetCalculatorILi2EjESA_ILi1EjENS0_6memory15LoadWithoutCastENSD_16StoreWithoutCastEEEviT_T0_T2_T3_T4_T5_,"ax",@progbits
	.align	128
        .global         _ZN2at6native27unrolled_elementwise_kernelIZZZNS0_12prelu_kernelERNS_14TensorIteratorEENKUlvE_clEvENKUlvE_clEvEUlddE_St5arrayIPcLm3EELi4E23TrivialOffsetCalculatorILi2EjESA_ILi1EjENS0_6memory15LoadWithoutCastENSD_16StoreWithoutCastEEEviT_T0_T2_T3_T4_T5_
        .type           _ZN2at6native27unrolled_elementwise_kernelIZZZNS0_12prelu_kernelERNS_14TensorIteratorEENKUlvE_clEvENKUlvE_clEvEUlddE_St5arrayIPcLm3EELi4E23TrivialOffsetCalculatorILi2EjESA_ILi1EjENS0_6memory15LoadWithoutCastENSD_16StoreWithoutCastEEEviT_T0_T2_T3_T4_T5_,@function
        .size           _ZN2at6native27unrolled_elementwise_kernelIZZZNS0_12prelu_kernelERNS_14TensorIteratorEENKUlvE_clEvENKUlvE_clEvEUlddE_St5arrayIPcLm3EELi4E23TrivialOffsetCalculatorILi2EjESA_ILi1EjENS0_6memory15LoadWithoutCastENSD_16StoreWithoutCastEEEviT_T0_T2_T3_T4_T5_,(.L_x_3533 - _ZN2at6native27unrolled_elementwise_kernelIZZZNS0_12prelu_kernelERNS_14TensorIteratorEENKUlvE_clEvENKUlvE_clEvEUlddE_St5arrayIPcLm3EELi4E23TrivialOffsetCalculatorILi2EjESA_ILi1EjENS0_6memory15LoadWithoutCastENSD_16StoreWithoutCastEEEviT_T0_T2_T3_T4_T5_)
        .other          _ZN2at6native27unrolled_elementwise_kernelIZZZNS0_12prelu_kernelERNS_14TensorIteratorEENKUlvE_clEvENKUlvE_clEvEUlddE_St5arrayIPcLm3EELi4E23TrivialOffsetCalculatorILi2EjESA_ILi1EjENS0_6memory15LoadWithoutCastENSD_16StoreWithoutCastEEEviT_T0_T2_T3_T4_T5_,@"STO_CUDA_ENTRY STV_DEFAULT"
_ZN2at6native27unrolled_elementwise_kernelIZZZNS0_12prelu_kernelERNS_14TensorIteratorEENKUlvE_clEvENKUlvE_clEvEUlddE_St5arrayIPcLm3EELi4E23TrivialOffsetCalculatorILi2EjESA_ILi1EjENS0_6memory15LoadWithoutCastENSD_16StoreWithoutCastEEEviT_T0_T2_T3_T4_T5_:
.text._ZN2at6native27unrolled_elementwise_kernelIZZZNS0_12prelu_kernelERNS_14TensorIteratorEENKUlvE_clEvENKUlvE_clEvEUlddE_St5arrayIPcLm3EELi4E23TrivialOffsetCalculatorILi2EjESA_ILi1EjENS0_6memory15LoadWithoutCastENSD_16StoreWithoutCastEEEviT_T0_T2_T3_T4_T5_:
[----:B------:R-:W-:Y:S01]  /*0000*/  LDC R1, c[0x0][0x28] ;  /* 0x00000a00ff017b82 */ /* 0x000fe20000000800 */
[----:B------:R-:W0:Y:S07]  /*0010*/  S2R R0, SR_CTAID.X ;  /* 0x0000000000007919 */ /* 0x000e2e0000002500 */
[----:B------:R-:W0:Y:S01]  /*0020*/  LDC R3, c[0x0][0x210] ;  /* 0x00008400ff037b82 */ /* 0x000e220000000800 */
[----:B------:R-:W-:Y:S01]  /*0030*/  CS2R R12, SRZ ;  /* 0x00000000000c7805 */ /* 0x000fe2000001ff00 */
        /* <DEDUP_REMOVED lines=12> */
[----:B------:R-:W2:Y:S01]  /*0100*/  @!P1 LDC.64 R16, c[0x0][0x220] ;  /* 0x00008800ff109b82 */ /* 0x000ea20000000a00 */
[----:B0-----:R-:W-:-:S03]  /*0110*/  @!P0 IMAD.WIDE.U32 R24, R3, 0x8, R24 ;  /* 0x0000000803188825 */ /* 0x001fc600078e0018 */
[----:B------:R-:W-:-:S04]  /*0120*/  ISETP.GE.AND P2, PT, R21, R14, PT ;  /* 0x0000000e1500720c */ /* 0x000fc80003f46270 */
[----:B------:R-:W0:Y:S01]  /*0130*/  @!P1 LDC.64 R18, c[0x0][0x228] ;  /* 0x00008a00ff129b82 */ /* 0x000e220000000a00 */
[----:B-1----:R-:W-:Y:S01]  /*0140*/  @!P0 IMAD.WIDE.U32 R26, R3, 0x8, R26 ;  /* 0x00000008031a8825 */ /* 0x002fe200078e001a */
[----:B------:R-:W-:-:S04]  /*0150*/  CS2R R2, SRZ ;  /* 0x0000000000027805 */ /* 0x000fc8000001ff00 */
[----:B------:R-:W3:Y:S03]  /*0160*/  @!P0 LDG.E.64 R12, desc[UR4][R26.64] ;  /* 0x000000041a0c8981 */ /* 0x000ee6000c1e1b00 */
[----:B------:R-:W1:Y:S01]  /*0170*/  @!P2 LDC.64 R10, c[0x0][0x220] ;  /* 0x00008800ff0aab82 */ /* 0x000e620000000a00 */
[----:B------:R4:W3:Y:S07]  /*0180*/  @!P0 LDG.E.64 R2, desc[UR4][R24.64] ;  /* 0x0000000418028981 */ /* 0x0008ee000c1e1b00 */
[----:B------:R-:W4:Y:S01]  /*0190*/  @!P2 LDC.64 R8, c[0x0][0x228] ;  /* 0x00008a00ff08ab82 */ /* 0x000f220000000a00 */
[----:B------:R-:W-:Y:S01]  /*01a0*/  @!P2 IMAD R29, R0, 0x200, R21 ;  /* 0x00000200001da824 */ /* 0x000fe200078e0215 */
[----:B------:R-:W-:Y:S01]  /*01b0*/  CS2R R6, SRZ ;  /* 0x0000000000067805 */ /* 0x000fe2000001ff00 */
[----:B--2---:R-:W-:-:S04]  /*01c0*/  @!P1 IMAD.WIDE.U32 R16, R5, 0x8, R16 ;  /* 0x0000000805109825 */ /* 0x004fc800078e0010 */
[----:B0-----:R-:W-:Y:S01]  /*01d0*/  @!P1 IMAD.WIDE.U32 R18, R5, 0x8, R18 ;  /* 0x0000000805129825 */ /* 0x001fe200078e0012 */
[----:B------:R-:W-:-:S04]  /*01e0*/  CS2R R4, SRZ ;  /* 0x0000000000047805 */ /* 0x000fc8000001ff00 */
[----:B------:R-:W2:Y:S01]  /*01f0*/  @!P1 LDG.E.64 R6, desc[UR4][R18.64] ;  /* 0x0000000412069981 */ /* 0x000ea2000c1e1b00 */
[C---:B-1----:R-:W-:Y:S01]  /*0200*/  @!P2 IMAD.WIDE.U32 R22, R29.reuse, 0x8, R10 ;  /* 0x000000081d16a825 */ /* 0x042fe200078e000a */
[----:B------:R-:W-:Y:S02]  /*0210*/  CS2R R10, SRZ ;  /* 0x00000000000a7805 */ /* 0x000fe4000001ff00 */
[----:B------:R0:W2:Y:S01]  /*0220*/  @!P1 LDG.E.64 R4, desc[UR4][R16.64] ;  /* 0x0000000410049981 */ /* 0x0000a2000c1e1b00 */
[----:B----4-:R-:W-:Y:S01]  /*0230*/  @!P2 IMAD.WIDE.U32 R28, R29, 0x8, R8 ;  /* 0x000000081d1ca825 */ /* 0x010fe200078e0008 */
[----:B------:R-:W-:-:S04]  /*0240*/  CS2R R8, SRZ ;  /* 0x0000000000087805 */ /* 0x000fc8000001ff00 */
[----:B------:R-:W4:Y:S04]  /*0250*/  @!P2 LDG.E.64 R10, desc[UR4][R28.64] ;  /* 0x000000041c0aa981 */ /* 0x000f28000c1e1b00 */
[----:B------:R1:W4:Y:S01]  /*0260*/  @!P2 LDG.E.64 R8, desc[UR4][R22.64] ;  /* 0x000000041608a981 */ /* 0x000322000c1e1b00 */
[----:B------:R-:W-:-:S04]  /*0270*/  @!P2 IADD3 R21, R21, 0x80, RZ ;  /* 0x000000801515a810 */ /* 0x000fc80007ffe0ff */
[----:B------:R-:W-:-:S13]  /*0280*/  ISETP.GE.AND P1, PT, R21, R14, PT ;  /* 0x0000000e1500720c */ /* 0x000fda0003f26270 */
[----:B------:R-:W1:Y:S08]  /*0290*/  @!P1 LDC.64 R24, c[0x0][0x220] ;  /* 0x00008800ff189b82 */ /* 0x000e700000000a00 */
[----:B------:R-:W1:Y:S01]  /*02a0*/  @!P1 LDC.64 R26, c[0x0][0x228] ;  /* 0x00008a00ff1a9b82 */ /* 0x000e620000000a00 */
[----:B------:R-:W-:Y:S01]  /*02b0*/  @!P1 IMAD R21, R0, 0x200, R21 ;  /* 0x0000020000159824 */ /* 0x000fe200078e0215 */
[----:B0-----:R-:W-:-:S02]  /*02c0*/  CS2R R16, SRZ ;  /* 0x0000000000107805 */ /* 0x001fc4000001ff00 */
[----:B------:R-:W-:Y:S01]  /*02d0*/  CS2R R18, SRZ ;  /* 0x0000000000127805 */ /* 0x000fe2000001ff00 */
[----:B-1----:R-:W-:Y:S01]  /*02e0*/  @!P1 IMAD.WIDE.U32 R24, R21, 0x8, R24 ;  /* 0x0000000815189825 */ /* 0x002fe200078e0018 */
[----:B------:R-:W-:-:S04]  /*02f0*/  MOV R23, R15 ;  /* 0x0000000f00177202 */ /* 0x000fc80000000f00 */
[----:B------:R0:W5:Y:S01]  /*0300*/  @!P1 LDG.E.64 R16, desc[UR4][R24.64] ;  /* 0x0000000418109981 */ /* 0x000162000c1e1b00 */
[----:B------:R-:W-:Y:S02]  /*0310*/  @!P1 IMAD.WIDE.U32 R26, R21, 0x8, R26 ;  /* 0x00000008151a9825 */ /* 0x000fe400078e001a */
[----:B------:R-:W1:Y:S03]  /*0320*/  @!P0 LDC.64 R20, c[0x0][0x218] ;  /* 0x00008600ff148b82 */ /* 0x000e660000000a00 */
[----:B------:R0:W5:Y:S01]  /*0330*/  @!P1 LDG.E.64 R18, desc[UR4][R26.64] ;  /* 0x000000041a129981 */ /* 0x000162000c1e1b00 */
[----:B------:R-:W-:Y:S02]  /*0340*/  VIADD R22, R15, 0x80 ;  /* 0x000000800f167836 */ /* 0x000fe40000000000 */
[----:B------:R-:W-:Y:S02]  /*0350*/  @!P0 IMAD R15, R0, 0x200, R15 ;  /* 0x00000200000f8824 */ /* 0x000fe400078e020f */
[----:B------:R-:W-:-:S05]  /*0360*/  @!P0 IMAD.MOV.U32 R23, RZ, RZ, R22 ;  /* 0x000000ffff178224 */ /* 0x000fca00078e0016 */
[----:B------:R-:W-:Y:S01]  /*0370*/  ISETP.GE.AND P4, PT, R23, R14, PT ;  /* 0x0000000e1700720c */ /* 0x000fe20003f86270 */
[----:B-1----:R-:W-:Y:S01]  /*0380*/  @!P0 IMAD.WIDE.U32 R20, R15, 0x8, R20 ;  /* 0x000000080f148825 */ /* 0x002fe200078e0014 */
[----:B------:R-:W-:Y:S01]  /*0390*/  BSSY B0, `(.L_x_3471) ;  /* 0x0000019000007945 */ /* 0x000fe20003800000 */
[----:B---3--:R-:W-:Y:S02]  /*03a0*/  DMUL R12, R12, R2 ;  /* 0x000000020c0c7228 */ /* 0x008fe40000000000 */
[----:B------:R-:W-:-:S08]  /*03b0*/  DSETP.GT.AND P1, PT, R2, RZ, PT ;  /* 0x000000ff0200722a */ /* 0x000fd00003f24000 */
[----:B------:R-:W-:Y:S02]  /*03c0*/  FSEL R2, R2, R12, P1 ;  /* 0x0000000c02027208 */ /* 0x000fe40000800000 */
[----:B------:R-:W-:-:S05]  /*03d0*/  FSEL R3, R3, R13, P1 ;  /* 0x0000000d03037208 */ /* 0x000fca0000800000 */
[----:B------:R0:W-:Y:S01]  /*03e0*/  @!P0 STG.E.64 desc[UR4][R20.64], R2 ;  /* 0x0000000214008986 */ /* 0x0001e2000c101b04 */
[----:B--2---:R-:W-:Y:S02]  /*03f0*/  DMUL R6, R6, R4 ;  /* 0x0000000406067228 */ /* 0x004fe40000000000 */
[----:B------:R-:W-:Y:S02]  /*0400*/  DSETP.GT.AND P2, PT, R4, RZ, PT ;  /* 0x000000ff0400722a */ /* 0x000fe40003f44000 */
[----:B----4-:R-:W-:Y:S02]  /*0410*/  DMUL R10, R10, R8 ;  /* 0x000000080a0a7228 */ /* 0x010fe40000000000 */
[----:B------:R-:W-:-:S04]  /*0420*/  DSETP.GT.AND P3, PT, R8, RZ, PT ;  /* 0x000000ff0800722a */ /* 0x000fc80003f64000 */
[----:B------:R-:W-:Y:S02]  /*0430*/  FSEL R4, R4, R6, P2 ;  /* 0x0000000604047208 */ /* 0x000fe40001000000 */
[----:B------:R-:W-:Y:S02]  /*0440*/  FSEL R5, R5, R7, P2 ;  /* 0x0000000705057208 */ /* 0x000fe40001000000 */
[----:B------:R-:W-:Y:S02]  /*0450*/  FSEL R6, R8, R10, P3 ;  /* 0x0000000a08067208 */ /* 0x000fe40001800000 */
[----:B------:R-:W-:Y:S01]  /*0460*/  FSEL R7, R9, R11, P3 ;  /* 0x0000000b09077208 */ /* 0x000fe20001800000 */
[----:B0-----:R-:W-:Y:S06]  /*0470*/  @P4 BRA `(.L_x_3472) ;  /* 0x0000000000284947 */ /* 0x001fec0003800000 */
[----:B------:R-:W0:Y:S01]  /*0480*/  LDC.64 R8, c[0x0][0x218] ;  /* 0x00008600ff087b82 */ /* 0x000e220000000a00 */
[----:B------:R-:W-:Y:S01]  /*0490*/  LEA R3, R0, R23, 0x9 ;  /* 0x0000001700037211 */ /* 0x000fe200078e48ff */
[----:B------:R-:W-:-:S05]  /*04a0*/  VIADD R23, R23, 0x80 ;  /* 0x0000008017177836 */ /* 0x000fca0000000000 */
[----:B------:R-:W-:-:S13]  /*04b0*/  ISETP.GE.AND P0, PT, R23, R14, PT ;  /* 0x0000000e1700720c */ /* 0x000fda0003f06270 */
[----:B------:R-:W-:Y:S01]  /*04c0*/  @!P0 IMAD R11, R0, 0x200, R23 ;  /* 0x00000200000b8824 */ /* 0x000fe200078e0217 */
[----:B------:R-:W-:Y:S01]  /*04d0*/  @!P0 IADD3 R23, R23, 0x80, RZ ;  /* 0x0000008017178810 */ /* 0x000fe20007ffe0ff */
[----:B0-----:R-:W-:-:S04]  /*04e0*/  IMAD.WIDE.U32 R2, R3, 0x8, R8 ;  /* 0x0000000803027825 */ /* 0x001fc800078e0008 */
[----:B------:R-:W-:Y:S01]  /*04f0*/  @!P0 IMAD.WIDE.U32 R8, R11, 0x8, R8 ;  /* 0x000000080b088825 */ /* 0x000fe200078e0008 */
[----:B------:R0:W-:Y:S04]  /*0500*/  STG.E.64 desc[UR4][R2.64], R4 ;  /* 0x0000000402007986 */ /* 0x0001e8000c101b04 */
[----:B------:R0:W-:Y:S02]  /*0510*/  @!P0 STG.E.64 desc[UR4][R8.64], R6 ;  /* 0x0000000608008986 */ /* 0x0001e4000c101b04 */
.L_x_3472:
[----:B------:R-:W-:Y:S05]  /*0520*/  BSYNC B0 ;  /* 0x0000000000007941 */ /* 0x000fea0003800000 */
.L_x_3471:
[----:B------:R-:W-:-:S13]  /*0530*/  ISETP.GE.AND P0, PT, R23, R14, PT ;  /* 0x0000000e1700720c */ /* 0x000fda0003f06270 */
[----:B------:R-:W-:Y:S05]  /*0540*/  @P0 EXIT ;  /* 0x000000000000094d */ /* 0x000fea0003800000 */
[----:B0-----:R-:W0:Y:S01]  /*0550*/  LDC.64 R2, c[0x0][0x218] ;  /* 0x00008600ff027b82 */ /* 0x001e220000000a00 */
[----:B-----5:R-:W-:Y:S01]  /*0560*/  DMUL R18, R18, R16 ;  /* 0x0000001012127228 */ /* 0x020fe20000000000 */
[----:B------:R-:W-:Y:S01]  /*0570*/  IMAD R23, R0, 0x200, R23 ;  /* 0x0000020000177824 */ /* 0x000fe200078e0217 */
[----:B------:R-:W-:-:S08]  /*0580*/  DSETP.GT.AND P0, PT, R16, RZ, PT ;  /* 0x000000ff1000722a */ /* 0x000fd00003f04000 */
[----:B------:R-:W-:Y:S02]  /*0590*/  FSEL R4, R16, R18, P0 ;  /* 0x0000001210047208 */ /* 0x000fe40000000000 */
[----:B------:R-:W-:Y:S01]  /*05a0*/  FSEL R5, R17, R19, P0 ;  /* 0x0000001311057208 */ /* 0x000fe20000000000 */
[----:B0-----:R-:W-:-:S05]  /*05b0*/  IMAD.WIDE.U32 R2, R23, 0x8, R2 ;  /* 0x0000000817027825 */ /* 0x001fca00078e0002 */
[----:B------:R-:W-:Y:S01]  /*05c0*/  STG.E.64 desc[UR4][R2.64], R4 ;  /* 0x0000000402007986 */ /* 0x000fe2000c101b04 */
[----:B------:R-:W-:Y:S05]  /*05d0*/  EXIT ;  /* 0x000000000000794d */ /* 0x000fea0003800000 */
.L_x_3473:
        /* <DEDUP_REMOVED lines=10> */
.L_x_3533:


//--------------------- .text._ZN2at6native29vectorized_elementwise_kernelILi2EZZZNS0_12prelu_kernelERNS_14TensorIteratorEENKUlvE_clEvENKUlvE_clEvEUlddE_St5arrayIPcLm3EEEEviT0_T1_ --------------------------
	.section	.text._ZN2at6native29vectorized_elementwise_kernelILi2EZZZNS0_12prelu_kernelERNS_14TensorIteratorEENKUlvE_clEvENKUlvE_clEvEUlddE_St5arrayIPcLm3EEEEviT0_T1_,"ax",@progbits
	.align	128
        .global         _ZN2at6native29vectorized_elementwise_kernelILi2EZZZNS0_12prelu_kernelERNS_14TensorIteratorEENKUlvE_clEvENKUlvE_clEvEUlddE_St5arrayIPcLm3EEEEviT0_T1_
        .type           _ZN2at6native29vectorized_elementwise_kernelILi2EZZZNS0_12prelu_kernelERNS_14TensorIteratorEENKUlvE_clEvENKUlvE_clEvEUlddE_St5arrayIPcLm3EEEEviT0_T1_,@function
        .size           _ZN2at6native29vectorized_elementwise_kernelILi2EZZZNS0_12prelu_kernelERNS_14TensorIteratorEENKUlvE_clEvENKUlvE_clEvEUlddE_St5arrayIPcLm3EEEEviT0_T1_,(.L_x_3534 - _ZN2at6native29vectorized_elementwise_kernelILi2EZZZNS0_12prelu_kernelERNS_14TensorIteratorEENKUlvE_clEvENKUlvE_clEvEUlddE_St5arrayIPcLm3EEEEviT0_T1_)
        .other          _ZN2at6native29vectorized_elementwise_kernelILi2EZZZNS0_12prelu_kernelERNS_14TensorIteratorEENKUlvE_clEvENKUlvE_clEvEUlddE_St5arrayIPcLm3EEEEviT0_T1_,@"STO_CUDA_ENTRY STV_DEFAULT"
_ZN2at6native29vectorized_elementwise_kernelILi2EZZZNS0_12prelu_kernelERNS_14TensorIteratorEENKUlvE_clEvENKUlvE_clEvEUlddE_St5arrayIPcLm3EEEEviT0_T1_:
.text._ZN2at6native29vectorized_elementwise_kernelILi2EZZZNS0_12prelu_kernelERNS_14TensorIteratorEENKUlvE_clEvENKUlvE_clEvEUlddE_St5arrayIPcLm3EEEEviT0_T1_:
        /* <DEDUP_REMOVED lines=12> */
[----:B0-----:R-:W-:-:S04]  /*00c0*/  IMAD.WIDE.U32 R28, R2, 0x10, R28 ;  /* 0x00000010021c7825 */ /* 0x001fc800078e001c */
[----:B--2---:R-:W-:Y:S01]  /*00d0*/  IMAD.WIDE R36, R0, 0x8, R36 ;  /* 0x0000000800247825 */ /* 0x004fe200078e0224 */
[----:B------:R-:W2:Y:S04]  /*00e0*/  LDG.E.128 R4, desc[UR4][R28.64] ;  /* 0x000000041c047981 */ /* 0x000ea8000c1e1d00 */
[----:B------:R-:W3:Y:S01]  /*00f0*/  LDG.E.128 R12, desc[UR4][R28.64+0x800] ;  /* 0x000800041c0c7981 */ /* 0x000ee2000c1e1d00 */
[----:B------:R-:W-:-:S03]  /*0100*/  IMAD.WIDE.U32 R36, R2, 0x10, R36 ;  /* 0x0000001002247825 */ /* 0x000fc600078e0024 */
[----:B------:R-:W4:Y:S04]  /*0110*/  LDG.E.128 R20, desc[UR4][R28.64+0x1000] ;  /* 0x001000041c147981 */ /* 0x000f28000c1e1d00 */
[----:B------:R-:W5:Y:S04]  /*0120*/  LDG.E.128 R8, desc[UR4][R36.64] ;  /* 0x0000000424087981 */ /* 0x000f68000c1e1d00 */
[----:B------:R-:W3:Y:S04]  /*0130*/  LDG.E.128 R16, desc[UR4][R36.64+0x800] ;  /* 0x0008000424107981 */ /* 0x000ee8000c1e1d00 */
[----:B------:R-:W4:Y:S04]  /*0140*/  LDG.E.128 R24, desc[UR4][R36.64+0x1000] ;  /* 0x0010000424187981 */ /* 0x000f28000c1e1d00 */
[----:B------:R-:W4:Y:S04]  /*0150*/  LDG.E.128 R28, desc[UR4][R28.64+0x1800] ;  /* 0x001800041c1c7981 */ /* 0x000f28000c1e1d00 */
[----:B------:R-:W4:Y:S01]  /*0160*/  LDG.E.128 R32, desc[UR4][R36.64+0x1800] ;  /* 0x0018000424207981 */ /* 0x000f22000c1e1d00 */
[----:B--2---:R-:W-:-:S02]  /*0170*/  DSETP.GT.AND P0, PT, R6, RZ, PT ;  /* 0x000000ff0600722a */ /* 0x004fc40003f04000 */
[----:B-----5:R-:W-:Y:S02]  /*0180*/  DMUL R10, R6, R10 ;  /* 0x0000000a060a7228 */ /* 0x020fe40000000000 */
[----:B------:R-:W-:-:S08]  /*0190*/  DMUL R8, R4, R8 ;  /* 0x0000000804087228 */ /* 0x000fd00000000000 */
[----:B------:R-:W-:Y:S02]  /*01a0*/  FSEL R6, R6, R10, P0 ;  /* 0x0000000a06067208 */ /* 0x000fe40000000000 */
[----:B------:R-:W-:Y:S01]  /*01b0*/  FSEL R7, R7, R11, P0 ;  /* 0x0000000b07077208 */ /* 0x000fe20000000000 */
[----:B------:R-:W-:-:S06]  /*01c0*/  DSETP.GT.AND P0, PT, R4, RZ, PT ;  /* 0x000000ff0400722a */ /* 0x000fcc0003f04000 */
[----:B------:R-:W-:Y:S02]  /*01d0*/  FSEL R4, R4, R8, P0 ;  /* 0x0000000804047208 */ /* 0x000fe40000000000 */
[----:B------:R-:W-:Y:S02]  /*01e0*/  FSEL R5, R5, R9, P0 ;  /* 0x0000000905057208 */ /* 0x000fe40000000000 */
[----:B------:R-:W0:Y:S01]  /*01f0*/  LDC.64 R8, c[0x0][0x218] ;  /* 0x00008600ff087b82 */ /* 0x000e220000000a00 */
[C---:B---3--:R-:W-:Y:S02]  /*0200*/  DMUL R16, R12.reuse, R16 ;  /* 0x000000100c107228 */ /* 0x048fe40000000000 */
[----:B------:R-:W-:Y:S02]  /*0210*/  DSETP.GT.AND P0, PT, R12, RZ, PT ;  /* 0x000000ff0c00722a */ /* 0x000fe40003f04000 */
[----:B------:R-:W-:Y:S02]  /*0220*/  DMUL R18, R14, R18 ;  /* 0x000000120e127228 */ /* 0x000fe40000000000 */
[----:B----4-:R-:W-:-:S04]  /*0230*/  DMUL R24, R20, R24 ;  /* 0x0000001814187228 */ /* 0x010fc80000000000 */
[----:B------:R-:W-:Y:S02]  /*0240*/  FSEL R10, R12, R16, P0 ;  /* 0x000000100c0a7208 */ /* 0x000fe40000000000 */
[----:B------:R-:W-:Y:S01]  /*0250*/  FSEL R11, R13, R17, P0 ;  /* 0x000000110d0b7208 */ /* 0x000fe20000000000 */
[----:B------:R-:W-:Y:S02]  /*0260*/  DSETP.GT.AND P0, PT, R14, RZ, PT ;  /* 0x000000ff0e00722a */ /* 0x000fe40003f04000 */
[----:B------:R-:W-:Y:S02]  /*0270*/  DMUL R26, R22, R26 ;  /* 0x0000001a161a7228 */ /* 0x000fe40000000000 */
[----:B------:R-:W-:Y:S02]  /*0280*/  DMUL R32, R28, R32 ;  /* 0x000000201c207228 */ /* 0x000fe40000000000 */
[----:B------:R-:W-:Y:S01]  /*0290*/  DSETP.GT.AND P1, PT, R20, RZ, PT ;  /* 0x000000ff1400722a */ /* 0x000fe20003f24000 */
[----:B------:R-:W-:Y:S01]  /*02a0*/  FSEL R15, R15, R19, P0 ;  /* 0x000000130f0f7208 */ /* 0x000fe20000000000 */
[----:B------:R-:W-:Y:S01]  /*02b0*/  DSETP.GT.AND P2, PT, R22, RZ, PT ;  /* 0x000000ff1600722a */ /* 0x000fe20003f44000 */
[----:B0-----:R-:W-:Y:S01]  /*02c0*/  IMAD.WIDE.U32 R8, R0, 0x8, R8 ;  /* 0x0000000800087825 */ /* 0x001fe200078e0008 */
[----:B------:R-:W-:Y:S01]  /*02d0*/  FSEL R0, R14, R18, P0 ;  /* 0x000000120e007208 */ /* 0x000fe20000000000 */
[----:B------:R-:W-:-:S02]  /*02e0*/  DSETP.GT.AND P0, PT, R28, RZ, PT ;  /* 0x000000ff1c00722a */ /* 0x000fc40003f04000 */
[C---:B------:R-:W-:Y:S01]  /*02f0*/  DMUL R34, R30.reuse, R34 ;  /* 0x000000221e227228 */ /* 0x040fe20000000000 */
[----:B------:R-:W-:Y:S01]  /*0300*/  FSEL R16, R22, R26, P2 ;  /* 0x0000001a16107208 */ /* 0x000fe20001000000 */
[----:B------:R-:W-:Y:S01]  /*0310*/  IMAD.WIDE R8, R2, 0x10, R8 ;  /* 0x0000001002087825 */ /* 0x000fe200078e0208 */
[----:B------:R-:W-:Y:S01]  /*0320*/  DSETP.GT.AND P3, PT, R30, RZ, PT ;  /* 0x000000ff1e00722a */ /* 0x000fe20003f64000 */
[----:B------:R-:W-:Y:S02]  /*0330*/  FSEL R2, R20, R24, P1 ;  /* 0x0000001814027208 */ /* 0x000fe40000800000 */
[----:B------:R-:W-:Y:S02]  /*0340*/  FSEL R3, R21, R25, P1 ;  /* 0x0000001915037208 */ /* 0x000fe40000800000 */
[----:B------:R-:W-:Y:S02]  /*0350*/  FSEL R23, R23, R27, P2 ;  /* 0x0000001b17177208 */ /* 0x000fe40001000000 */
[----:B------:R-:W-:Y:S01]  /*0360*/  FSEL R20, R28, R32, P0 ;  /* 0x000000201c147208 */ /* 0x000fe20000000000 */
[----:B------:R0:W-:Y:S01]  /*0370*/  STG.E.128 desc[UR4][R8.64], R4 ;  /* 0x0000000408007986 */ /* 0x0001e2000c101d04 */
[----:B------:R-:W-:Y:S01]  /*0380*/  FSEL R18, R30, R34, P3 ;  /* 0x000000221e127208 */ /* 0x000fe20001800000 */
[----:B------:R-:W-:Y:S01]  /*0390*/  IMAD.MOV.U32 R12, RZ, RZ, R10 ;  /* 0x000000ffff0c7224 */ /* 0x000fe200078e000a */
[----:B------:R-:W-:Y:S01]  /*03a0*/  FSEL R19, R31, R35, P3 ;  /* 0x000000231f137208 */ /* 0x000fe20001800000 */
[----:B------:R-:W-:Y:S01]  /*03b0*/  IMAD.MOV.U32 R13, RZ, RZ, R11 ;  /* 0x000000ffff0d7224 */ /* 0x000fe200078e000b */
[----:B------:R-:W-:Y:S01]  /*03c0*/  FSEL R17, R29, R33, P0 ;  /* 0x000000211d117208 */ /* 0x000fe20000000000 */
[----:B------:R-:W-:-:S05]  /*03d0*/  IMAD.MOV.U32 R14, RZ, RZ, R0 ;  /* 0x000000ffff0e7224 */ /* 0x000fca00078e0000 */
[----:B------:R-:W-:Y:S01]  /*03e0*/  STG.E.128 desc[UR4][R8.64+0x800], R12 ;  /* 0x0008000c08007986 */ /* 0x000fe2000c101d04 */
[----:B0-----:R-:W-:Y:S02]  /*03f0*/  IMAD.MOV.U32 R6, RZ, RZ, R16 ;  /* 0x000000ffff067224 */ /* 0x001fe400078e0010 */
[----:B------:R-:W-:Y:S02]  /*0400*/  IMAD.MOV.U32 R4, RZ, RZ, R2 ;  /* 0x000000ffff047224 */ /* 0x000fe400078e0002 */
[----:B------:R-:W-:Y:S02]  /*0410*/  IMAD.MOV.U32 R5, RZ, RZ, R3 ;  /* 0x000000ffff057224 */ /* 0x000fe400078e0003 */
[----:B------:R-:W-:Y:S02]  /*0420*/  IMAD.MOV.U32 R7, RZ, RZ, R23 ;  /* 0x000000ffff077224 */ /* 0x000fe400078e0017 */
[----:B------:R-:W-:-:S03]  /*0430*/  IMAD.MOV.U32 R16, RZ, RZ, R20 ;  /* 0x000000ffff107224 */ /* 0x000fc600078e0014 */
[----:B------:R-:W-:Y:S04]  /*0440*/  STG.E.128 desc[UR4][R8.64+0x1000], R4 ;  /* 0x0010000408007986 */ /* 0x000fe8000c101d04 */
[----:B------:R-:W-:Y:S01]  /*0450*/  STG.E.128 desc[UR4][R8.64+0x1800], R16 ;  /* 0x0018001008007986 */ /* 0x000fe2000c101d04 */
[----:B------:R-:W-:Y:S05]  /*0460*/  EXIT ;  /* 0x000000000000794d */ /* 0x000fea0003800000 */
.L_x_3474:
[----:B------:R-:W0:Y:S01]  /*0470*/  S2R R5, SR_TID.X ;  /* 0x0000000000057919 */ /* 0x000e220000002100 */
[----:B------:R-:W-:Y:S02]  /*0480*/  CS2R R14, SRZ ;  /* 0x00000000000e7805 */ /* 0x000fe4000001ff00 */
[----:B------:R-:W-:Y:S02]  /*0490*/  CS2R R26, SRZ ;  /* 0x00000000001a7805 */ /* 0x000fe4000001ff00 */
[----:B0-----:R-:W-:Y:S01]  /*04a0*/  ISETP.GE.AND P0, PT, R5, R2, PT ;  /* 0x000000020500720c */ /* 0x001fe20003f06270 */
[----:B------:R-:W-:-:S12]  /*04b0*/  IMAD.MOV.U32 R3, RZ, RZ, R5 ;  /* 0x000000ffff037224 */ /* 0x000fd800078e0005 */
[----:B------:R-:W0:Y:S01]  /*04c0*/  @!P0 LDC.64 R6, c[0x0][0x220] ;  /* 0x00008800ff068b82 */ /* 0x000e220000000a00 */
[----:B------:R-:W-:-:S07]  /*04d0*/  @!P0 IADD3 R11, R0, R3, RZ ;  /* 0x00000003000b8210 */ /* 0x000fce0007ffe0ff */
[----:B------:R-:W1:Y:S01]  /*04e0*/  @!P0 LDC.64 R8, c[0x0][0x228] ;  /* 0x00008a00ff088b82 */ /* 0x000e620000000a00 */
[----:B0-----:R-:W-:-:S05]  /*04f0*/  @!P0 IMAD.WIDE.U32 R6, R11, 0x8, R6 ;  /* 0x000000080b068825 */ /* 0x001fca00078e0006 */
[----:B------:R0:W2:Y:S01]  /*0500*/  @!P0 LDG.E.64 R14, desc[UR4][R6.64] ;  /* 0x00000004060e8981 */ /* 0x0000a2000c1e1b00 */
[----:B-1----:R-:W-:-:S05]  /*0510*/  @!P0 IMAD.WIDE.U32 R8, R11, 0x8, R8 ;  /* 0x000000080b088825 */ /* 0x002fca00078e0008 */
[----:B------:R1:W3:Y:S01]  /*0520*/  @!P0 LDG.E.64 R26, desc[UR4][R8.64] ;  /* 0x00000004081a8981 */ /* 0x0002e2000c1e1b00 */
[----:B------:R-:W-:-:S05]  /*0530*/  @!P0 VIADD R3, R3, 0x80 ;  /* 0x0000008003038836 */ /* 0x000fca0000000000 */
[----:B------:R-:W-:-:S13]  /*0540*/  ISETP.GE.AND P5, PT, R3, R2, PT ;  /* 0x000000020300720c */ /* 0x000fda0003fa6270 */
[----:B------:R-:W-:Y:S01]  /*0550*/  @!P5 IMAD.IADD R29, R0, 0x1, R3 ;  /* 0x00000001001dd824 */ /* 0x000fe200078e0203 */
[----:B------:R-:W1:Y:S01]  /*0560*/  @!P5 LDC.64 R22, c[0x0][0x220] ;  /* 0x00008800ff16db82 */ /* 0x000e620000000a00 */
[----:B------:R-:W-:-:S05]  /*0570*/  @!P5 VIADD R3, R3, 0x80 ;  /* 0x000000800303d836 */ /* 0x000fca0000000000 */
[C---:B------:R-:W-:Y:S02]  /*0580*/  ISETP.GE.AND P6, PT, R3.reuse, R2, PT ;  /* 0x000000020300720c */ /* 0x040fe40003fc6270 */
[----:B------:R-:W4:Y:S11]  /*0590*/  @!P5 LDC.64 R24, c[0x0][0x228] ;  /* 0x00008a00ff18db82 */ /* 0x000f360000000a00 */
[----:B------:R-:W-:Y:S01]  /*05a0*/  @!P6 IMAD.IADD R19, R0, 0x1, R3 ;  /* 0x000000010013e824 */ /* 0x000fe200078e0203 */
[----:B------:R-:W5:Y:S01]  /*05b0*/  @!P6 LDC.64 R16, c[0x0][0x220] ;  /* 0x00008800ff10eb82 */ /* 0x000f620000000a00 */
[----:B------:R-:W-:-:S05]  /*05c0*/  @!P6 VIADD R3, R3, 0x80 ;  /* 0x000000800303e836 */ /* 0x000fca0000000000 */
[C---:B------:R-:W-:Y:S02]  /*05d0*/  ISETP.GE.AND P3, PT, R3.reuse, R2, PT ;  /* 0x000000020300720c */ /* 0x040fe40003f66270 */
[----:B------:R-:W0:Y:S11]  /*05e0*/  @!P6 LDC.64 R34, c[0x0][0x228] ;  /* 0x00008a00ff22eb82 */ /* 0x000e360000000a00 */
[----:B------:R-:W-:Y:S01]  /*05f0*/  @!P3 IMAD.IADD R13, R0, 0x1, R3 ;  /* 0x00000001000db824 */ /* 0x000fe200078e0203 */
[----:B------:R-:W4:Y:S01]  /*0600*/  @!P3 LDC.64 R20, c[0x0][0x220] ;  /* 0x00008800ff14bb82 */ /* 0x000f220000000a00 */
[----:B------:R-:W-:-:S05]  /*0610*/  @!P3 VIADD R3, R3, 0x80 ;  /* 0x000000800303b836 */ /* 0x000fca0000000000 */
[CC--:B------:R-:W-:Y:S02]  /*0620*/  ISETP.GE.AND P2, PT, R3.reuse, R2.reuse, PT ;  /* 0x000000020300720c */ /* 0x0c0fe40003f46270 */
[----:B------:R-:W4:Y:S11]  /*0630*/  @!P3 LDC.64 R32, c[0x0][0x228] ;  /* 0x00008a00ff20bb82 */ /* 0x000f360000000a00 */
[----:B------:R-:W-:Y:S01]  /*0640*/  @!P2 IADD3 R11, R0, R3, RZ ;  /* 0x00000003000ba210 */ /* 0x000fe20007ffe0ff */
[----:B------:R-:W-:Y:S01]  /*0650*/  @!P2 VIADD R3, R3, 0x80 ;  /* 0x000000800303a836 */ /* 0x000fe20000000000 */
[----:B------:R-:W4:Y:S04]  /*0660*/  @!P2 LDC.64 R36, c[0x0][0x220] ;  /* 0x00008800ff24ab82 */ /* 0x000f280000000a00 */
[----:B------:R-:W-:Y:S01]  /*0670*/  ISETP.GE.AND P1, PT, R3, R2, PT ;  /* 0x000000020300720c */ /* 0x000fe20003f26270 */
[----:B-----5:R-:W-:-:S04]  /*0680*/  @!P6 IMAD.WIDE.U32 R16, R19, 0x8, R16 ;  /* 0x000000081310e825 */ /* 0x020fc800078e0010 */
[----:B0-----:R-:W-:Y:S02]  /*0690*/  @!P6 IMAD.WIDE.U32 R34, R19, 0x8, R34 ;  /* 0x000000081322e825 */ /* 0x001fe400078e0022 */
[----:B------:R-:W0:Y:S08]  /*06a0*/  @!P2 LDC.64 R18, c[0x0][0x228] ;  /* 0x00008a00ff12ab82 */ /* 0x000e300000000a00 */
[----:B------:R-:W5:Y:S01]  /*06b0*/  @!P1 LDC.64 R30, c[0x0][0x220] ;  /* 0x00008800ff1e9b82 */ /* 0x000f620000000a00 */
[----:B------:R-:W-:Y:S01]  /*06c0*/  CS2R R6, SRZ ;  /* 0x0000000000067805 */ /* 0x000fe2000001ff00 */
[----:B-1----:R-:W-:Y:S01]  /*06d0*/  @!P5 IMAD.WIDE.U32 R8, R29, 0x8, R22 ;  /* 0x000000081d08d825 */ /* 0x002fe200078e0016 */
[----:B------:R-:W-:-:S03]  /*06e0*/  CS2R R22, SRZ ;  /* 0x0000000000167805 */ /* 0x000fc6000001ff00 */
[----:B----4-:R-:W-:Y:S01]  /*06f0*/  @!P5 IMAD.WIDE.U32 R24, R29, 0x8, R24 ;  /* 0x000000081d18d825 */ /* 0x010fe200078e0018 */
[----:B------:R-:W-:Y:S01]  /*0700*/  CS2R R28, SRZ ;  /* 0x00000000001c7805 */ /* 0x000fe2000001ff00 */
[----:B------:R1:W4:Y:S02]  /*0710*/  @!P5 LDG.E.64 R6, desc[UR4][R8.64] ;  /* 0x000000040806d981 */ /* 0x000324000c1e1b00 */
[C---:B------:R-:W-:Y:S02]  /*0720*/  @!P3 IMAD.WIDE.U32 R20, R13.reuse, 0x8, R20 ;  /* 0x000000080d14b825 */ /* 0x040fe400078e0014 */
[----:B------:R1:W4:Y:S02]  /*0730*/  @!P5 LDG.E.64 R22, desc[UR4][R24.64] ;  /* 0x000000041816d981 */ /* 0x000324000c1e1b00 */
[----:B------:R-:W-:Y:S01]  /*0740*/  @!P3 IMAD.WIDE.U32 R32, R13, 0x8, R32 ;  /* 0x000000080d20b825 */ /* 0x000fe200078e0020 */
[----:B------:R-:W-:Y:S01]  /*0750*/  CS2R R12, SRZ ;  /* 0x00000000000c7805 */ /* 0x000fe2000001ff00 */
[----:B------:R1:W4:Y:S02]  /*0760*/  @!P6 LDG.E.64 R28, desc[UR4][R34.64] ;  /* 0x00000004221ce981 */ /* 0x000324000c1e1b00 */
[----:B-1----:R-:W-:-:S03]  /*0770*/  CS2R R8, SRZ ;  /* 0x0000000000087805 */ /* 0x002fc6000001ff00 */
[----:B------:R1:W4:Y:S01]  /*0780*/  @!P3 LDG.E.64 R12, desc[UR4][R20.64] ;  /* 0x00000004140cb981 */ /* 0x000322000c1e1b00 */
[----:B------:R-:W-:Y:S01]  /*0790*/  CS2R R24, SRZ ;  /* 0x0000000000187805 */ /* 0x000fe2000001ff00 */
[C---:B------:R-:W-:Y:S02]  /*07a0*/  @!P2 IMAD.WIDE.U32 R36, R11.reuse, 0x8, R36 ;  /* 0x000000080b24a825 */ /* 0x040fe400078e0024 */
[----:B------:R1:W4:Y:S01]  /*07b0*/  @!P6 LDG.E.64 R8, desc[UR4][R16.64] ;  /* 0x000000041008e981 */ /* 0x000322000c1e1b00 */
[----:B------:R-:W5:Y:S03]  /*07c0*/  @!P1 LDC.64 R34, c[0x0][0x228] ;  /* 0x00008a00ff229b82 */ /* 0x000f660000000a00 */
[----:B------:R-:W4:Y:S01]  /*07d0*/  @!P3 LDG.E.64 R24, desc[UR4][R32.64] ;  /* 0x000000042018b981 */ /* 0x000f22000c1e1b00 */
[----:B-1----:R-:W-:Y:S02]  /*07e0*/  CS2R R20, SRZ ;  /* 0x0000000000147805 */ /* 0x002fe4000001ff00 */
[----:B------:R-:W-:Y:S01]  /*07f0*/  CS2R R16, SRZ ;  /* 0x0000000000107805 */ /* 0x000fe2000001ff00 */
[----:B0-----:R-:W-:Y:S01]  /*0800*/  @!P2 IMAD.WIDE.U32 R18, R11, 0x8, R18 ;  /* 0x000000080b12a825 */ /* 0x001fe200078e0012 */
[----:B------:R-:W-:-:S04]  /*0810*/  CS2R R10, SRZ ;  /* 0x00000000000a7805 */ /* 0x000fc8000001ff00 */
[----:B------:R-:W4:Y:S04]  /*0820*/  @!P2 LDG.E.64 R16, desc[UR4][R36.64] ;  /* 0x000000042410a981 */ /* 0x000f28000c1e1b00 */
[----:B------:R0:W4:Y:S02]  /*0830*/  @!P2 LDG.E.64 R10, desc[UR4][R18.64] ;  /* 0x00000004120aa981 */ /* 0x000124000c1e1b00 */
[----:B0-----:R-:W-:Y:S01]  /*0840*/  CS2R R18, SRZ ;  /* 0x0000000000127805 */ /* 0x001fe2000001ff00 */
[----:B--2---:R-:W-:Y:S02]  /*0850*/  DSETP.GT.AND P4, PT, R14, RZ, PT ;  /* 0x000000ff0e00722a */ /* 0x004fe40003f84000 */
[----:B---3--:R-:W-:-:S10]  /*0860*/  DMUL R26, R26, R14 ;  /* 0x0000000e1a1a7228 */ /* 0x008fd40000000000 */
[----:B------:R-:W-:Y:S01]  /*0870*/  FSEL R27, R15, R27, P4 ;  /* 0x0000001b0f1b7208 */ /* 0x000fe20002000000 */
[----:B------:R-:W-:Y:S02]  /*0880*/  @!P1 IMAD.IADD R15, R0, 0x1, R3 ;  /* 0x00000001000f9824 */ /* 0x000fe400078e0203 */
[----:B------:R-:W-:Y:S01]  /*0890*/  @!P1 VIADD R3, R3, 0x80 ;  /* 0x0000008003039836 */ /* 0x000fe20000000000 */
[----:B------:R-:W-:-:S04]  /*08a0*/  FSEL R26, R14, R26, P4 ;  /* 0x0000001a0e1a7208 */ /* 0x000fc80002000000 */
[----:B------:R-:W-:Y:S01]  /*08b0*/  ISETP.GE.AND P4, PT, R3, R2, PT ;  /* 0x000000020300720c */ /* 0x000fe20003f86270 */
[----:B-----5:R-:W-:-:S05]  /*08c0*/  @!P1 IMAD.WIDE.U32 R30, R15, 0x8, R30 ;  /* 0x000000080f1e9825 */ /* 0x020fca00078e001e */
[----:B------:R0:W2:Y:S07]  /*08d0*/  @!P1 LDG.E.64 R20, desc[UR4][R30.64] ;  /* 0x000000041e149981 */ /* 0x0000ae000c1e1b00 */
[----:B------:R-:W1:Y:S01]  /*08e0*/  @!P4 LDC.64 R32, c[0x0][0x220] ;  /* 0x00008800ff20cb82 */ /* 0x000e620000000a00 */
[----:B------:R-:W-:Y:S02]  /*08f0*/  @!P4 IMAD.IADD R37, R0, 0x1, R3 ;  /* 0x000000010025c824 */ /* 0x000fe400078e0203 */
[----:B------:R-:W-:-:S05]  /*0900*/  @!P4 VIADD R3, R3, 0x80 ;  /* 0x000000800303c836 */ /* 0x000fca0000000000 */
[----:B0-----:R-:W0:Y:S01]  /*0910*/  @!P4 LDC.64 R30, c[0x0][0x228] ;  /* 0x00008a00ff1ecb82 */ /* 0x001e220000000a00 */
[----:B------:R-:W-:Y:S01]  /*0920*/  ISETP.GE.AND P2, PT, R3, R2, PT ;  /* 0x000000020300720c */ /* 0x000fe20003f46270 */
[----:B------:R-:W-:Y:S01]  /*0930*/  @!P1 IMAD.WIDE.U32 R34, R15, 0x8, R34 ;  /* 0x000000080f229825 */ /* 0x000fe200078e0022 */
[----:B------:R-:W-:-:S06]  /*0940*/  CS2R R14, SRZ ;  /* 0x00000000000e7805 */ /* 0x000fcc000001ff00 */
[----:B------:R3:W5:Y:S01]  /*0950*/  @!P1 LDG.E.64 R14, desc[UR4][R34.64] ;  /* 0x00000004220e9981 */ /* 0x000762000c1e1b00 */
[----:B-1----:R-:W-:-:S04]  /*0960*/  @!P4 IMAD.WIDE.U32 R32, R37, 0x8, R32 ;  /* 0x000000082520c825 */ /* 0x002fc800078e0020 */
[----:B---3--:R-:W1:Y:S01]  /*0970*/  @!P2 LDC.64 R34, c[0x0][0x220] ;  /* 0x00008800ff22ab82 */ /* 0x008e620000000a00 */
[----:B0-----:R-:W-:Y:S01]  /*0980*/  @!P4 IMAD.WIDE.U32 R30, R37, 0x8, R30 ;  /* 0x00000008251ec825 */ /* 0x001fe200078e001e */
[----:B------:R-:W-:Y:S01]  /*0990*/  CS2R R36, SRZ ;  /* 0x0000000000247805 */ /* 0x000fe2000001ff00 */
[----:B------:R-:W3:Y:S05]  /*09a0*/  @!P4 LDG.E.64 R18, desc[UR4][R32.64] ;  /* 0x000000042012c981 */ /* 0x000eea000c1e1b00 */
[----:B------:R0:W3:Y:S02]  /*09b0*/  @!P4 LDG.E.64 R36, desc[UR4][R30.64] ;  /* 0x000000041e24c981 */ /* 0x0000e4000c1e1b00 */
[----:B0-----:R-:W0:Y:S01]  /*09c0*/  @!P2 LDC.64 R30, c[0x0][0x228] ;  /* 0x00008a00ff1eab82 */ /* 0x001e220000000a00 */
[----:B------:R-:W-:-:S04]  /*09d0*/  @!P2 IMAD.IADD R3, R0, 0x1, R3 ;  /* 0x000000010003a824 */ /* 0x000fc800078e0203 */
[----:B-1----:R-:W-:Y:S01]  /*09e0*/  @!P2 IMAD.WIDE.U32 R32, R3, 0x8, R34 ;  /* 0x000000080320a825 */ /* 0x002fe200078e0022 */
[----:B------:R-:W-:-:S06]  /*09f0*/  CS2R R34, SRZ ;  /* 0x0000000000227805 */ /* 0x000fcc000001ff00 */
[----:B------:R1:W3:Y:S02]  /*0a00*/  @!P2 LDG.E.64 R34, desc[UR4][R32.64] ;  /* 0x000000042022a981 */ /* 0x0002e4000c1e1b00 */
[----:B-1----:R-:W-:Y:S01]  /*0a10*/  CS2R R32, SRZ ;  /* 0x0000000000207805 */ /* 0x002fe2000001ff00 */
[----:B0-----:R-:W-:-:S05]  /*0a20*/  @!P2 IMAD.WIDE.U32 R30, R3, 0x8, R30 ;  /* 0x00000008031ea825 */ /* 0x001fca00078e001e */
[----:B------:R-:W3:Y:S01]  /*0a30*/  @!P2 LDG.E.64 R32, desc[UR4][R30.64] ;  /* 0x000000041e20a981 */ /* 0x000ee2000c1e1b00 */
[----:B----4-:R-:W-:Y:S02]  /*0a40*/  DMUL R22, R22, R6 ;  /* 0x0000000616167228 */ /* 0x010fe40000000000 */
[----:B------:R-:W-:-:S08]  /*0a50*/  DSETP.GT.AND P1, PT, R6, RZ, PT ;  /* 0x000000ff0600722a */ /* 0x000fd00003f24000 */
[----:B------:R-:W-:Y:S02]  /*0a60*/  FSEL R6, R6, R22, P1 ;  /* 0x0000001606067208 */ /* 0x000fe40000800000 */
[----:B------:R-:W-:Y:S02]  /*0a70*/  FSEL R7, R7, R23, P1 ;  /* 0x0000001707077208 */ /* 0x000fe40000800000 */
[----:B------:R-:W0:Y:S01]  /*0a80*/  @!P0 LDC.64 R22, c[0x0][0x218] ;  /* 0x00008600ff168b82 */ /* 0x000e220000000a00 */
[----:B------:R-:W-:Y:S02]  /*0a90*/  DMUL R28, R28, R8 ;  /* 0x000000081c1c7228 */ /* 0x000fe40000000000 */
[----:B------:R-:W-:Y:S02]  /*0aa0*/  DSETP.GT.AND P1, PT, R8, RZ, PT ;  /* 0x000000ff0800722a */ /* 0x000fe40003f24000 */
[----:B------:R-:W-:-:S06]  /*0ab0*/  DMUL R24, R24, R12 ;  /* 0x0000000c18187228 */ /* 0x000fcc0000000000 */
[----:B------:R-:W-:Y:S01]  /*0ac0*/  FSEL R9, R9, R29, P1 ;  /* 0x0000001d09097208 */ /* 0x000fe20000800000 */
[----:B------:R-:W-:Y:S01]  /*0ad0*/  @!P0 IMAD.IADD R29, R0, 0x1, R5 ;  /* 0x00000001001d8824 */ /* 0x000fe200078e0205 */
[----:B------:R-:W-:Y:S02]  /*0ae0*/  FSEL R8, R8, R28, P1 ;  /* 0x0000001c08087208 */ /* 0x000fe40000800000 */
[----:B------:R-:W-:Y:S01]  /*0af0*/  IADD3 R3, R5, 0x80, RZ ;  /* 0x0000008005037810 */ /* 0x000fe20007ffe0ff */
[----:B------:R-:W-:Y:S02]  /*0b00*/  DSETP.GT.AND P1, PT, R12, RZ, PT ;  /* 0x000000ff0c00722a */ /* 0x000fe40003f24000 */
[----:B------:R-:W-:Y:S01]  /*0b10*/  DSETP.GT.AND P2, PT, R16, RZ, PT ;  /* 0x000000ff1000722a */ /* 0x000fe20003f44000 */
[----:B0-----:R-:W-:Y:S01]  /*0b20*/  @!P0 IMAD.WIDE.U32 R28, R29, 0x8, R22 ;  /* 0x000000081d1c8825 */ /* 0x001fe200078e0016 */
[----:B------:R-:W-:-:S03]  /*0b30*/  DMUL R22, R10, R16 ;  /* 0x000000100a167228 */ /* 0x000fc60000000000 */
[----:B------:R-:W-:Y:S01]  /*0b40*/  @!P0 IMAD.MOV.U32 R5, RZ, RZ, R3 ;  /* 0x000000ffff058224 */ /* 0x000fe200078e0003 */
[----:B------:R-:W-:Y:S02]  /*0b50*/  FSEL R10, R12, R24, P1 ;  /* 0x000000180c0a7208 */ /* 0x000fe40000800000 */
[----:B------:R-:W-:-:S04]  /*0b60*/  FSEL R11, R13, R25, P1 ;  /* 0x000000190d0b7208 */ /* 0x000fc80000800000 */
[----:B------:R-:W-:Y:S02]  /*0b70*/  FSEL R12, R16, R22, P2 ;  /* 0x00000016100c7208 */ /* 0x000fe40001000000 */
[----:B------:R-:W-:Y:S02]  /*0b80*/  FSEL R13, R17, R23, P2 ;  /* 0x00000017110d7208 */ /* 0x000fe40001000000 */
[----:B------:R-:W-:Y:S01]  /*0b90*/  ISETP.GE.AND P2, PT, R5, R2, PT ;  /* 0x000000020500720c */ /* 0x000fe20003f46270 */
[----:B------:R0:W-:Y:S01]  /*0ba0*/  @!P0 STG.E.64 desc[UR4][R28.64], R26 ;  /* 0x0000001a1c008986 */ /* 0x0001e2000c101b04 */
[----:B------:R-:W-:Y:S04]  /*0bb0*/  BSSY B0, `(.L_x_3475) ;  /* 0x0000038000007945 */ /* 0x000fe80003800000 */
[----:B------:R-:W-:Y:S01]  /*0bc0*/  BSSY B1, `(.L_x_3476) ;  /* 0x0000030000017945 */ /* 0x000fe20003800000 */
[----:B--2---:R-:W-:-:S02]  /*0bd0*/  DSETP.GT.AND P3, PT, R20, RZ, PT ;  /* 0x000000ff1400722a */ /* 0x004fc40003f64000 */
[----:B-----5:R-:W-:-:S10]  /*0be0*/  DMUL R14, R14, R20 ;  /* 0x000000140e0e7228 */ /* 0x020fd40000000000 */
[----:B------:R-:W-:Y:S01]  /*0bf0*/  FSEL R14, R20, R14, P3 ;  /* 0x0000000e140e7208 */ /* 0x000fe20001800000 */
[----:B---3--:R-:W-:Y:S02]  /*0c00*/  DSETP.GT.AND P0, PT, R18, RZ, PT ;  /* 0x000000ff1200722a */ /* 0x008fe40003f04000 */
[----:B------:R-:W-:Y:S01]  /*0c10*/  DMUL R36, R36, R18 ;  /* 0x0000001224247228 */ /* 0x000fe20000000000 */
[----:B------:R-:W-:-:S09]  /*0c20*/  FSEL R15, R21, R15, P3 ;  /* 0x0000000f150f7208 */ /* 0x000fd20001800000 */
[----:B------:R-:W-:Y:S02]  /*0c30*/  FSEL R16, R18, R36, P0 ;  /* 0x0000002412107208 */ /* 0x000fe40000000000 */
[----:B------:R-:W-:Y:S01]  /*0c40*/  FSEL R17, R19, R37, P0 ;  /* 0x0000002513117208 */ /* 0x000fe20000000000 */
[----:B------:R-:W-:Y:S02]  /*0c50*/  DSETP.GT.AND P1, PT, R34, RZ, PT ;  /* 0x000000ff2200722a */ /* 0x000fe40003f24000 */
[----:B------:R-:W-:-:S10]  /*0c60*/  DMUL R32, R32, R34 ;  /* 0x0000002220207228 */ /* 0x000fd40000000000 */
[----:B------:R-:W-:Y:S02]  /*0c70*/  FSEL R18, R34, R32, P1 ;  /* 0x0000002022127208 */ /* 0x000fe40000800000 */
[----:B------:R-:W-:Y:S01]  /*0c80*/  FSEL R19, R35, R33, P1 ;  /* 0x0000002123137208 */ /* 0x000fe20000800000 */
[----:B0-----:R-:W-:Y:S06]  /*0c90*/  @P2 BRA `(.L_x_3477) ;  /* 0x0000000000302947 */ /* 0x001fec0003800000 */
[----:B------:R-:W0:Y:S01]  /*0ca0*/  LDC.64 R20, c[0x0][0x218] ;  /* 0x00008600ff147b82 */ /* 0x000e220000000a00 */
[----:B------:R-:W-:Y:S02]  /*0cb0*/  IMAD.IADD R3, R0, 0x1, R5 ;  /* 0x0000000100037824 */ /* 0x000fe400078e0205 */
[----:B------:R-:W-:-:S05]  /*0cc0*/  VIADD R5, R5, 0x80 ;  /* 0x0000008005057836 */ /* 0x000fca0000000000 */
[----:B------:R-:W-:Y:S01]  /*0cd0*/  ISETP.GE.AND P0, PT, R5, R2, PT ;  /* 0x000000020500720c */ /* 0x000fe20003f06270 */
[----:B0-----:R-:W-:-:S05]  /*0ce0*/  IMAD.WIDE.U32 R20, R3, 0x8, R20 ;  /* 0x0000000803147825 */ /* 0x001fca00078e0014 */
[----:B------:R0:W-:Y:S07]  /*0cf0*/  STG.E.64 desc[UR4][R20.64], R6 ;  /* 0x0000000614007986 */ /* 0x0001ee000c101b04 */
[----:B------:R-:W-:Y:S05]  /*0d00*/  @P0 BRA `(.L_x_3478) ;  /* 0x0000000000300947 */ /* 0x000fea0003800000 */
[----:B0-----:R-:W0:Y:S01]  /*0d10*/  LDC.64 R6, c[0x0][0x218] ;  /* 0x00008600ff067b82 */ /* 0x001e220000000a00 */
[----:B------:R-:W-:Y:S02]  /*0d20*/  IMAD.IADD R3, R0, 0x1, R5 ;  /* 0x0000000100037824 */ /* 0x000fe400078e0205 */
[----:B------:R-:W-:Y:S02]  /*0d30*/  VIADD R5, R5, 0x80 ;  /* 0x0000008005057836 */ /* 0x000fe40000000000 */
[----:B0-----:R-:W-:-:S05]  /*0d40*/  IMAD.WIDE.U32 R6, R3, 0x8, R6 ;  /* 0x0000000803067825 */ /* 0x001fca00078e0006 */
[----:B------:R0:W-:Y:S02]  /*0d50*/  STG.E.64 desc[UR4][R6.64], R8 ;  /* 0x0000000806007986 */ /* 0x0001e4000c101b04 */
.L_x_3477:
[----:B------:R-:W-:-:S13]  /*0d60*/  ISETP.GE.AND P0, PT, R5, R2, PT ;  /* 0x000000020500720c */ /* 0x000fda0003f06270 */
[----:B------:R-:W-:Y:S05]  /*0d70*/  @P0 BRA `(.L_x_3479) ;  /* 0x0000000000300947 */ /* 0x000fea0003800000 */
[----:B0-----:R-:W0:Y:S01]  /*0d80*/  LDC.64 R6, c[0x0][0x218] ;  /* 0x00008600ff067b82 */ /* 0x001e220000000a00 */
[----:B------:R-:W-:Y:S02]  /*0d90*/  IMAD.IADD R3, R0, 0x1, R5 ;  /* 0x0000000100037824 */ /* 0x000fe400078e0205 */
[----:B------:R-:W-:Y:S02]  /*0da0*/  VIADD R5, R5, 0x80 ;  /* 0x0000008005057836 */ /* 0x000fe40000000000 */
[----:B0-----:R-:W-:-:S05]  /*0db0*/  IMAD.WIDE.U32 R6, R3, 0x8, R6 ;  /* 0x0000000803067825 */ /* 0x001fca00078e0006 */
[----:B------:R1:W-:Y:S02]  /*0dc0*/  STG.E.64 desc[UR4][R6.64], R10 ;  /* 0x0000000a06007986 */ /* 0x0003e4000c101b04 */
.L_x_3478:
[----:B------:R-:W-:-:S13]  /*0dd0*/  ISETP.GE.AND P0, PT, R5, R2, PT ;  /* 0x000000020500720c */ /* 0x000fda0003f06270 */
[----:B------:R-:W-:Y:S05]  /*0de0*/  @P0 BRA `(.L_x_3480) ;  /* 0x0000000000340947 */ /* 0x000fea0003800000 */
[----:B01----:R-:W0:Y:S01]  /*0df0*/  LDC.64 R6, c[0x0][0x218] ;  /* 0x00008600ff067b82 */ /* 0x003e220000000a00 */
[----:B------:R-:W-:Y:S01]  /*0e00*/  IADD3 R3, R0, R5, RZ ;  /* 0x0000000500037210 */ /* 0x000fe20007ffe0ff */
[----:B------:R-:W-:-:S04]  /*0e10*/  VIADD R5, R5, 0x80 ;  /* 0x0000008005057836 */ /* 0x000fc80000000000 */
[----:B0-----:R-:W-:-:S05]  /*0e20*/  IMAD.WIDE.U32 R6, R3, 0x8, R6 ;  /* 0x0000000803067825 */ /* 0x001fca00078e0006 */
[----:B------:R1:W-:Y:S02]  /*0e30*/  STG.E.64 desc[UR4][R6.64], R12 ;  /* 0x0000000c06007986 */ /* 0x0003e4000c101b04 */
.L_x_3479:
[----:B------:R-:W-:-:S13]  /*0e40*/  ISETP.GE.AND P0, PT, R5, R2, PT ;  /* 0x000000020500720c */ /* 0x000fda0003f06270 */
[----:B------:R-:W-:Y:S05]  /*0e50*/  @P0 BREAK B1 ;  /* 0x0000000000010942 */ /* 0x000fea0003800000 */
[----:B------:R-:W-:Y:S05]  /*0e60*/  @P0 BRA `(.L_x_3481) ;  /* 0x0000000000300947 */ /* 0x000fea0003800000 */
[----:B01----:R-:W0:Y:S01]  /*0e70*/  LDC.64 R6, c[0x0][0x218] ;  /* 0x00008600ff067b82 */ /* 0x003e220000000a00 */
[----:B------:R-:W-:Y:S02]  /*0e80*/  IMAD.IADD R3, R0, 0x1, R5 ;  /* 0x0000000100037824 */ /* 0x000fe400078e0205 */
[----:B------:R-:W-:Y:S02]  /*0e90*/  VIADD R5, R5, 0x80 ;  /* 0x0000008005057836 */ /* 0x000fe40000000000 */
[----:B0-----:R-:W-:-:S05]  /*0ea0*/  IMAD.WIDE.U32 R6, R3, 0x8, R6 ;  /* 0x0000000803067825 */ /* 0x001fca00078e0006 */
[----:B------:R2:W-:Y:S02]  /*0eb0*/  STG.E.64 desc[UR4][R6.64], R14 ;  /* 0x0000000e06007986 */ /* 0x0005e4000c101b04 */
.L_x_3480:
[----:B------:R-:W-:Y:S05]  /*0ec0*/  BSYNC B1 ;  /* 0x0000000000017941 */ /* 0x000fea0003800000 */
.L_x_3476:
[----:B------:R-:W-:-:S13]  /*0ed0*/  ISETP.GE.AND P0, PT, R5, R2, PT ;  /* 0x000000020500720c */ /* 0x000fda0003f06270 */
[----:B012---:R-:W0:Y:S01]  /*0ee0*/  @!P0 LDC.64 R6, c[0x0][0x218] ;  /* 0x00008600ff068b82 */ /* 0x007e220000000a00 */
[----:B------:R-:W-:Y:S02]  /*0ef0*/  @!P0 IMAD.IADD R3, R0, 0x1, R5 ;  /* 0x0000000100038824 */ /* 0x000fe400078e0205 */
[----:B------:R-:W-:Y:S02]  /*0f00*/  @!P0 VIADD R5, R5, 0x80 ;  /* 0x0000008005058836 */ /* 0x000fe40000000000 */
[----:B0-----:R-:W-:-:S05]  /*0f10*/  @!P0 IMAD.WIDE.U32 R6, R3, 0x8, R6 ;  /* 0x0000000803068825 */ /* 0x001fca00078e0006 */
[----:B------:R2:W-:Y:S02]  /*0f20*/  @!P0 STG.E.64 desc[UR4][R6.64], R16 ;  /* 0x0000001006008986 */ /* 0x0005e4000c101b04 */
.L_x_3481:
[----:B------:R-:W-:Y:S05]  /*0f30*/  BSYNC B0 ;  /* 0x0000000000007941 */ /* 0x000fea0003800000 */
.L_x_3475:
[----:B------:R-:W-:Y:S05]  /*0f40*/  WARPSYNC.ALL ;  /* 0x0000000000007948 */ /* 0x000fea0003800000 */
[----:B------:R-:W-:-:S13]  /*0f50*/  ISETP.GE.AND P0, PT, R5, R2, PT ;  /* 0x000000020500720c */ /* 0x000fda0003f06270 */
[----:B------:R-:W-:Y:S05]  /*0f60*/  @P0 EXIT ;  /* 0x000000000000094d */ /* 0x000fea0003800000 */
[----:B------:R-:W3:Y:S01]  /*0f70*/  LDC.64 R2, c[0x0][0x218] ;  /* 0x00008600ff027b82 */ /* 0x000ee20000000a00 */
[----:B------:R-:W-:-:S04]  /*0f80*/  IMAD.IADD R5, R0, 0x1, R5 ;  /* 0x0000000100057824 */ /* 0x000fc800078e0205 */
[----:B---3--:R-:W-:-:S05]  /*0f90*/  IMAD.WIDE.U32 R2, R5, 0x8, R2 ;  /* 0x0000000805027825 */ /* 0x008fca00078e0002 */
[----:B------:R-:W-:Y:S01]  /*0fa0*/  STG.E.64 desc[UR4][R2.64], R18 ;  /* 0x0000001202007986 */ /* 0x000fe2000c101b04 */
[----:B------:R-:W-:Y:S05]  /*0fb0*/  EXIT ;  /* 0x000000000000794d */ /* 0x000fea0003800000 */
.L_x_3482:
        /* <DEDUP_REMOVED lines=12> */
.L_x_3534:


//--------------------- .text._ZN2at6native29vectorized_elementwise_kernelILi4EZZZNS0_12prelu_kernelERNS_14TensorIteratorEENKUlvE_clEvENKUlvE_clEvEUlddE_St5arrayIPcLm3EEEEviT0_T1_ --------------------------
	.section	.text._ZN2at6native29vectorized_elementwise_kernelILi4EZZZNS0_12prelu_kernelERNS_14TensorIteratorEENKUlvE_clEvENKUlvE_clEvEUlddE_St5arrayIPcLm3EEEEviT0_T1_,"ax",@progbits
	.align	128
        .global         _ZN2at6native29vectorized_elementwise_kernelILi4EZZZNS0_12prelu_kernelERNS_14TensorIteratorEENKUlvE_clEvENKUlvE_clEvEUlddE_St5arrayIPcLm3EEEEviT0_T1_
        .type           _ZN2at6native29vectorized_elementwise_kernelILi4EZZZNS0_12prelu_kernelERNS_14TensorIteratorEENKUlvE_clEvENKUlvE_clEvEUlddE_St5arrayIPcLm3EEEEviT0_T1_,@function
        .size           _ZN2at6native29vectorized_elementwise_kernelILi4EZZZNS0_12prelu_kernelERNS_14TensorIteratorEENKUlvE_clEvENKUlvE_clEvEUlddE_St5arrayIPcLm3EEEEviT0_T1_,(.L_x_3535 - _ZN2at6native29vectorized_elementwise_kernelILi4EZZZNS0_12prelu_kernelERNS_14TensorIteratorEENKUlvE_clEvENKUlvE_clEvEUlddE_St5arrayIPcLm3EEEEviT0_T1_)
        .other          _ZN2at6native29vectorized_elementwise_kernelILi4EZZZNS0_12prelu_kernelERNS_14TensorIteratorEENKUlvE_clEvENKUlvE_clEvEUlddE_St5arrayIPcLm3EEEEviT0_T1_,@"STO_CUDA_ENTRY STV_DEFAULT"
_ZN2at6native29vectorized_elementwise_kernelILi4EZZZNS0_12prelu_kernelERNS_14TensorIteratorEENKUlvE_clEvENKUlvE_clEvEUlddE_St5arrayIPcLm3EEEEviT0_T1_:
.text._ZN2at6native29vectorized_elementwise_kernelILi4EZZZNS0_12prelu_kernelERNS_14TensorIteratorEENKUlvE_clEvENKUlvE_clEvEUlddE_St5arrayIPcLm3EEEEviT0_T1_:
        /* <DEDUP_REMOVED lines=71> */
.L_x_3483:
        /* <DEDUP_REMOVED lines=143> */
.L_x_3486:
[----:B------:R-:W-:-:S13]  /*0d60*/  ISETP.GE.AND P0, PT, R5, R2, PT ;  /* 0x000000020500720c */ /* 0x000fda0003f06270 */
[----:B------:R-:W-:Y:S05]  /*0d70*/  @P0 BRA `(.L_x_3488) ;  /* 0x0000000000300947 */ /* 0x000fea0003800000 */
[----:B0-----:R-:W0:Y:S01]  /*0d80*/  LDC.64 R6, c[0x0][0x218] ;  /* 0x00008600ff067b82 */ /* 0x001e220000000a00 */
[----:B------:R-:W-:Y:S02]  /*0d90*/  IMAD.IADD R3, R0, 0x1, R5 ;  /* 0x0000000100037824 */ /* 0x000fe400078e0205 */
[----:B------:R-:W-:Y:S02]  /*0da0*/  VIADD R5, R5, 0x80 ;  /* 0x0000008005057836 */ /* 0x000fe40000000000 */
[----:B0-----:R-:W-:-:S05]  /*0db0*/  IMAD.WIDE.U32 R6, R3, 0x8, R6 ;  /* 0x0000000803067825 */ /* 0x001fca00078e0006 */
[----:B------:R1:W-:Y:S02]  /*0dc0*/  STG.E.64 desc[UR4][R6.64], R10 ;  /* 0x0000000a06007986 */ /* 0x0003e4000c101b04 */
.L_x_3487:
[----:B------:R-:W-:-:S13]  /*0dd0*/  ISETP.GE.AND P0, PT, R5, R2, PT ;  /* 0x000000020500720c */ /* 0x000fda0003f06270 */
[----:B------:R-:W-:Y:S05]  /*0de0*/  @P0 BRA `(.L_x_3489) ;  /* 0x0000000000340947 */ /* 0x000fea0003800000 */
[----:B01----:R-:W0:Y:S01]  /*0df0*/  LDC.64 R6, c[0x0][0x218] ;  /* 0x00008600ff067b82 */ /* 0x003e220000000a00 */
[----:B------:R-:W-:Y:S01]  /*0e00*/  IADD3 R3, R0, R5, RZ ;  /* 0x0000000500037210 */ /* 0x000fe20007ffe0ff */
[----:B------:R-:W-:-:S04]  /*0e10*/  VIADD R5, R5, 0x80 ;  /* 0x0000008005057836 */ /* 0x000fc80000000000 */
[----:B0-----:R-:W-:-:S05]  /*0e20*/  IMAD.WIDE.U32 R6, R3, 0x8, R6 ;  /* 0x0000000803067825 */ /* 0x001fca00078e0006 */
[----:B------:R1:W-:Y:S02]  /*0e30*/  STG.E.64 desc[UR4][R6.64], R12 ;  /* 0x0000000c06007986 */ /* 0x0003e4000c101b04 */
.L_x_3488:
        /* <DEDUP_REMOVED lines=8> */
.L_x_3489:
[----:B------:R-:W-:Y:S05]  /*0ec0*/  BSYNC B1 ;  /* 0x0000000000017941 */ /* 0x000fea0003800000 */
.L_x_3485:
[----:B------:R-:W-:-:S13]  /*0ed0*/  ISETP.GE.AND P0, PT, R5, R2, PT ;  /* 0x000000020500720c */ /* 0x000fda0003f06270 */
[----:B012---:R-:W0:Y:S01]  /*0ee0*/  @!P0 LDC.64 R6, c[0x0][0x218] ;  /* 0x00008600ff068b82 */ /* 0x007e220000000a00 */
[----:B------:R-:W-:Y:S02]  /*0ef0*/  @!P0 IMAD.IADD R3, R0, 0x1, R5 ;  /* 0x0000000100038824 */ /* 0x000fe400078e0205 */
[----:B------:R-:W-:Y:S02]  /*0f00*/  @!P0 VIADD R5, R5, 0x80 ;  /* 0x0000008005058836 */ /* 0x000fe40000000000 */
[----:B0-----:R-:W-:-:S05]  /*0f10*/  @!P0 IMAD.WIDE.U32 R6, R3, 0x8, R6 ;  /* 0x0000000803068825 */ /* 0x001fca00078e0006 */
[----:B------:R2:W-:Y:S02]  /*0f20*/  @!P0 STG.E.64 desc[UR4][R6.64], R16 ;  /* 0x0000001006008986 */ /* 0x0005e4000c101b04 */
.L_x_3490:
[----:B------:R-:W-:Y:S05]  /*0f30*/  BSYNC B0 ;  /* 0x0000000000007941 */ /* 0x000fea0003800000 */
.L_x_3484:
        /* <DEDUP_REMOVED lines=8> */
.L_x_3491:
        /* <DEDUP_REMOVED lines=12> */
.L_x_3535:


//--------------------- .text._ZN2at6native29vectorized_elementwise_kernelILi8EZZZNS0_12prelu_kernelERNS_14TensorIteratorEENKUlvE_clEvENKUlvE_clEvEUlddE_St5arrayIPcLm3EEEEviT0_T1_ --------------------------
	.section	.text._ZN2at6native29vectorized_elementwise_kernelILi8EZZZNS0_12prelu_kernelERNS_14TensorIteratorEENKUlvE_clEvENKUlvE_clEvEUlddE_St5arrayIPcLm3EEEEviT0_T1_,"ax",@progbits
	.align	128
        .global         _ZN2at6native29vectorized_elementwise_kernelILi8EZZZNS0_12prelu_kernelERNS_14TensorIteratorEENKUlvE_clEvENKUlvE_clEvEUlddE_St5arrayIPcLm3EEEEviT0_T1_
        .type           _ZN2at6native29vectorized_elementwise_kernelILi8EZZZNS0_12prelu_kernelERNS_14TensorIteratorEENKUlvE_clEvENKUlvE_clEvEUlddE_St5arrayIPcLm3EEEEviT0_T1_,@function
        .size           _ZN2at6native29vectorized_elementwise_kernelILi8EZZZNS0_12prelu_kernelERNS_14TensorIteratorEENKUlvE_clEvENKUlvE_clEvEUlddE_St5arrayIPcLm3EEEEviT0_T1_,(.L_x_3536 - _ZN2at6native29vectorized_elementwise_kernelILi8EZZZNS0_12prelu_kernelERNS_14TensorIteratorEENKUlvE_clEvENKUlvE_clEvEUlddE_St5arrayIPcLm3EEEEviT0_T1_)
        .other          _ZN2at6native29vectorized_elementwise_kernelILi8EZZZNS0_12prelu_kernelERNS_14TensorIteratorEENKUlvE_clEvENKUlvE_clEvEUlddE_St5arrayIPcLm3EEEEviT0_T1_,@"STO_CUDA_ENTRY STV_DEFAULT"
_ZN2at6native29vectorized_elementwise_kernelILi8EZZZNS0_12prelu_kernelERNS_14TensorIteratorEENKUlvE_clEvENKUlvE_clEvEUlddE_St5arrayIPcLm3EEEEviT0_T1_:
.text._ZN2at6native29vectorized_elementwise_kernelILi8EZZZNS0_12prelu_kernelERNS_14TensorIteratorEENKUlvE_clEvENKUlvE_clEvEUlddE_St5arrayIPcLm3EEEEviT0_T1_:
        /* <DEDUP_REMOVED lines=71> */
.L_x_3492:
        /* <DEDUP_REMOVED lines=143> */
.L_x_3495:
[----:B------:R-:W-:-:S13]  /*0d60*/  ISETP.GE.AND P0, PT, R5, R2, PT ;  /* 0x000000020500720c */ /* 0x000fda0003f06270 */
[----:B------:R-:W-:Y:S05]  /*0d70*/  @P0 BRA `(.L_x_3497) ;  /* 0x0000000000300947 */ /* 0x000fea0003800000 */
[----:B0-----:R-:W0:Y:S01]  /*0d80*/  LDC.64 R6, c[0x0][0x218] ;  /* 0x00008600ff067b82 */ /* 0x001e220000000a00 */
[----:B------:R-:W-:Y:S02]  /*0d90*/  IMAD.IADD R3, R0, 0x1, R5 ;  /* 0x0000000100037824 */ /* 0x000fe400078e0205 */
[----:B------:R-:W-:Y:S02]  /*0da0*/  VIADD R5, R5, 0x80 ;  /* 0x0000008005057836 */ /* 0x000fe40000000000 */
[----:B0-----:R-:W-:-:S05]  /*0db0*/  IMAD.WIDE.U32 R6, R3, 0x8, R6 ;  /* 0x0000000803067825 */ /* 0x001fca00078e0006 */
[----:B------:R1:W-:Y:S02]  /*0dc0*/  STG.E.64 desc[UR4][R6.64], R10 ;  /* 0x0000000a06007986 */ /* 0x0003e4000c101b04 */
.L_x_3496:
[----:B------:R-:W-:-:S13]  /*0dd0*/  ISETP.GE.AND P0, PT, R5, R2, PT ;  /* 0x000000020500720c */ /* 0x000fda0003f06270 */
[----:B------:R-:W-:Y:S05]  /*0de0*/  @P0 BRA `(.L_x_3498) ;  /* 0x0000000000340947 */ /* 0x000fea0003800000 */
[----:B01----:R-:W0:Y:S01]  /*0df0*/  LDC.64 R6, c[0x0][0x218] ;  /* 0x00008600ff067b82 */ /* 0x003e220000000a00 */
[----:B------:R-:W-:Y:S01]  /*0e00*/  IADD3 R3, R0, R5, RZ ;  /* 0x0000000500037210 */ /* 0x000fe20007ffe0ff */
[----:B------:R-:W-:-:S04]  /*0e10*/  VIADD R5, R5, 0x80 ;  /* 0x0000008005057836 */ /* 0x000fc80000000000 */
[----:B0-----:R-:W-:-:S05]  /*0e20*/  IMAD.WIDE.U32 R6, R3, 0x8, R6 ;  /* 0x0000000803067825 */ /* 0x001fca00078e0006 */
[----:B------:R1:W-:Y:S02]  /*0e30*/  STG.E.64 desc[UR4][R6.64], R12 ;  /* 0x0000000c06007986 */ /* 0x0003e4000c101b04 */
.L_x_3497:
        /* <DEDUP_REMOVED lines=8> */
.L_x_3498:
[----:B------:R-:W-:Y:S05]  /*0ec0*/  BSYNC B1 ;  /* 0x0000000000017941 */ /* 0x000fea0003800000 */
.L_x_3494:
[----:B------:R-:W-:-:S13]  /*0ed0*/  ISETP.GE.AND P0, PT, R5, R2, PT ;  /* 0x000000020500720c */ /* 0x000fda0003f06270 */
[----:B012---:R-:W0:Y:S01]  /*0ee0*/  @!P0 LDC.64 R6, c[0x0][0x218] ;  /* 0x00008600ff068b82 */ /* 0x007e220000000a00 */
[----:B------:R-:W-:Y:S02]  /*0ef0*/  @!P0 IMAD.IADD R3, R0, 0x1, R5 ;  /* 0x0000000100038824 */ /* 0x000fe400078e0205 */
[----:B------:R-:W-:Y:S02]  /*0f00*/  @!P0 VIADD R5, R5, 0x80 ;  /* 0x0000008005058836 */ /* 0x000fe40000000000 */
[----:B0-----:R-:W-:-:S05]  /*0f10*/  @!P0 IMAD.WIDE.U32 R6, R3, 0x8, R6 ;  /* 0x0000000803068825 */ /* 0x001fca00078e0006 */
[----:B------:R2:W-:Y:S02]  /*0f20*/  @!P0 STG.E.64 desc[UR4][R6.64], R16 ;  /* 0x0000001006008986 */ /* 0x0005e4000c101b04 */
.L_x_3499:
[----:B------:R-:W-:Y:S05]  /*0f30*/  BSYNC B0 ;  /* 0x0000000000007941 */ /* 0x000fea0003800000 */
.L_x_3493:
        /* <DEDUP_REMOVED lines=8> */
.L_x_3500:
        /* <DEDUP_REMOVED lines=12> */
.L_x_3536:


//--------------------- .nv.global.init           --------------------------
	.section	.nv.global.init,"aw",@progbits
.nv.global.init:
	.type		$str$6,@object
	.size		$str$6,(__unnamed_1 - $str$6)
$str$6:
        /*0000*/ 	.byte	0x66, 0x61, 0x6c, 0x73, 0x65, 0x00
	.type		__unnamed_1,@object
	.size		__unnamed_1,(__unnamed_5 - __unnamed_1)
__unnamed_1:
        /*0006*/ 	.byte	0x66, 0x65, 0x74, 0x63, 0x68, 0x5f, 0x61, 0x6e, 0x64, 0x5f, 0x63, 0x61, 0x73, 0x74, 0x00
	.type		__unnamed_5,@object
	.size		__unnamed_5,(__unnamed_3 - __unnamed_5)
__unnamed_5:
        /*0015*/ 	.byte	0x66, 0x65, 0x74, 0x63, 0x68, 0x5f, 0x61, 0x6e, 0x64, 0x5f, 0x63, 0x61, 0x73, 0x74, 0x00
	.type		__unnamed_3,@object
	.size		__unnamed_3,(__unnamed_7 - __unnamed_3)
__unnamed_3:
        /*0024*/ 	.byte	0x66, 0x65, 0x74, 0x63, 0x68, 0x5f, 0x61, 0x6e, 0x64, 0x5f, 0x63, 0x61, 0x73, 0x74, 0x00
	.type		__unnamed_7,@object
	.size		__unnamed_7,(__unnamed_2 - __unnamed_7)
__unnamed_7:
        /*0033*/ 	.byte	0x66, 0x65, 0x74, 0x63, 0x68, 0x5f, 0x61, 0x6e, 0x64, 0x5f, 0x63, 0x61, 0x73, 0x74, 0x00
	.type		__unnamed_2,@object
	.size		__unnamed_2,(__unnamed_6 - __unnamed_2)
__unnamed_2:
        /*0042*/ 	.byte	0x63, 0x61, 0x73, 0x74, 0x5f, 0x61, 0x6e, 0x64, 0x5f, 0x73, 0x74, 0x6f, 0x72, 0x65, 0x00
	.type		__unnamed_6,@object
	.size		__unnamed_6,(__unnamed_4 - __unnamed_6)
__unnamed_6:
        /*0051*/ 	.byte	0x63, 0x61, 0x73, 0x74, 0x5f, 0x61, 0x6e, 0x64, 0x5f, 0x73, 0x74, 0x6f, 0x72, 0x65, 0x00
	.type		__unnamed_4,@object
	.size		__unnamed_4,(__unnamed_8 - __unnamed_4)
__unnamed_4:
        /*0060*/ 	.byte	0x63, 0x61, 0x73, 0x74, 0x5f, 0x61, 0x6e, 0x64, 0x5f, 0x73, 0x74, 0x6f, 0x72, 0x65, 0x00
	.type		__unnamed_8,@object
	.size		__unnamed_8,($str$7 - __unnamed_8)
__unnamed_8:
        /*006f*/ 	.byte	0x63, 0x61, 0x73, 0x74, 0x5f, 0x61, 0x6e, 0x64, 0x5f, 0x73, 0x74, 0x6f, 0x72, 0x65, 0x00
	.type		$str$7,@object
	.size		$str$7,(.L_37 - $str$7)
$str$7:
        /*007e*/ 	.byte	0x2f, 0x72, 0x6f, 0x6f, 0x74, 0x2f, 0x2e, 0x70, 0x79, 0x65, 0x6e, 0x76, 0x2f, 0x76, 0x65, 0x72
        /*008e*/ 	.byte	0x73, 0x69, 0x6f, 0x6e, 0x73, 0x2f, 0x33, 0x2e, 0x31, 0x33, 0x2e, 0x31, 0x32, 0x2f, 0x6c, 0x69
        /*009e*/ 	.byte	0x62, 0x2f, 0x70, 0x79, 0x74, 0x68, 0x6f, 0x6e, 0x33, 0x2e, 0x31, 0x33, 0x2f, 0x73, 0x69, 0x74
        /*00ae*/ 	.byte	0x65, 0x2d, 0x70, 0x61, 0x63, 0x6b, 0x61, 0x67, 0x65, 0x73, 0x2f, 0x74, 0x6f, 0x72, 0x63, 0x68
        /*00be*/ 	.byte	0x2f, 0x69, 0x6e, 0x63, 0x6c, 0x75, 0x64, 0x65, 0x2f, 0x63, 0x31, 0x30, 0x2f, 0x63, 0x6f, 0x72
        /*00ce*/ 	.byte	0x65, 0x2f, 0x44, 0x79, 0x6e, 0x61, 0x6d, 0x69, 0x63, 0x43, 0x61, 0x73, 0x74, 0x2e, 0x68, 0x00
.L_37:


//--------------------- .nv.shared.reserved.0     --------------------------
	.section	.nv.shared.reserved.0,"aw",@nobits
	.weak		__nv_reservedSMEM_offset_0_alias
	.size		__nv_reservedSMEM_offset_0_alias, 0, 0
	.other		__nv_reservedSMEM_offset_0_alias,@"STO_CUDA_RESERVED_SHARED STV_DEFAULT"
__nv_reservedSMEM_offset_0_alias:
	.zero		0


//--------------------- .nv.global                --------------------------
	.section	.nv.global,"aw",@nobits
.nv.global:
	.type		_ZN55_INTERNAL_416c288b_24_ActivationPreluKernel_cu_bc9ca6684cuda3std3__48in_placeE,@object
	.size		_ZN55_INTERNAL_416c288b_24_ActivationPreluKernel_cu_bc9ca6684cuda3std3__48in_placeE,(_ZN55_INTERNAL_416c288b_24_ActivationPreluKernel_cu_bc9ca6684cuda3std6ranges3__45__cpo8distanceE - _ZN55_INTERNAL_416c288b_24_ActivationPreluKernel_cu_bc9ca6684cuda3std3__48in_placeE)
_ZN55_INTERNAL_416c288b_24_ActivationPreluKernel_cu_bc9ca6684cuda3std3__48in_placeE:
	.zero		1
	.type		_ZN55_INTERNAL_416c288b_24_ActivationPreluKernel_cu_bc9ca6684cuda3std6ranges3__45__cpo8distanceE,@object
	.size		_ZN55_INTERNAL_416c288b_24_ActivationPreluKernel_cu_bc9ca6684cuda3std6ranges3__45__cpo8distanceE,(_ZN55_INTERNAL_416c288b_24_ActivationPreluKernel_cu_bc9ca6684cuda3std3__45__cpo3endE - _ZN55_INTERNAL_416c288b_24_ActivationPreluKernel_cu_bc9ca6684cuda3std6ranges3__45__cpo8distanceE)
_ZN55_INTERNAL_416c288b_24_ActivationPreluKernel_cu_bc9ca6684cuda3std6ranges3__45__cpo8distanceE:
	.zero		1
	.type		_ZN55_INTERNAL_416c288b_24_ActivationPreluKernel_cu_bc9ca6684cuda3std3__45__cpo3endE,@object
	.size		_ZN55_INTERNAL_416c288b_24_ActivationPreluKernel_cu_bc9ca6684cuda3std3__45__cpo3endE,(_ZN55_INTERNAL_416c288b_24_ActivationPreluKernel_cu_bc9ca6684cuda3std6ranges3__45__cpo7advanceE - _ZN55_INTERNAL_416c288b_24_ActivationPreluKernel_cu_bc9ca6684cuda3std3__45__cpo3endE)
_ZN55_INTERNAL_416c288b_24_ActivationPreluKernel_cu_bc9ca6684cuda3std3__45__cpo3endE:
	.zero		1
	.type		_ZN55_INTERNAL_416c288b_24_ActivationPreluKernel_cu_bc9ca6684cuda3std6ranges3__45__cpo7advanceE,@object
	.size		_ZN55_INTERNAL_416c288b_24_ActivationPreluKernel_cu_bc9ca6684cuda3std6ranges3__45__cpo7advanceE,(_ZN55_INTERNAL_416c288b_24_ActivationPreluKernel_cu_bc9ca6684cuda3std3__45__cpo4rendE - _ZN55_INTERNAL_416c288b_24_ActivationPreluKernel_cu_bc9ca6684cuda3std6ranges3__45__cpo7advanceE)
_ZN55_INTERNAL_416c288b_24_ActivationPreluKernel_cu_bc9ca6684cuda3std6ranges3__45__cpo7advanceE:
	.zero		1
	.type		_ZN55_INTERNAL_416c288b_24_ActivationPreluKernel_cu_bc9ca6684cuda3std3__45__cpo4rendE,@object
	.size		_ZN55_INTERNAL_416c288b_24_ActivationPreluKernel_cu_bc9ca6684cuda3std3__45__cpo4rendE,(_ZN55_INTERNAL_416c288b_24_ActivationPreluKernel_cu_bc9ca6684cuda3std6ranges3__45__cpo4dataE - _ZN55_INTERNAL_416c288b_24_ActivationPreluKernel_cu_bc9ca6684cuda3std3__45__cpo4rendE)
_ZN55_INTERNAL_416c288b_24_ActivationPreluKernel_cu_bc9ca6684cuda3std3__45__cpo4rendE:
	.zero		1
	.type		_ZN55_INTERNAL_416c288b_24_ActivationPreluKernel_cu_bc9ca6684cuda3std6ranges3__45__cpo4dataE,@object
	.size		_ZN55_INTERNAL_416c288b_24_ActivationPreluKernel_cu_bc9ca6684cuda3std6ranges3__45__cpo4dataE,(_ZN55_INTERNAL_416c288b_24_ActivationPreluKernel_cu_bc9ca6684cuda3std6ranges3__45__cpo5beginE - _ZN55_INTERNAL_416c288b_24_ActivationPreluKernel_cu_bc9ca6684cuda3std6ranges3__45__cpo4dataE)
_ZN55_INTERNAL_416c288b_24_ActivationPreluKernel_cu_bc9ca6684cuda3std6ranges3__45__cpo4dataE:
	.zero		1
	.type		_ZN55_INTERNAL_416c288b_24_ActivationPreluKernel_cu_bc9ca6684cuda3std6ranges3__45__cpo5beginE,@object
	.size		_ZN55_INTERNAL_416c288b_24_ActivationPreluKernel_cu_bc9ca6684cuda3std6ranges3__45__cpo5beginE,(_ZN55_INTERNAL_416c288b_24_ActivationPreluKernel_cu_bc9ca6684cuda3std3__45__cpo5crendE - _ZN55_INTERNAL_416c288b_24_ActivationPreluKernel_cu_bc9ca6684cuda3std6ranges3__45__cpo5beginE)
_ZN55_INTERNAL_416c288b_24_ActivationPreluKernel_cu_bc9ca6684cuda3std6ranges3__45__cpo5beginE:
	.zero		1
	.type		_ZN55_INTERNAL_416c288b_24_ActivationPreluKernel_cu_bc9ca6684cuda3std3__45__cpo5crendE,@object
	.size		_ZN55_INTERNAL_416c288b_24_ActivationPreluKernel_cu_bc9ca6684cuda3std3__45__cpo5crendE,(_ZN55_INTERNAL_416c288b_24_ActivationPreluKernel_cu_bc9ca6684cuda3std6ranges3__45__cpo4sizeE - _ZN55_INTERNAL_416c288b_24_ActivationPreluKernel_cu_bc9ca6684cuda3std3__45__cpo5crendE)
_ZN55_INTERNAL_416c288b_24_ActivationPreluKernel_cu_bc9ca6684cuda3std3__45__cpo5crendE:
	.zero		1
	.type		_ZN55_INTERNAL_416c288b_24_ActivationPreluKernel_cu_bc9ca6684cuda3std6ranges3__45__cpo4sizeE,@object
	.size		_ZN55_INTERNAL_416c288b_24_ActivationPreluKernel_cu_bc9ca6684cuda3std6ranges3__45__cpo4sizeE,(_ZN55_INTERNAL_416c288b_24_ActivationPreluKernel_cu_bc9ca6684cuda3std3__457_GLOBAL__N__416c288b_24_ActivationPreluKernel_cu_bc9ca6686ignoreE - _ZN55_INTERNAL_416c288b_24_ActivationPreluKernel_cu_bc9ca6684cuda3std6ranges3__45__cpo4sizeE)
_ZN55_INTERNAL_416c288b_24_ActivationPreluKernel_cu_bc9ca6684cuda3std6ranges3__45__cpo4sizeE:
	.zero		1
	.type		_ZN55_INTERNAL_416c288b_24_ActivationPreluKernel_cu_bc9ca6684cuda3std3__457_GLOBAL__N__416c288b_24_ActivationPreluKernel_cu_bc9ca6686ignoreE,@object
	.size		_ZN55_INTERNAL_416c288b_24_ActivationPreluKernel_cu_bc9ca6684cuda3std3__457_GLOBAL__N__416c288b_24_ActivationPreluKernel_cu_bc9ca6686ignoreE,(_ZN55_INTERNAL_416c288b_24_ActivationPreluKernel_cu_bc9ca6684cuda3std6ranges3__45__cpo6cbeginE - _ZN55_INTERNAL_416c288b_24_ActivationPreluKernel_cu_bc9ca6684cuda3std3__457_GLOBAL__N__416c288b_24_ActivationPreluKernel_cu_bc9ca6686ignoreE)
_ZN55_INTERNAL_416c288b_24_ActivationPreluKernel_cu_bc9ca6684cuda3std3__457_GLOBAL__N__416c288b_24_ActivationPreluKernel_cu_bc9ca6686ignoreE:
	.zero		1
	.type		_ZN55_INTERNAL_416c288b_24_ActivationPreluKernel_cu_bc9ca6684cuda3std6ranges3__45__cpo6cbeginE,@object
	.size		_ZN55_INTERNAL_416c288b_24_ActivationPreluKernel_cu_bc9ca6684cuda3std6ranges3__45__cpo6cbeginE,(_ZN55_INTERNAL_416c288b_24_ActivationPreluKernel_cu_bc9ca6684cuda3std3__45__cpo4cendE - _ZN55_INTERNAL_416c288b_24_ActivationPreluKernel_cu_bc9ca6684cuda3std6ranges3__45__cpo6cbeginE)
_ZN55_INTERNAL_416c288b_24_ActivationPreluKernel_cu_bc9ca6684cuda3std6ranges3__45__cpo6cbeginE:
	.zero		1
	.type		_ZN55_INTERNAL_416c288b_24_ActivationPreluKernel_cu_bc9ca6684cuda3std3__45__cpo4cendE,@object
	.size		_ZN55_INTERNAL_416c288b_24_ActivationPreluKernel_cu_bc9ca6684cuda3std3__45__cpo4cendE,(_ZN55_INTERNAL_416c288b_24_ActivationPreluKernel_cu_bc9ca6684cuda3std6ranges3__45__cpo4nextE - _ZN55_INTERNAL_416c288b_24_ActivationPreluKernel_cu_bc9ca6684cuda3std3__45__cpo4cendE)
_ZN55_INTERNAL_416c288b_24_ActivationPreluKernel_cu_bc9ca6684cuda3std3__45__cpo4cendE:
	.zero		1
	.type		_ZN55_INTERNAL_416c288b_24_ActivationPreluKernel_cu_bc9ca6684cuda3std6ranges3__45__cpo4nextE,@object
	.size		_ZN55_INTERNAL_416c288b_24_ActivationPreluKernel_cu_bc9ca6684cuda3std6ranges3__45__cpo4nextE,(_ZN55_INTERNAL_416c288b_24_ActivationPreluKernel_cu_bc9ca6684cuda3std6ranges3__45__cpo4swapE - _ZN55_INTERNAL_416c288b_24_ActivationPreluKernel_cu_bc9ca6684cuda3std6ranges3__45__cpo4nextE)
_ZN55_INTERNAL_416c288b_24_ActivationPreluKernel_cu_bc9ca6684cuda3std6ranges3__45__cpo4nextE:
	.zero		1
	.type		_ZN55_INTERNAL_416c288b_24_ActivationPreluKernel_cu_bc9ca6684cuda3std6ranges3__45__cpo4swapE,@object
	.size		_ZN55_INTERNAL_416c288b_24_ActivationPreluKernel_cu_bc9ca6684cuda3std6ranges3__45__cpo4swapE,(_ZN55_INTERNAL_416c288b_24_ActivationPreluKernel_cu_bc9ca6684cuda3std3__420unreachable_sentinelE - _ZN55_INTERNAL_416c288b_24_ActivationPreluKernel_cu_bc9ca6684cuda3std6ranges3__45__cpo4swapE)
_ZN55_INTERNAL_416c288b_24_ActivationPreluKernel_cu_bc9ca6684cuda3std6ranges3__45__cpo4swapE:
	.zero		1
	.type		_ZN55_INTERNAL_416c288b_24_ActivationPreluKernel_cu_bc9ca6684cuda3std3__420unreachable_sentinelE,@object
	.size		_ZN55_INTERNAL_416c288b_24_ActivationPreluKernel_cu_bc9ca6684cuda3std3__420unreachable_sentinelE,(_ZN55_INTERNAL_416c288b_24_ActivationPreluKernel_cu_bc9ca6686thrust23THRUST_300001_SM_900_NS6system6detail10sequential3seqE - _ZN55_INTERNAL_416c288b_24_ActivationPreluKernel_cu_bc9ca6684cuda3std3__420unreachable_sentinelE)
_ZN55_INTERNAL_416c288b_24_ActivationPreluKernel_cu_bc9ca6684cuda3std3__420unreachable_sentinelE:
	.zero		1
	.type		_ZN55_INTERNAL_416c288b_24_ActivationPreluKernel_cu_bc9ca6686thrust23THRUST_300001_SM_900_NS6system6detail10sequential3seqE,@object
	.size		_ZN55_INTERNAL_416c288b_24_ActivationPreluKernel_cu_bc9ca6686thrust23THRUST_300001_SM_900_NS6system6detail10sequential3seqE,(_ZN55_INTERNAL_416c288b_24_ActivationPreluKernel_cu_bc9ca6684cuda3std3__45__cpo6cbeginE - _ZN55_INTERNAL_416c288b_24_ActivationPreluKernel_cu_bc9ca6686thrust23THRUST_300001_SM_900_NS6system6detail10sequential3seqE)
_ZN55_INTERNAL_416c288b_24_ActivationPreluKernel_cu_bc9ca6686thrust23THRUST_300001_SM_900_NS6system6detail10sequential3seqE:
	.zero		1
	.type		_ZN55_INTERNAL_416c288b_24_ActivationPreluKernel_cu_bc9ca6684cuda3std3__45__cpo6cbeginE,@object
	.size		_ZN55_INTERNAL_416c288b_24_ActivationPreluKernel_cu_bc9ca6684cuda3std3__45__cpo6cbeginE,(_ZN55_INTERNAL_416c288b_24_ActivationPreluKernel_cu_bc9ca6684cuda3std6ranges3__45__cpo9iter_swapE - _ZN55_INTERNAL_416c288b_24_ActivationPreluKernel_cu_bc9ca6684cuda3std3__45__cpo6cbeginE)
_ZN55_INTERNAL_416c288b_24_ActivationPreluKernel_cu_bc9ca6684cuda3std3__45__cpo6cbeginE:
	.zero		1
	.type		_ZN55_INTERNAL_416c288b_24_ActivationPreluKernel_cu_bc9ca6684cuda3std6ranges3__45__cpo9iter_swapE,@object
	.size		_ZN55_INTERNAL_416c288b_24_ActivationPreluKernel_cu_bc9ca6684cuda3std6ranges3__45__cpo9iter_swapE,(_ZN55_INTERNAL_416c288b_24_ActivationPreluKernel_cu_bc9ca6684cuda3std3__45__cpo7crbeginE - _ZN55_INTERNAL_416c288b_24_ActivationPreluKernel_cu_bc9ca6684cuda3std6ranges3__45__cpo9iter_swapE)
_ZN55_INTERNAL_416c288b_24_ActivationPreluKernel_cu_bc9ca6684cuda3std6ranges3__45__cpo9iter_swapE:
	.zero		1
	.type		_ZN55_INTERNAL_416c288b_24_ActivationPreluKernel_cu_bc9ca6684cuda3std3__45__cpo7crbeginE,@object
	.size		_ZN55_INTERNAL_416c288b_24_ActivationPreluKernel_cu_bc9ca6684cuda3std3__45__cpo7crbeginE,(_ZN55_INTERNAL_416c288b_24_ActivationPreluKernel_cu_bc9ca6684cuda3std6ranges3__45__cpo5cdataE - _ZN55_INTERNAL_416c288b_24_ActivationPreluKernel_cu_bc9ca6684cuda3std3__45__cpo7crbeginE)
_ZN55_INTERNAL_416c288b_24_ActivationPreluKernel_cu_bc9ca6684cuda3std3__45__cpo7crbeginE:
	.zero		1
	.type		_ZN55_INTERNAL_416c288b_24_ActivationPreluKernel_cu_bc9ca6684cuda3std6ranges3__45__cpo5cdataE,@object
	.size		_ZN55_INTERNAL_416c288b_24_ActivationPreluKernel_cu_bc9ca6684cuda3std6ranges3__45__cpo5cdataE,(_ZN55_INTERNAL_416c288b_24_ActivationPreluKernel_cu_bc9ca6684cuda3std6ranges3__45__cpo3endE - _ZN55_INTERNAL_416c288b_24_ActivationPreluKernel_cu_bc9ca6684cuda3std6ranges3__45__cpo5cdataE)
_ZN55_INTERNAL_416c288b_24_ActivationPreluKernel_cu_bc9ca6684cuda3std6ranges3__45__cpo5cdataE:
	.zero		1
	.type		_ZN55_INTERNAL_416c288b_24_ActivationPreluKernel_cu_bc9ca6684cuda3std6ranges3__45__cpo3endE,@object
	.size		_ZN55_INTERNAL_416c288b_24_ActivationPreluKernel_cu_bc9ca6684cuda3std6ranges3__45__cpo3endE,(_ZN55_INTERNAL_416c288b_24_ActivationPreluKernel_cu_bc9ca6684cuda3std3__419piecewise_constructE - _ZN55_INTERNAL_416c288b_24_ActivationPreluKernel_cu_bc9ca6684cuda3std6ranges3__45__cpo3endE)
_ZN55_INTERNAL_416c288b_24_ActivationPreluKernel_cu_bc9ca6684cuda3std6ranges3__45__cpo3endE:
	.zero		1
	.type		_ZN55_INTERNAL_416c288b_24_ActivationPreluKernel_cu_bc9ca6684cuda3std3__419piecewise_constructE,@object
	.size		_ZN55_INTERNAL_416c288b_24_ActivationPreluKernel_cu_bc9ca6684cuda3std3__419piecewise_constructE,(_ZN55_INTERNAL_416c288b_24_ActivationPreluKernel_cu_bc9ca6684cuda3std6ranges3__45__cpo5ssizeE - _ZN55_INTERNAL_416c288b_24_ActivationPreluKernel_cu_bc9ca6684cuda3std3__419piecewise_constructE)
_ZN55_INTERNAL_416c288b_24_ActivationPreluKernel_cu_bc9ca6684cuda3std3__419piecewise_constructE:
	.zero		1
	.type		_ZN55_INTERNAL_416c288b_24_ActivationPreluKernel_cu_bc9ca6684cuda3std6ranges3__45__cpo5ssizeE,@object
	.size		_ZN55_INTERNAL_416c288b_24_ActivationPreluKernel_cu_bc9ca6684cuda3std6ranges3__45__cpo5ssizeE,(_ZN55_INTERNAL_416c288b_24_ActivationPreluKernel_cu_bc9ca6684cuda3std3__45__cpo5beginE - _ZN55_INTERNAL_416c288b_24_ActivationPreluKernel_cu_bc9ca6684cuda3std6ranges3__45__cpo5ssizeE)
_ZN55_INTERNAL_416c288b_24_ActivationPreluKernel_cu_bc9ca6684cuda3std6ranges3__45__cpo5ssizeE:
	.zero		1
	.type		_ZN55_INTERNAL_416c288b_24_ActivationPreluKernel_cu_bc9ca6684cuda3std3__45__cpo5beginE,@object
	.size		_ZN55_INTERNAL_416c288b_24_ActivationPreluKernel_cu_bc9ca6684cuda3std3__45__cpo5beginE,(_ZN55_INTERNAL_416c288b_24_ActivationPreluKernel_cu_bc9ca6684cuda3std6ranges3__45__cpo4cendE - _ZN55_INTERNAL_416c288b_24_ActivationPreluKernel_cu_bc9ca6684cuda3std3__45__cpo5beginE)
_ZN55_INTERNAL_416c288b_24_ActivationPreluKernel_cu_bc9ca6684cuda3std3__45__cpo5beginE:
	.zero		1
	.type		_ZN55_INTERNAL_416c288b_24_ActivationPreluKernel_cu_bc9ca6684cuda3std6ranges3__45__cpo4cendE,@object
	.size		_ZN55_INTERNAL_416c288b_24_ActivationPreluKernel_cu_bc9ca6684cuda3std6ranges3__45__cpo4cendE,(_ZN55_INTERNAL_416c288b_24_ActivationPreluKernel_cu_bc9ca6684cuda3std3__45__cpo6rbeginE - _ZN55_INTERNAL_416c288b_24_ActivationPreluKernel_cu_bc9ca6684cuda3std6ranges3__45__cpo4cendE)
_ZN55_INTERNAL_416c288b_24_ActivationPreluKernel_cu_bc9ca6684cuda3std6ranges3__45__cpo4cendE:
	.zero		1
	.type		_ZN55_INTERNAL_416c288b_24_ActivationPreluKernel_cu_bc9ca6684cuda3std3__45__cpo6rbeginE,@object
	.size		_ZN55_INTERNAL_416c288b_24_ActivationPreluKernel_cu_bc9ca6684cuda3std3__45__cpo6rbeginE,(_ZN55_INTERNAL_416c288b_24_ActivationPreluKernel_cu_bc9ca6684cuda3std6ranges3__45__cpo4prevE - _ZN55_INTERNAL_416c288b_24_ActivationPreluKernel_cu_bc9ca6684cuda3std3__45__cpo6rbeginE)
_ZN55_INTERNAL_416c288b_24_ActivationPreluKernel_cu_bc9ca6684cuda3std3__45__cpo6rbeginE:
	.zero		1
	.type		_ZN55_INTERNAL_416c288b_24_ActivationPreluKernel_cu_bc9ca6684cuda3std6ranges3__45__cpo4prevE,@object
	.size		_ZN55_INTERNAL_416c288b_24_ActivationPreluKernel_cu_bc9ca6684cuda3std6ranges3__45__cpo4prevE,(_ZN55_INTERNAL_416c288b_24_ActivationPreluKernel_cu_bc9ca6684cuda3std6ranges3__45__cpo9iter_moveE - _ZN55_INTERNAL_416c288b_24_ActivationPreluKernel_cu_bc9ca6684cuda3std6ranges3__45__cpo4prevE)
_ZN55_INTERNAL_416c288b_24_ActivationPreluKernel_cu_bc9ca6684cuda3std6ranges3__45__cpo4prevE:
	.zero		1
	.type		_ZN55_INTERNAL_416c288b_24_ActivationPreluKernel_cu_bc9ca6684cuda3std6ranges3__45__cpo9iter_moveE,@object
	.size		_ZN55_INTERNAL_416c288b_24_ActivationPreluKernel_cu_bc9ca6684cuda3std6ranges3__45__cpo9iter_moveE,(.L_21 - _ZN55_INTERNAL_416c288b_24_ActivationPreluKernel_cu_bc9ca6684cuda3std6ranges3__45__cpo9iter_moveE)
_ZN55_INTERNAL_416c288b_24_ActivationPreluKernel_cu_bc9ca6684cuda3std6ranges3__45__cpo9iter_moveE:
	.zero		1
.L_21:


//--------------------- .nv.constant0._ZN2at6native57_GLOBAL__N__416c288b_24_ActivationPreluKernel_cu_bc9ca66845unrolled_elementwise_kernel_for_multi_outputsILi2EZZZNS0_21prelu_backward_kernelERNS_14TensorIteratorEENKUlvE_clEvENKUlvE2_clEvEUlN3c104HalfES8_S8_E_St5arrayIPcLm5EE16OffsetCalculatorILi3EjLb0EESD_ILi2EjLb0EEEEviT0_T1_T2_T3_ --------------------------
	.section	.nv.constant0._ZN2at6native57_GLOBAL__N__416c288b_24_ActivationPreluKernel_cu_bc9ca66845unrolled_elementwise_kernel_for_multi_outputsILi2EZZZNS0_21prelu_backward_kernelERNS_14TensorIteratorEENKUlvE_clEvENKUlvE2_clEvEUlN3c104HalfES8_S8_E_St5arrayIPcLm5EE16OffsetCalculatorILi3EjLb0EESD_ILi2EjLb0EEEEviT0_T1_T2_T3_,"a",@progbits
	.sectionflags	@""
	.align	4
.nv.constant0._ZN2at6native57_GLOBAL__N__416c288b_24_ActivationPreluKernel_cu_bc9ca66845unrolled_elementwise_kernel_for_multi_outputsILi2EZZZNS0_21prelu_backward_kernelERNS_14TensorIteratorEENKUlvE_clEvENKUlvE2_clEvEUlN3c104HalfES8_S8_E_St5arrayIPcLm5EE16OffsetCalculatorILi3EjLb0EESD_ILi2EjLb0EEEEviT0_T1_T2_T3_:
	.zero		1684


//--------------------- .nv.constant0._ZN2at6native57_GLOBAL__N__416c288b_24_ActivationPreluKernel_cu_bc9ca66845unrolled_elementwise_kernel_for_multi_outputsILi2EZZZNS0_21prelu_backward_kernelERNS_14TensorIteratorEENKUlvE_clEvENKUlvE2_clEvEUlN3c104HalfES8_S8_E_St5arrayIPcLm5EE23TrivialOffsetCalculatorILi3EjESD_ILi2EjEEEviT0_T1_T2_T3_ --------------------------
	.section	.nv.constant0._ZN2at6native57_GLOBAL__N__416c288b_24_ActivationPreluKernel_cu_bc9ca66845unrolled_elementwise_kernel_for_multi_outputsILi2EZZZNS0_21prelu_backward_kernelERNS_14TensorIteratorEENKUlvE_clEvENKUlvE2_clEvEUlN3c104HalfES8_S8_E_St5arrayIPcLm5EE23TrivialOffsetCalculatorILi3EjESD_ILi2EjEEEviT0_T1_T2_T3_,"a",@progbits
	.sectionflags	@""
	.align	4
.nv.constant0._ZN2at6native57_GLOBAL__N__416c288b_24_ActivationPreluKernel_cu_bc9ca66845unrolled_elementwise_kernel_for_multi_outputsILi2EZZZNS0_21prelu_backward_kernelERNS_14TensorIteratorEENKUlvE_clEvENKUlvE2_clEvEUlN3c104HalfES8_S8_E_St5arrayIPcLm5EE23TrivialOffsetCalculatorILi3EjESD_ILi2EjEEEviT0_T1_T2_T3_:
	.zero		578


//--------------------- .nv.constant0._ZN2at6native57_GLOBAL__N__416c288b_24_ActivationPreluKernel_cu_bc9ca66845unrolled_elementwise_kernel_for_multi_outputsILi2EZZZNS0_21prelu_backward_kernelERNS_14TensorIteratorEENKUlvE_clEvENKUlvE1_clEvEUlN3c108BFloat16ES8_S8_E_St5arrayIPcLm5EE16OffsetCalculatorILi3EjLb0EESD_ILi2EjLb0EEEEviT0_T1_T2_T3_ --------------------------
	.section	.nv.constant0._ZN2at6native57_GLOBAL__N__416c288b_24_ActivationPreluKernel_cu_bc9ca66845unrolled_elementwise_kernel_for_multi_outputsILi2EZZZNS0_21prelu_backward_kernelERNS_14TensorIteratorEENKUlvE_clEvENKUlvE1_clEvEUlN3c108BFloat16ES8_S8_E_St5arrayIPcLm5EE16OffsetCalculatorILi3EjLb0EESD_ILi2EjLb0EEEEviT0_T1_T2_T3_,"a",@progbits
	.sectionflags	@""
	.align	4
.nv.constant0._ZN2at6native57_GLOBAL__N__416c288b_24_ActivationPreluKernel_cu_bc9ca66845unrolled_elementwise_kernel_for_multi_outputsILi2EZZZNS0_21prelu_backward_kernelERNS_14TensorIteratorEENKUlvE_clEvENKUlvE1_clEvEUlN3c108BFloat16ES8_S8_E_St5arrayIPcLm5EE16OffsetCalculatorILi3EjLb0EESD_ILi2EjLb0EEEEviT0_T1_T2_T3_:
	.zero		1684


//--------------------- .nv.constant0._ZN2at6native57_GLOBAL__N__416c288b_24_ActivationPreluKernel_cu_bc9ca66845unrolled_elementwise_kernel_for_multi_outputsILi2EZZZNS0_21prelu_backward_kernelERNS_14TensorIteratorEENKUlvE_clEvENKUlvE1_clEvEUlN3c108BFloat16ES8_S8_E_St5arrayIPcLm5EE23TrivialOffsetCalculatorILi3EjESD_ILi2EjEEEviT0_T1_T2_T3_ --------------------------
	.section	.nv.constant0._ZN2at6native57_GLOBAL__N__416c288b_24_ActivationPreluKernel_cu_bc9ca66845unrolled_elementwise_kernel_for_multi_outputsILi2EZZZNS0_21prelu_backward_kernelERNS_14TensorIteratorEENKUlvE_clEvENKUlvE1_clEvEUlN3c108BFloat16ES8_S8_E_St5arrayIPcLm5EE23TrivialOffsetCalculatorILi3EjESD_ILi2EjEEEviT0_T1_T2_T3_,"a",@progbits
	.sectionflags	@""
	.align	4
.nv.constant0._ZN2at6native57_GLOBAL__N__416c288b_24_ActivationPreluKernel_cu_bc9ca66845unrolled_elementwise_kernel_for_multi_outputsILi2EZZZNS0_21prelu_backward_kernelERNS_14TensorIteratorEENKUlvE_clEvENKUlvE1_clEvEUlN3c108BFloat16ES8_S8_E_St5arrayIPcLm5EE23TrivialOffsetCalculatorILi3EjESD_ILi2EjEEEviT0_T1_T2_T3_:
	.zero		578


//--------------------- .nv.constant0._ZN2at6native57_GLOBAL__N__416c288b_24_ActivationPreluKernel_cu_bc9ca66845unrolled_elementwise_kernel_for_multi_outputsILi2EZZZNS0_21prelu_backward_kernelERNS_14TensorIteratorEENKUlvE_clEvENKUlvE0_clEvEUlfffE_St5arrayIPcLm5EE16OffsetCalculatorILi3EjLb0EESB_ILi2EjLb0EEEEviT0_T1_T2_T3_ --------------------------
	.section	.nv.constant0._ZN2at6native57_GLOBAL__N__416c288b_24_ActivationPreluKernel_cu_bc9ca66845unrolled_elementwise_kernel_for_multi_outputsILi2EZZZNS0_21prelu_backward_kernelERNS_14TensorIteratorEENKUlvE_clEvENKUlvE0_clEvEUlfffE_St5arrayIPcLm5EE16OffsetCalculatorILi3EjLb0EESB_ILi2EjLb0EEEEviT0_T1_T2_T3_,"a",@progbits
	.sectionflags	@""
	.align	4
.nv.constant0._ZN2at6native57_GLOBAL__N__416c288b_24_ActivationPreluKernel_cu_bc9ca66845unrolled_elementwise_kernel_for_multi_outputsILi2EZZZNS0_21prelu_backward_kernelERNS_14TensorIteratorEENKUlvE_clEvENKUlvE0_clEvEUlfffE_St5arrayIPcLm5EE16OffsetCalculatorILi3EjLb0EESB_ILi2EjLb0EEEEviT0_T1_T2_T3_:
	.zero		1684


//--------------------- .nv.constant0._ZN2at6native57_GLOBAL__N__416c288b_24_ActivationPreluKernel_cu_bc9ca66845unrolled_elementwise_kernel_for_multi_outputsILi2EZZZNS0_21prelu_backward_kernelERNS_14TensorIteratorEENKUlvE_clEvENKUlvE0_clEvEUlfffE_St5arrayIPcLm5EE23TrivialOffsetCalculatorILi3EjESB_ILi2EjEEEviT0_T1_T2_T3_ --------------------------
	.section	.nv.constant0._ZN2at6native57_GLOBAL__N__416c288b_24_ActivationPreluKernel_cu_bc9ca66845unrolled_elementwise_kernel_for_multi_outputsILi2EZZZNS0_21prelu_backward_kernelERNS_14TensorIteratorEENKUlvE_clEvENKUlvE0_clEvEUlfffE_St5arrayIPcLm5EE23TrivialOffsetCalculatorILi3EjESB_ILi2EjEEEviT0_T1_T2_T3_,"a",@progbits
	.sectionflags	@""
	.align	4
.nv.constant0._ZN2at6native57_GLOBAL__N__416c288b_24_ActivationPreluKernel_cu_bc9ca66845unrolled_elementwise_kernel_for_multi_outputsILi2EZZZNS0_21prelu_backward_kernelERNS_14TensorIteratorEENKUlvE_clEvENKUlvE0_clEvEUlfffE_St5arrayIPcLm5EE23TrivialOffsetCalculatorILi3EjESB_ILi2EjEEEviT0_T1_T2_T3_:
	.zero		578


//--------------------- .nv.constant0._ZN2at6native57_GLOBAL__N__416c288b_24_ActivationPreluKernel_cu_bc9ca66845unrolled_elementwise_kernel_for_multi_outputsILi2EZZZNS0_21prelu_backward_kernelERNS_14TensorIteratorEENKUlvE_clEvENKUlvE_clEvEUldddE_St5arrayIPcLm5EE16OffsetCalculatorILi3EjLb0EESB_ILi2EjLb0EEEEviT0_T1_T2_T3_ --------------------------
	.section	.nv.constant0._ZN2at6native57_GLOBAL__N__416c288b_24_ActivationPreluKernel_cu_bc9ca66845unrolled_elementwise_kernel_for_multi_outputsILi2EZZZNS0_21prelu_backward_kernelERNS_14TensorIteratorEENKUlvE_clEvENKUlvE_clEvEUldddE_St5arrayIPcLm5EE16OffsetCalculatorILi3EjLb0EESB_ILi2EjLb0EEEEviT0_T1_T2_T3_,"a",@progbits
	.sectionflags	@""
	.align	4
.nv.constant0._ZN2at6native57_GLOBAL__N__416c288b_24_ActivationPreluKernel_cu_bc9ca66845unrolled_elementwise_kernel_for_multi_outputsILi2EZZZNS0_21prelu_backward_kernelERNS_14TensorIteratorEENKUlvE_clEvENKUlvE_clEvEUldddE_St5arrayIPcLm5EE16OffsetCalculatorILi3EjLb0EESB_ILi2EjLb0EEEEviT0_T1_T2_T3_:
	.zero		1684


//--------------------- .nv.constant0._ZN2at6native57_GLOBAL__N__416c288b_24_ActivationPreluKernel_cu_bc9ca66845unrolled_elementwise_kernel_for_multi_outputsILi2EZZZNS0_21prelu_backward_kernelERNS_14TensorIteratorEENKUlvE_clEvENKUlvE_clEvEUldddE_St5arrayIPcLm5EE23TrivialOffsetCalculatorILi3EjESB_ILi2EjEEEviT0_T1_T2_T3_ --------------------------
	.section	.nv.constant0._ZN2at6native57_GLOBAL__N__416c288b_24_ActivationPreluKernel_cu_bc9ca66845unrolled_elementwise_kernel_for_multi_outputsILi2EZZZNS0_21prelu_backward_kernelERNS_14TensorIteratorEENKUlvE_clEvENKUlvE_clEvEUldddE_St5arrayIPcLm5EE23TrivialOffsetCalculatorILi3EjESB_ILi2EjEEEviT0_T1_T2_T3_,"a",@progbits
	.sectionflags	@""
	.align	4
.nv.constant0._ZN2at6native57_GLOBAL__N__416c288b_24_ActivationPreluKernel_cu_bc9ca66845unrolled_elementwise_kernel_for_multi_outputsILi2EZZZNS0_21prelu_backward_kernelERNS_14TensorIteratorEENKUlvE_clEvENKUlvE_clEvEUldddE_St5arrayIPcLm5EE23TrivialOffsetCalculatorILi3EjESB_ILi2EjEEEviT0_T1_T2_T3_:
	.zero		578


//--------------------- .nv.constant0._ZN2at6native18elementwise_kernelILi128ELi4EZNS0_15gpu_kernel_implIZZZNS0_12prelu_kernelERNS_14TensorIteratorEENKUlvE_clEvENKUlvE2_clEvEUlN3c104HalfES8_E_EEvRNS_18TensorIteratorBaseERKT_EUliE_EEviT1_ --------------------------
	.section	.nv.constant0._ZN2at6native18elementwise_kernelILi128ELi4EZNS0_15gpu_kernel_implIZZZNS0_12prelu_kernelERNS_14TensorIteratorEENKUlvE_clEvENKUlvE2_clEvEUlN3c104HalfES8_E_EEvRNS_18TensorIteratorBaseERKT_EUliE_EEviT1_,"a",@progbits
	.sectionflags	@""
	.align	4
.nv.constant0._ZN2at6native18elementwise_kernelILi128ELi4EZNS0_15gpu_kernel_implIZZZNS0_12prelu_kernelERNS_14TensorIteratorEENKUlvE_clEvENKUlvE2_clEvEUlN3c104HalfES8_E_EEvRNS_18TensorIteratorBaseERKT_EUliE_EEviT1_:
	.zero		1184


//--------------------- .nv.constant0._ZN2at6native27unrolled_elementwise_kernelIZZZNS0_12prelu_kernelERNS_14TensorIteratorEENKUlvE_clEvENKUlvE2_clEvEUlN3c104HalfES7_E_St5arrayIPcLm3EELi4E23TrivialOffsetCalculatorILi2EjESC_ILi1EjENS0_6memory12LoadWithCastILi2EEENSF_13StoreWithCastILi1EEEEEviT_T0_T2_T3_T4_T5_ --------------------------
	.section	.nv.constant0._ZN2at6native27unrolled_elementwise_kernelIZZZNS0_12prelu_kernelERNS_14TensorIteratorEENKUlvE_clEvENKUlvE2_clEvEUlN3c104HalfES7_E_St5arrayIPcLm3EELi4E23TrivialOffsetCalculatorILi2EjESC_ILi1EjENS0_6memory12LoadWithCastILi2EEENSF_13StoreWithCastILi1EEEEEviT_T0_T2_T3_T4_T5_,"a",@progbits
	.sectionflags	@""
	.align	4
.nv.constant0._ZN2at6native27unrolled_elementwise_kernelIZZZNS0_12prelu_kernelERNS_14TensorIteratorEENKUlvE_clEvENKUlvE2_clEvEUlN3c104HalfES7_E_St5arrayIPcLm3EELi4E23TrivialOffsetCalculatorILi2EjESC_ILi1EjENS0_6memory12LoadWithCastILi2EEENSF_13StoreWithCastILi1EEEEEviT_T0_T2_T3_T4_T5_:
	.zero		584


//--------------------- .nv.constant0._ZN2at6native18elementwise_kernelILi128ELi4EZNS0_22gpu_kernel_impl_nocastIZZZNS0_12prelu_kernelERNS_14TensorIteratorEENKUlvE_clEvENKUlvE2_clEvEUlN3c104HalfES8_E_EEvRNS_18TensorIteratorBaseERKT_EUliE_EEviT1_ --------------------------
	.section	.nv.constant0._ZN2at6native18elementwise_kernelILi128ELi4EZNS0_22gpu_kernel_impl_nocastIZZZNS0_12prelu_kernelERNS_14TensorIteratorEENKUlvE_clEvENKUlvE2_clEvEUlN3c104HalfES8_E_EEvRNS_18TensorIteratorBaseERKT_EUliE_EEviT1_,"a",@progbits
	.sectionflags	@""
	.align	4
.nv.constant0._ZN2at6native18elementwise_kernelILi128ELi4EZNS0_22gpu_kernel_impl_nocastIZZZNS0_12prelu_kernelERNS_14TensorIteratorEENKUlvE_clEvENKUlvE2_clEvEUlN3c104HalfES8_E_EEvRNS_18TensorIteratorBaseERKT_EUliE_EEviT1_:
	.zero		1184


//--------------------- .nv.constant0._ZN2at6native27unrolled_elementwise_kernelIZZZNS0_12prelu_kernelERNS_14TensorIteratorEENKUlvE_clEvENKUlvE2_clEvEUlN3c104HalfES7_E_St5arrayIPcLm3EELi4E23TrivialOffsetCalculatorILi2EjESC_ILi1EjENS0_6memory15LoadWithoutCastENSF_16StoreWithoutCastEEEviT_T0_T2_T3_T4_T5_ --------------------------
	.section	.nv.constant0._ZN2at6native27unrolled_elementwise_kernelIZZZNS0_12prelu_kernelERNS_14TensorIteratorEENKUlvE_clEvENKUlvE2_clEvEUlN3c104HalfES7_E_St5arrayIPcLm3EELi4E23TrivialOffsetCalculatorILi2EjESC_ILi1EjENS0_6memory15LoadWithoutCastENSF_16StoreWithoutCastEEEviT_T0_T2_T3_T4_T5_,"a",@progbits
	.sectionflags	@""
	.align	4
.nv.constant0._ZN2at6native27unrolled_elementwise_kernelIZZZNS0_12prelu_kernelERNS_14TensorIteratorEENKUlvE_clEvENKUlvE2_clEvEUlN3c104HalfES7_E_St5arrayIPcLm3EELi4E23TrivialOffsetCalculatorILi2EjESC_ILi1EjENS0_6memory15LoadWithoutCastENSF_16StoreWithoutCastEEEviT_T0_T2_T3_T4_T5_:
	.zero		564


//--------------------- .nv.constant0._ZN2at6native29vectorized_elementwise_kernelILi2EZZZNS0_12prelu_kernelERNS_14TensorIteratorEENKUlvE_clEvENKUlvE2_clEvEUlN3c104HalfES7_E_St5arrayIPcLm3EEEEviT0_T1_ --------------------------
	.section	.nv.constant0._ZN2at6native29vectorized_elementwise_kernelILi2EZZZNS0_12prelu_kernelERNS_14TensorIteratorEENKUlvE_clEvENKUlvE2_clEvEUlN3c104HalfES7_E_St5arrayIPcLm3EEEEviT0_T1_,"a",@progbits
	.sectionflags	@""
	.align	4
.nv.constant0._ZN2at6native29vectorized_elementwise_kernelILi2EZZZNS0_12prelu_kernelERNS_14TensorIteratorEENKUlvE_clEvENKUlvE2_clEvEUlN3c104HalfES7_E_St5arrayIPcLm3EEEEviT0_T1_:
	.zero		560


//--------------------- .nv.constant0._ZN2at6native29vectorized_elementwise_kernelILi4EZZZNS0_12prelu_kernelERNS_14TensorIteratorEENKUlvE_clEvENKUlvE2_clEvEUlN3c104HalfES7_E_St5arrayIPcLm3EEEEviT0_T1_ --------------------------
	.section	.nv.constant0._ZN2at6native29vectorized_elementwise_kernelILi4EZZZNS0_12prelu_kernelERNS_14TensorIteratorEENKUlvE_clEvENKUlvE2_clEvEUlN3c104HalfES7_E_St5arrayIPcLm3EEEEviT0_T1_,"a",@progbits
	.sectionflags	@""
	.align	4
.nv.constant0._ZN2at6native29vectorized_elementwise_kernelILi4EZZZNS0_12prelu_kernelERNS_14TensorIteratorEENKUlvE_clEvENKUlvE2_clEvEUlN3c104HalfES7_E_St5arrayIPcLm3EEEEviT0_T1_:
	.zero		560


//--------------------- .nv.constant0._ZN2at6native29vectorized_elementwise_kernelILi8EZZZNS0_12prelu_kernelERNS_14TensorIteratorEENKUlvE_clEvENKUlvE2_clEvEUlN3c104HalfES7_E_St5arrayIPcLm3EEEEviT0_T1_ --------------------------
	.section	.nv.constant0._ZN2at6native29vectorized_elementwise_kernelILi8EZZZNS0_12prelu_kernelERNS_14TensorIteratorEENKUlvE_clEvENKUlvE2_clEvEUlN3c104HalfES7_E_St5arrayIPcLm3EEEEviT0_T1_,"a",@progbits
	.sectionflags	@""
	.align	4
.nv.constant0._ZN2at6native29vectorized_elementwise_kernelILi8EZZZNS0_12prelu_kernelERNS_14TensorIteratorEENKUlvE_clEvENKUlvE2_clEvEUlN3c104HalfES7_E_St5arrayIPcLm3EEEEviT0_T1_:
	.zero		560


//--------------------- .nv.constant0._ZN2at6native18elementwise_kernelILi128ELi4EZNS0_15gpu_kernel_implIZZZNS0_12prelu_kernelERNS_14TensorIteratorEENKUlvE_clEvENKUlvE1_clEvEUlN3c108BFloat16ES8_E_EEvRNS_18TensorIteratorBaseERKT_EUliE_EEviT1_ --------------------------
	.section	.nv.constant0._ZN2at6native18elementwise_kernelILi128ELi4EZNS0_15gpu_kernel_implIZZZNS0_12prelu_kernelERNS_14TensorIteratorEENKUlvE_clEvENKUlvE1_clEvEUlN3c108BFloat16ES8_E_EEvRNS_18TensorIteratorBaseERKT_EUliE_EEviT1_,"a",@progbits
	.sectionflags	@""
	.align	4
.nv.constant0._ZN2at6native18elementwise_kernelILi128ELi4EZNS0_15gpu_kernel_implIZZZNS0_12prelu_kernelERNS_14TensorIteratorEENKUlvE_clEvENKUlvE1_clEvEUlN3c108BFloat16ES8_E_EEvRNS_18TensorIteratorBaseERKT_EUliE_EEviT1_:
	.zero		1184


//--------------------- .nv.constant0._ZN2at6native27unrolled_elementwise_kernelIZZZNS0_12prelu_kernelERNS_14TensorIteratorEENKUlvE_clEvENKUlvE1_clEvEUlN3c108BFloat16ES7_E_St5arrayIPcLm3EELi4E23TrivialOffsetCalculatorILi2EjESC_ILi1EjENS0_6memory12LoadWithCastILi2EEENSF_13StoreWithCastILi1EEEEEviT_T0_T2_T3_T4_T5_ --------------------------
	.section	.nv.constant0._ZN2at6native27unrolled_elementwise_kernelIZZZNS0_12prelu_kernelERNS_14TensorIteratorEENKUlvE_clEvENKUlvE1_clEvEUlN3c108BFloat16ES7_E_St5arrayIPcLm3EELi4E23TrivialOffsetCalculatorILi2EjESC_ILi1EjENS0_6memory12LoadWithCastILi2EEENSF_13StoreWithCastILi1EEEEEviT_T0_T2_T3_T4_T5_,"a",@progbits
	.sectionflags	@""
	.align	4
.nv.constant0._ZN2at6native27unrolled_elementwise_kernelIZZZNS0_12prelu_kernelERNS_14TensorIteratorEENKUlvE_clEvENKUlvE1_clEvEUlN3c108BFloat16ES7_E_St5arrayIPcLm3EELi4E23TrivialOffsetCalculatorILi2EjESC_ILi1EjENS0_6memory12LoadWithCastILi2EEENSF_13StoreWithCastILi1EEEEEviT_T0_T2_T3_T4_T5_:
	.zero		584


//--------------------- .nv.constant0._ZN2at6native18elementwise_kernelILi128ELi4EZNS0_22gpu_kernel_impl_nocastIZZZNS0_12prelu_kernelERNS_14TensorIteratorEENKUlvE_clEvENKUlvE1_clEvEUlN3c108BFloat16ES8_E_EEvRNS_18TensorIteratorBaseERKT_EUliE_EEviT1_ --------------------------
	.section	.nv.constant0._ZN2at6native18elementwise_kernelILi128ELi4EZNS0_22gpu_kernel_impl_nocastIZZZNS0_12prelu_kernelERNS_14TensorIteratorEENKUlvE_clEvENKUlvE1_clEvEUlN3c108BFloat16ES8_E_EEvRNS_18TensorIteratorBaseERKT_EUliE_EEviT1_,"a",@progbits
	.sectionflags	@""
	.align	4
.nv.constant0._ZN2at6native18elementwise_kernelILi128ELi4EZNS0_22gpu_kernel_impl_nocastIZZZNS0_12prelu_kernelERNS_14TensorIteratorEENKUlvE_clEvENKUlvE1_clEvEUlN3c108BFloat16ES8_E_EEvRNS_18TensorIteratorBaseERKT_EUliE_EEviT1_:
	.zero		1184


//--------------------- .nv.constant0._ZN2at6native27unrolled_elementwise_kernelIZZZNS0_12prelu_kernelERNS_14TensorIteratorEENKUlvE_clEvENKUlvE1_clEvEUlN3c108BFloat16ES7_E_St5arrayIPcLm3EELi4E23TrivialOffsetCalculatorILi2EjESC_ILi1EjENS0_6memory15LoadWithoutCastENSF_16StoreWithoutCastEEEviT_T0_T2_T3_T4_T5_ --------------------------
	.section	.nv.constant0._ZN2at6native27unrolled_elementwise_kernelIZZZNS0_12prelu_kernelERNS_14TensorIteratorEENKUlvE_clEvENKUlvE1_clEvEUlN3c108BFloat16ES7_E_St5arrayIPcLm3EELi4E23TrivialOffsetCalculatorILi2EjESC_ILi1EjENS0_6memory15LoadWithoutCastENSF_16StoreWithoutCastEEEviT_T0_T2_T3_T4_T5_,"a",@progbits
	.sectionflags	@""
	.align	4
.nv.constant0._ZN2at6native27unrolled_elementwise_kernelIZZZNS0_12prelu_kernelERNS_14TensorIteratorEENKUlvE_clEvENKUlvE1_clEvEUlN3c108BFloat16ES7_E_St5arrayIPcLm3EELi4E23TrivialOffsetCalculatorILi2EjESC_ILi1EjENS0_6memory15LoadWithoutCastENSF_16StoreWithoutCastEEEviT_T0_T2_T3_T4_T5_:
	.zero		564


//--------------------- .nv.constant0._ZN2at6native29vectorized_elementwise_kernelILi2EZZZNS0_12prelu_kernelERNS_14TensorIteratorEENKUlvE_clEvENKUlvE1_clEvEUlN3c108BFloat16ES7_E_St5arrayIPcLm3EEEEviT0_T1_ --------------------------
	.section	.nv.constant0._ZN2at6native29vectorized_elementwise_kernelILi2EZZZNS0_12prelu_kernelERNS_14TensorIteratorEENKUlvE_clEvENKUlvE1_clEvEUlN3c108BFloat16ES7_E_St5arrayIPcLm3EEEEviT0_T1_,"a",@progbits
	.sectionflags	@""
	.align	4
.nv.constant0._ZN2at6native29vectorized_elementwise_kernelILi2EZZZNS0_12prelu_kernelERNS_14TensorIteratorEENKUlvE_clEvENKUlvE1_clEvEUlN3c108BFloat16ES7_E_St5arrayIPcLm3EEEEviT0_T1_:
	.zero		560


//--------------------- .nv.constant0._ZN2at6native29vectorized_elementwise_kernelILi4EZZZNS0_12prelu_kernelERNS_14TensorIteratorEENKUlvE_clEvENKUlvE1_clEvEUlN3c108BFloat16ES7_E_St5arrayIPcLm3EEEEviT0_T1_ --------------------------
	.section	.nv.constant0._ZN2at6native29vectorized_elementwise_kernelILi4EZZZNS0_12prelu_kernelERNS_14TensorIteratorEENKUlvE_clEvENKUlvE1_clEvEUlN3c108BFloat16ES7_E_St5arrayIPcLm3EEEEviT0_T1_,"a",@progbits
	.sectionflags	@""
	.align	4
.nv.constant0._ZN2at6native29vectorized_elementwise_kernelILi4EZZZNS0_12prelu_kernelERNS_14TensorIteratorEENKUlvE_clEvENKUlvE1_clEvEUlN3c108BFloat16ES7_E_St5arrayIPcLm3EEEEviT0_T1_:
	.zero		560


//--------------------- .nv.constant0._ZN2at6native29vectorized_elementwise_kernelILi8EZZZNS0_12prelu_kernelERNS_14TensorIteratorEENKUlvE_clEvENKUlvE1_clEvEUlN3c108BFloat16ES7_E_St5arrayIPcLm3EEEEviT0_T1_ --------------------------
	.section	.nv.constant0._ZN2at6native29vectorized_elementwise_kernelILi8EZZZNS0_12prelu_kernelERNS_14TensorIteratorEENKUlvE_clEvENKUlvE1_clEvEUlN3c108BFloat16ES7_E_St5arrayIPcLm3EEEEviT0_T1_,"a",@progbits
	.sectionflags	@""
	.align	4
.nv.constant0._ZN2at6native29vectorized_elementwise_kernelILi8EZZZNS0_12prelu_kernelERNS_14TensorIteratorEENKUlvE_clEvENKUlvE1_clEvEUlN3c108BFloat16ES7_E_St5arrayIPcLm3EEEEviT0_T1_:
	.zero		560


//--------------------- .nv.constant0._ZN2at6native18elementwise_kernelILi128ELi4EZNS0_15gpu_kernel_implIZZZNS0_12prelu_kernelERNS_14TensorIteratorEENKUlvE_clEvENKUlvE0_clEvEUlffE_EEvRNS_18TensorIteratorBaseERKT_EUliE_EEviT1_ --------------------------
	.section	.nv.constant0._ZN2at6native18elementwise_kernelILi128ELi4EZNS0_15gpu_kernel_implIZZZNS0_12prelu_kernelERNS_14TensorIteratorEENKUlvE_clEvENKUlvE0_clEvEUlffE_EEvRNS_18TensorIteratorBaseERKT_EUliE_EEviT1_,"a",@progbits
	.sectionflags	@""
	.align	4
.nv.constant0._ZN2at6native18elementwise_kernelILi128ELi4EZNS0_15gpu_kernel_implIZZZNS0_12prelu_kernelERNS_14TensorIteratorEENKUlvE_clEvENKUlvE0_clEvEUlffE_EEvRNS_18TensorIteratorBaseERKT_EUliE_EEviT1_:
	.zero		1184


//--------------------- .nv.constant0._ZN2at6native27unrolled_elementwise_kernelIZZZNS0_12prelu_kernelERNS_14TensorIteratorEENKUlvE_clEvENKUlvE0_clEvEUlffE_St5arrayIPcLm3EELi4E23TrivialOffsetCalculatorILi2EjESA_ILi1EjENS0_6memory12LoadWithCastILi2EEENSD_13StoreWithCastILi1EEEEEviT_T0_T2_T3_T4_T5_ --------------------------
	.section	.nv.constant0._ZN2at6native27unrolled_elementwise_kernelIZZZNS0_12prelu_kernelERNS_14TensorIteratorEENKUlvE_clEvENKUlvE0_clEvEUlffE_St5arrayIPcLm3EELi4E23TrivialOffsetCalculatorILi2EjESA_ILi1EjENS0_6memory12LoadWithCastILi2EEENSD_13StoreWithCastILi1EEEEEviT_T0_T2_T3_T4_T5_,"a",@progbits
	.sectionflags	@""
	.align	4
.nv.constant0._ZN2at6native27unrolled_elementwise_kernelIZZZNS0_12prelu_kernelERNS_14TensorIteratorEENKUlvE_clEvENKUlvE0_clEvEUlffE_St5arrayIPcLm3EELi4E23TrivialOffsetCalculatorILi2EjESA_ILi1EjENS0_6memory12LoadWithCastILi2EEENSD_13StoreWithCastILi1EEEEEviT_T0_T2_T3_T4_T5_:
	.zero		584


//--------------------- .nv.constant0._ZN2at6native18elementwise_kernelILi128ELi2EZNS0_22gpu_kernel_impl_nocastIZZZNS0_12prelu_kernelERNS_14TensorIteratorEENKUlvE_clEvENKUlvE0_clEvEUlffE_EEvRNS_18TensorIteratorBaseERKT_EUliE_EEviT1_ --------------------------
	.section	.nv.constant0._ZN2at6native18elementwise_kernelILi128ELi2EZNS0_22gpu_kernel_impl_nocastIZZZNS0_12prelu_kernelERNS_14TensorIteratorEENKUlvE_clEvENKUlvE0_clEvEUlffE_EEvRNS_18TensorIteratorBaseERKT_EUliE_EEviT1_,"a",@progbits
	.sectionflags	@""
	.align	4
.nv.constant0._ZN2at6native18elementwise_kernelILi128ELi2EZNS0_22gpu_kernel_impl_nocastIZZZNS0_12prelu_kernelERNS_14TensorIteratorEENKUlvE_clEvENKUlvE0_clEvEUlffE_EEvRNS_18TensorIteratorBaseERKT_EUliE_EEviT1_:
	.zero		1184


//--------------------- .nv.constant0._ZN2at6native27unrolled_elementwise_kernelIZZZNS0_12prelu_kernelERNS_14TensorIteratorEENKUlvE_clEvENKUlvE0_clEvEUlffE_St5arrayIPcLm3EELi4E23TrivialOffsetCalculatorILi2EjESA_ILi1EjENS0_6memory15LoadWithoutCastENSD_16StoreWithoutCastEEEviT_T0_T2_T3_T4_T5_ --------------------------
	.section	.nv.constant0._ZN2at6native27unrolled_elementwise_kernelIZZZNS0_12prelu_kernelERNS_14TensorIteratorEENKUlvE_clEvENKUlvE0_clEvEUlffE_St5arrayIPcLm3EELi4E23TrivialOffsetCalculatorILi2EjESA_ILi1EjENS0_6memory15LoadWithoutCastENSD_16StoreWithoutCastEEEviT_T0_T2_T3_T4_T5_,"a",@progbits
	.sectionflags	@""
	.align	4
.nv.constant0._ZN2at6native27unrolled_elementwise_kernelIZZZNS0_12prelu_kernelERNS_14TensorIteratorEENKUlvE_clEvENKUlvE0_clEvEUlffE_St5arrayIPcLm3EELi4E23TrivialOffsetCalculatorILi2EjESA_ILi1EjENS0_6memory15LoadWithoutCastENSD_16StoreWithoutCastEEEviT_T0_T2_T3_T4_T5_:
	.zero		564


//--------------------- .nv.constant0._ZN2at6native29vectorized_elementwise_kernelILi2EZZZNS0_12prelu_kernelERNS_14TensorIteratorEENKUlvE_clEvENKUlvE0_clEvEUlffE_St5arrayIPcLm3EEEEviT0_T1_ --------------------------
	.section	.nv.constant0._ZN2at6native29vectorized_elementwise_kernelILi2EZZZNS0_12prelu_kernelERNS_14TensorIteratorEENKUlvE_clEvENKUlvE0_clEvEUlffE_St5arrayIPcLm3EEEEviT0_T1_,"a",@progbits
	.sectionflags	@""
	.align	4
.nv.constant0._ZN2at6native29vectorized_elementwise_kernelILi2EZZZNS0_12prelu_kernelERNS_14TensorIteratorEENKUlvE_clEvENKUlvE0_clEvEUlffE_St5arrayIPcLm3EEEEviT0_T1_:
	.zero		560


//--------------------- .nv.constant0._ZN2at6native29vectorized_elementwise_kernelILi4EZZZNS0_12prelu_kernelERNS_14TensorIteratorEENKUlvE_clEvENKUlvE0_clEvEUlffE_St5arrayIPcLm3EEEEviT0_T1_ --------------------------
	.section	.nv.constant0._ZN2at6native29vectorized_elementwise_kernelILi4EZZZNS0_12prelu_kernelERNS_14TensorIteratorEENKUlvE_clEvENKUlvE0_clEvEUlffE_St5arrayIPcLm3EEEEviT0_T1_,"a",@progbits
	.sectionflags	@""
	.align	4
.nv.constant0._ZN2at6native29vectorized_elementwise_kernelILi4EZZZNS0_12prelu_kernelERNS_14TensorIteratorEENKUlvE_clEvENKUlvE0_clEvEUlffE_St5arrayIPcLm3EEEEviT0_T1_:
	.zero		560


//--------------------- .nv.constant0._ZN2at6native29vectorized_elementwise_kernelILi8EZZZNS0_12prelu_kernelERNS_14TensorIteratorEENKUlvE_clEvENKUlvE0_clEvEUlffE_St5arrayIPcLm3EEEEviT0_T1_ --------------------------
	.section	.nv.constant0._ZN2at6native29vectorized_elementwise_kernelILi8EZZZNS0_12prelu_kernelERNS_14TensorIteratorEENKUlvE_clEvENKUlvE0_clEvEUlffE_St5arrayIPcLm3EEEEviT0_T1_,"a",@progbits
	.sectionflags	@""
	.align	4
.nv.constant0._ZN2at6native29vectorized_elementwise_kernelILi8EZZZNS0_12prelu_kernelERNS_14TensorIteratorEENKUlvE_clEvENKUlvE0_clEvEUlffE_St5arrayIPcLm3EEEEviT0_T1_:
	.zero		560


//--------------------- .nv.constant0._ZN2at6native18elementwise_kernelILi128ELi4EZNS0_15gpu_kernel_implIZZZNS0_12prelu_kernelERNS_14TensorIteratorEENKUlvE_clEvENKUlvE_clEvEUlddE_EEvRNS_18TensorIteratorBaseERKT_EUliE_EEviT1_ --------------------------
	.section	.nv.constant0._ZN2at6native18elementwise_kernelILi128ELi4EZNS0_15gpu_kernel_implIZZZNS0_12prelu_kernelERNS_14TensorIteratorEENKUlvE_clEvENKUlvE_clEvEUlddE_EEvRNS_18TensorIteratorBaseERKT_EUliE_EEviT1_,"a",@progbits
	.sectionflags	@""
	.align	4
.nv.constant0._ZN2at6native18elementwise_kernelILi128ELi4EZNS0_15gpu_kernel_implIZZZNS0_12prelu_kernelERNS_14TensorIteratorEENKUlvE_clEvENKUlvE_clEvEUlddE_EEvRNS_18TensorIteratorBaseERKT_EUliE_EEviT1_:
	.zero		1184


//--------------------- .nv.constant0._ZN2at6native27unrolled_elementwise_kernelIZZZNS0_12prelu_kernelERNS_14TensorIteratorEENKUlvE_clEvENKUlvE_clEvEUlddE_St5arrayIPcLm3EELi4E23TrivialOffsetCalculatorILi2EjESA_ILi1EjENS0_6memory12LoadWithCastILi2EEENSD_13StoreWithCastILi1EEEEEviT_T0_T2_T3_T4_T5_ --------------------------
	.section	.nv.constant0._ZN2at6native27unrolled_elementwise_kernelIZZZNS0_12prelu_kernelERNS_14TensorIteratorEENKUlvE_clEvENKUlvE_clEvEUlddE_St5arrayIPcLm3EELi4E23TrivialOffsetCalculatorILi2EjESA_ILi1EjENS0_6memory12LoadWithCastILi2EEENSD_13StoreWithCastILi1EEEEEviT_T0_T2_T3_T4_T5_,"a",@progbits
	.sectionflags	@""
	.align	4
.nv.constant0._ZN2at6native27unrolled_elementwise_kernelIZZZNS0_12prelu_kernelERNS_14TensorIteratorEENKUlvE_clEvENKUlvE_clEvEUlddE_St5arrayIPcLm3EELi4E23TrivialOffsetCalculatorILi2EjESA_ILi1EjENS0_6memory12LoadWithCastILi2EEENSD_13StoreWithCastILi1EEEEEviT_T0_T2_T3_T4_T5_:
	.zero		584


//--------------------- .nv.constant0._ZN2at6native18elementwise_kernelILi128ELi2EZNS0_22gpu_kernel_impl_nocastIZZZNS0_12prelu_kernelERNS_14TensorIteratorEENKUlvE_clEvENKUlvE_clEvEUlddE_EEvRNS_18TensorIteratorBaseERKT_EUliE_EEviT1_ --------------------------
	.section	.nv.constant0._ZN2at6native18elementwise_kernelILi128ELi2EZNS0_22gpu_kernel_impl_nocastIZZZNS0_12prelu_kernelERNS_14TensorIteratorEENKUlvE_clEvENKUlvE_clEvEUlddE_EEvRNS_18TensorIteratorBaseERKT_EUliE_EEviT1_,"a",@progbits
	.sectionflags	@""
	.align	4
.nv.constant0._ZN2at6native18elementwise_kernelILi128ELi2EZNS0_22gpu_kernel_impl_nocastIZZZNS0_12prelu_kernelERNS_14TensorIteratorEENKUlvE_clEvENKUlvE_clEvEUlddE_EEvRNS_18TensorIteratorBaseERKT_EUliE_EEviT1_:
	.zero		1184


//--------------------- .nv.constant0._ZN2at6native27unrolled_elementwise_kernelIZZZNS0_12prelu_kernelERNS_14TensorIteratorEENKUlvE_clEvENKUlvE_clEvEUlddE_St5arrayIPcLm3EELi4E23TrivialOffsetCalculatorILi2EjESA_ILi1EjENS0_6memory15LoadWithoutCastENSD_16StoreWithoutCastEEEviT_T0_T2_T3_T4_T5_ --------------------------
	.section	.nv.constant0._ZN2at6native27unrolled_elementwise_kernelIZZZNS0_12prelu_kernelERNS_14TensorIteratorEENKUlvE_clEvENKUlvE_clEvEUlddE_St5arrayIPcLm3EELi4E23TrivialOffsetCalculatorILi2EjESA_ILi1EjENS0_6memory15LoadWithoutCastENSD_16StoreWithoutCastEEEviT_T0_T2_T3_T4_T5_,"a",@progbits
	.sectionflags	@""
	.align	4
.nv.constant0._ZN2at6native27unrolled_elementwise_kernelIZZZNS0_12prelu_kernelERNS_14TensorIteratorEENKUlvE_clEvENKUlvE_clEvEUlddE_St5arrayIPcLm3EELi4E23TrivialOffsetCalculatorILi2EjESA_ILi1EjENS0_6memory15LoadWithoutCastENSD_16StoreWithoutCastEEEviT_T0_T2_T3_T4_T5_:
	.zero		564


//--------------------- .nv.constant0._ZN2at6native29vectorized_elementwise_kernelILi2EZZZNS0_12prelu_kernelERNS_14TensorIteratorEENKUlvE_clEvENKUlvE_clEvEUlddE_St5arrayIPcLm3EEEEviT0_T1_ --------------------------
	.section	.nv.constant0._ZN2at6native29vectorized_elementwise_kernelILi2EZZZNS0_12prelu_kernelERNS_14TensorIteratorEENKUlvE_clEvENKUlvE_clEvEUlddE_St5arrayIPcLm3EEEEviT0_T1_,"a",@progbits
	.sectionflags	@""
	.align	4
.nv.constant0._ZN2at6native29vectorized_elementwise_kernelILi2EZZZNS0_12prelu_kernelERNS_14TensorIteratorEENKUlvE_clEvENKUlvE_clEvEUlddE_St5arrayIPcLm3EEEEviT0_T1_:
	.zero		560


//--------------------- .nv.constant0._ZN2at6native29vectorized_elementwise_kernelILi4EZZZNS0_12prelu_kernelERNS_14TensorIteratorEENKUlvE_clEvENKUlvE_clEvEUlddE_St5arrayIPcLm3EEEEviT0_T1_ --------------------------
	.section	.nv.constant0._ZN2at6native29vectorized_elementwise_kernelILi4EZZZNS0_12prelu_kernelERNS_14TensorIteratorEENKUlvE_clEvENKUlvE_clEvEUlddE_St5arrayIPcLm3EEEEviT0_T1_,"a",@progbits
	.sectionflags	@""
	.align	4
.nv.constant0._ZN2at6native29vectorized_elementwise_kernelILi4EZZZNS0_12prelu_kernelERNS_14TensorIteratorEENKUlvE_clEvENKUlvE_clEvEUlddE_St5arrayIPcLm3EEEEviT0_T1_:
	.zero		560


//--------------------- .nv.constant0._ZN2at6native29vectorized_elementwise_kernelILi8EZZZNS0_12prelu_kernelERNS_14TensorIteratorEENKUlvE_clEvENKUlvE_clEvEUlddE_St5arrayIPcLm3EEEEviT0_T1_ --------------------------
	.section	.nv.constant0._ZN2at6native29vectorized_elementwise_kernelILi8EZZZNS0_12prelu_kernelERNS_14TensorIteratorEENKUlvE_clEvENKUlvE_clEvEUlddE_St5arrayIPcLm3EEEEviT0_T1_,"a",@progbits
	.sectionflags	@""
	.align	4
.nv.constant0._ZN2at6native29vectorized_elementwise_kernelILi8EZZZNS0_12prelu_kernelERNS_14TensorIteratorEENKUlvE_clEvENKUlvE_clEvEUlddE_St5arrayIPcLm3EEEEviT0_T1_:
	.zero		560


//--------------------- SYMBOLS --------------------------

	.type		.nv.reservedSmem.offset0,@object
	.size		.nv.reservedSmem.offset0,0x4
	.type		__assertfail,@function
